//
// Generated by NVIDIA NVVM Compiler
//
// Compiler Build ID: CL-36424714
// Cuda compilation tools, release 13.0, V13.0.88
// Based on NVVM 20.0.0
//

.version 9.0
.target sm_100
.address_size 64

	// .globl	_Z9gen_gammaPdS_S_iP17curandStateXORWOWdS_
.func  (.param .b64 func_retval0) __internal_accurate_pow
(
	.param .b64 __internal_accurate_pow_param_0,
	.param .b64 __internal_accurate_pow_param_1
)
;
.global .align 4 .b8 precalc_xorwow_matrix[102400];
.global .align 4 .b8 precalc_xorwow_offset_matrix[102400];
.global .align 4 .b8 mrg32k3aM1[2304];
.global .align 4 .b8 mrg32k3aM2[2304];
.global .align 4 .b8 mrg32k3aM1SubSeq[2016];
.global .align 4 .b8 mrg32k3aM2SubSeq[2016];
.global .align 4 .b8 mrg32k3aM1Seq[2304];
.global .align 4 .b8 mrg32k3aM2Seq[2304];
.const .align 8 .b8 __cr_lgamma_table[72];
// _ZZN3cub18CUB_300001_SM_10006detail6reduce28DeviceReduceSingleTileKernelINS2_10policy_hubIdjN4cuda3std3__44plusIdEEE10Policy1000EN6thrust24THRUST_300001_SM_1000_NS6detail15normal_iteratorINSD_10device_ptrIdEEEEPdjS9_ddNS7_10__identityEEEvT0_T1_T2_T3_T4_T6_E12temp_storage has been demoted
// _ZZN3cub18CUB_300001_SM_10006detail6reduce18DeviceReduceKernelINS2_10policy_hubIdjN4cuda3std3__44plusIdEEE10Policy1000EN6thrust24THRUST_300001_SM_1000_NS6detail15normal_iteratorINSD_10device_ptrIdEEEEjS9_dNS7_10__identityEEEvT0_PT3_T1_NS0_13GridEvenShareISN_EET2_T4_E12temp_storage has been demoted
// _ZZN3cub18CUB_300001_SM_10006detail6reduce28DeviceReduceSingleTileKernelINS2_10policy_hubIdjN4cuda3std3__44plusIdEEE10Policy1000EPdSC_iS9_ddNS7_10__identityEEEvT0_T1_T2_T3_T4_T6_E12temp_storage has been demoted
// _ZZN3cub18CUB_300001_SM_10006detail6reduce28DeviceReduceSingleTileKernelINS2_10policy_hubIdyN4cuda3std3__44plusIdEEE10Policy1000EN6thrust24THRUST_300001_SM_1000_NS6detail15normal_iteratorINSD_10device_ptrIdEEEEPdyS9_ddNS7_10__identityEEEvT0_T1_T2_T3_T4_T6_E12temp_storage has been demoted
// _ZZN3cub18CUB_300001_SM_10006detail6reduce18DeviceReduceKernelINS2_10policy_hubIdyN4cuda3std3__44plusIdEEE10Policy1000EN6thrust24THRUST_300001_SM_1000_NS6detail15normal_iteratorINSD_10device_ptrIdEEEEyS9_dNS7_10__identityEEEvT0_PT3_T1_NS0_13GridEvenShareISN_EET2_T4_E12temp_storage has been demoted
// _ZZN3cub18CUB_300001_SM_10006detail6reduce28DeviceReduceSingleTileKernelINS2_10policy_hubIdyN4cuda3std3__44plusIdEEE10Policy1000EPdSC_iS9_ddNS7_10__identityEEEvT0_T1_T2_T3_T4_T6_E12temp_storage has been demoted
.global .align 1 .b8 _ZN34_INTERNAL_8ae7f276_4_k_cu_0fda79ab4cuda3std3__45__cpo5beginE[1];
.global .align 1 .b8 _ZN34_INTERNAL_8ae7f276_4_k_cu_0fda79ab4cuda3std3__45__cpo3endE[1];
.global .align 1 .b8 _ZN34_INTERNAL_8ae7f276_4_k_cu_0fda79ab4cuda3std3__45__cpo6cbeginE[1];
.global .align 1 .b8 _ZN34_INTERNAL_8ae7f276_4_k_cu_0fda79ab4cuda3std3__45__cpo4cendE[1];
.global .align 1 .b8 _ZN34_INTERNAL_8ae7f276_4_k_cu_0fda79ab4cuda3std3__45__cpo6rbeginE[1];
.global .align 1 .b8 _ZN34_INTERNAL_8ae7f276_4_k_cu_0fda79ab4cuda3std3__45__cpo4rendE[1];
.global .align 1 .b8 _ZN34_INTERNAL_8ae7f276_4_k_cu_0fda79ab4cuda3std3__45__cpo7crbeginE[1];
.global .align 1 .b8 _ZN34_INTERNAL_8ae7f276_4_k_cu_0fda79ab4cuda3std3__45__cpo5crendE[1];
.global .align 1 .b8 _ZN34_INTERNAL_8ae7f276_4_k_cu_0fda79ab4cuda3std3__436_GLOBAL__N__8ae7f276_4_k_cu_0fda79ab6ignoreE[1];
.global .align 1 .b8 _ZN34_INTERNAL_8ae7f276_4_k_cu_0fda79ab4cuda3std3__419piecewise_constructE[1];
.global .align 1 .b8 _ZN34_INTERNAL_8ae7f276_4_k_cu_0fda79ab4cuda3std3__48in_placeE[1];
.global .align 1 .b8 _ZN34_INTERNAL_8ae7f276_4_k_cu_0fda79ab4cuda3std3__420unreachable_sentinelE[1];
.global .align 1 .b8 _ZN34_INTERNAL_8ae7f276_4_k_cu_0fda79ab4cuda3std3__47nulloptE[1];
.global .align 1 .b8 _ZN34_INTERNAL_8ae7f276_4_k_cu_0fda79ab4cuda3std3__48unexpectE[1];
.global .align 1 .b8 _ZN34_INTERNAL_8ae7f276_4_k_cu_0fda79ab4cuda3std6ranges3__45__cpo4swapE[1];
.global .align 1 .b8 _ZN34_INTERNAL_8ae7f276_4_k_cu_0fda79ab4cuda3std6ranges3__45__cpo9iter_moveE[1];
.global .align 1 .b8 _ZN34_INTERNAL_8ae7f276_4_k_cu_0fda79ab4cuda3std6ranges3__45__cpo5beginE[1];
.global .align 1 .b8 _ZN34_INTERNAL_8ae7f276_4_k_cu_0fda79ab4cuda3std6ranges3__45__cpo3endE[1];
.global .align 1 .b8 _ZN34_INTERNAL_8ae7f276_4_k_cu_0fda79ab4cuda3std6ranges3__45__cpo6cbeginE[1];
.global .align 1 .b8 _ZN34_INTERNAL_8ae7f276_4_k_cu_0fda79ab4cuda3std6ranges3__45__cpo4cendE[1];
.global .align 1 .b8 _ZN34_INTERNAL_8ae7f276_4_k_cu_0fda79ab4cuda3std6ranges3__45__cpo7advanceE[1];
.global .align 1 .b8 _ZN34_INTERNAL_8ae7f276_4_k_cu_0fda79ab4cuda3std6ranges3__45__cpo9iter_swapE[1];
.global .align 1 .b8 _ZN34_INTERNAL_8ae7f276_4_k_cu_0fda79ab4cuda3std6ranges3__45__cpo4nextE[1];
.global .align 1 .b8 _ZN34_INTERNAL_8ae7f276_4_k_cu_0fda79ab4cuda3std6ranges3__45__cpo4prevE[1];
.global .align 1 .b8 _ZN34_INTERNAL_8ae7f276_4_k_cu_0fda79ab4cuda3std6ranges3__45__cpo4dataE[1];
.global .align 1 .b8 _ZN34_INTERNAL_8ae7f276_4_k_cu_0fda79ab4cuda3std6ranges3__45__cpo5cdataE[1];
.global .align 1 .b8 _ZN34_INTERNAL_8ae7f276_4_k_cu_0fda79ab4cuda3std6ranges3__45__cpo4sizeE[1];
.global .align 1 .b8 _ZN34_INTERNAL_8ae7f276_4_k_cu_0fda79ab4cuda3std6ranges3__45__cpo5ssizeE[1];
.global .align 1 .b8 _ZN34_INTERNAL_8ae7f276_4_k_cu_0fda79ab4cuda3std6ranges3__45__cpo8distanceE[1];
.global .align 1 .b8 _ZN34_INTERNAL_8ae7f276_4_k_cu_0fda79ab6thrust24THRUST_300001_SM_1000_NS8cuda_cub3parE[1];
.global .align 1 .b8 _ZN34_INTERNAL_8ae7f276_4_k_cu_0fda79ab6thrust24THRUST_300001_SM_1000_NS8cuda_cub10par_nosyncE[1];
.global .align 1 .b8 _ZN34_INTERNAL_8ae7f276_4_k_cu_0fda79ab6thrust24THRUST_300001_SM_1000_NS6system6detail10sequential3seqE[1];
.global .align 1 .b8 _ZN34_INTERNAL_8ae7f276_4_k_cu_0fda79ab6thrust24THRUST_300001_SM_1000_NS6system3cpp3parE[1];
.global .align 1 .b8 _ZN34_INTERNAL_8ae7f276_4_k_cu_0fda79ab6thrust24THRUST_300001_SM_1000_NS12placeholders2_1E[1];
.global .align 1 .b8 _ZN34_INTERNAL_8ae7f276_4_k_cu_0fda79ab6thrust24THRUST_300001_SM_1000_NS12placeholders2_2E[1];
.global .align 1 .b8 _ZN34_INTERNAL_8ae7f276_4_k_cu_0fda79ab6thrust24THRUST_300001_SM_1000_NS12placeholders2_3E[1];
.global .align 1 .b8 _ZN34_INTERNAL_8ae7f276_4_k_cu_0fda79ab6thrust24THRUST_300001_SM_1000_NS12placeholders2_4E[1];
.global .align 1 .b8 _ZN34_INTERNAL_8ae7f276_4_k_cu_0fda79ab6thrust24THRUST_300001_SM_1000_NS12placeholders2_5E[1];
.global .align 1 .b8 _ZN34_INTERNAL_8ae7f276_4_k_cu_0fda79ab6thrust24THRUST_300001_SM_1000_NS12placeholders2_6E[1];
.global .align 1 .b8 _ZN34_INTERNAL_8ae7f276_4_k_cu_0fda79ab6thrust24THRUST_300001_SM_1000_NS12placeholders2_7E[1];
.global .align 1 .b8 _ZN34_INTERNAL_8ae7f276_4_k_cu_0fda79ab6thrust24THRUST_300001_SM_1000_NS12placeholders2_8E[1];
.global .align 1 .b8 _ZN34_INTERNAL_8ae7f276_4_k_cu_0fda79ab6thrust24THRUST_300001_SM_1000_NS12placeholders2_9E[1];
.global .align 1 .b8 _ZN34_INTERNAL_8ae7f276_4_k_cu_0fda79ab6thrust24THRUST_300001_SM_1000_NS12placeholders3_10E[1];
.global .align 1 .b8 _ZN34_INTERNAL_8ae7f276_4_k_cu_0fda79ab6thrust24THRUST_300001_SM_1000_NS3seqE[1];
.global .align 1 .b8 _ZN34_INTERNAL_8ae7f276_4_k_cu_0fda79ab6thrust24THRUST_300001_SM_1000_NS6deviceE[1];
.global .align 16 .b8 __cudart_sin_cos_coeffs[128] = {70, 210, 176, 44, 241, 229, 90, 190, 146, 227, 172, 105, 227, 29, 199, 62, 161, 98, 219, 25, 160, 1, 42, 191, 24, 8, 17, 17, 17, 17, 129, 63, 84, 85, 85, 85, 85, 85, 197, 191, 0, 0, 0, 0, 0, 0, 0, 0, 0, 0, 0, 0, 0, 0, 0, 0, 100, 129, 253, 32, 131, 255, 168, 189, 40, 133, 239, 193, 167, 238, 33, 62, 217, 230, 6, 142, 79, 126, 146, 190, 233, 188, 221, 25, 160, 1, 250, 62, 71, 93, 193, 22, 108, 193, 86, 191, 81, 85, 85, 85, 85, 85, 165, 63, 0, 0, 0, 0, 0, 0, 224, 191, 0, 0, 0, 0, 0, 0, 240, 63};

.visible .entry _Z9gen_gammaPdS_S_iP17curandStateXORWOWdS_(
	.param .u64 .ptr .align 1 _Z9gen_gammaPdS_S_iP17curandStateXORWOWdS__param_0,
	.param .u64 .ptr .align 1 _Z9gen_gammaPdS_S_iP17curandStateXORWOWdS__param_1,
	.param .u64 .ptr .align 1 _Z9gen_gammaPdS_S_iP17curandStateXORWOWdS__param_2,
	.param .u32 _Z9gen_gammaPdS_S_iP17curandStateXORWOWdS__param_3,
	.param .u64 .ptr .align 1 _Z9gen_gammaPdS_S_iP17curandStateXORWOWdS__param_4,
	.param .f64 _Z9gen_gammaPdS_S_iP17curandStateXORWOWdS__param_5,
	.param .u64 .ptr .align 1 _Z9gen_gammaPdS_S_iP17curandStateXORWOWdS__param_6
)
{
	.reg .pred 	%p<112>;
	.reg .b32 	%r<330>;
	.reg .b32 	%f<80>;
	.reg .b64 	%rd<25>;
	.reg .b64 	%fd<308>;

	ld.param.u64 	%rd12, [_Z9gen_gammaPdS_S_iP17curandStateXORWOWdS__param_0];
	ld.param.u64 	%rd13, [_Z9gen_gammaPdS_S_iP17curandStateXORWOWdS__param_1];
	ld.param.u64 	%rd14, [_Z9gen_gammaPdS_S_iP17curandStateXORWOWdS__param_2];
	ld.param.u32 	%r107, [_Z9gen_gammaPdS_S_iP17curandStateXORWOWdS__param_3];
	ld.param.u64 	%rd15, [_Z9gen_gammaPdS_S_iP17curandStateXORWOWdS__param_4];
	ld.param.u64 	%rd16, [_Z9gen_gammaPdS_S_iP17curandStateXORWOWdS__param_6];
	cvta.to.global.u64 	%rd1, %rd16;
	cvta.to.global.u64 	%rd2, %rd13;
	cvta.to.global.u64 	%rd3, %rd14;
	cvta.to.global.u64 	%rd17, %rd15;
	mov.u32 	%r108, %tid.x;
	mov.u32 	%r109, %ctaid.x;
	mov.u32 	%r110, %ntid.x;
	mad.lo.s32 	%r1, %r109, %r110, %r108;
	mul.wide.s32 	%rd18, %r1, 48;
	add.s64 	%rd19, %rd17, %rd18;
	ld.global.v2.u32 	{%r292, %r291}, [%rd19];
	ld.global.v2.u32 	{%r298, %r297}, [%rd19+8];
	ld.global.v2.u32 	{%r288, %r287}, [%rd19+16];
	ld.global.u32 	%r286, [%rd19+24];
	ld.global.f32 	%f75, [%rd19+32];
	setp.ge.s32 	%p8, %r1, %r107;
	@%p8 bra 	$L__BB0_73;
	ld.param.f64 	%fd286, [_Z9gen_gammaPdS_S_iP17curandStateXORWOWdS__param_5];
	cvta.to.global.u64 	%rd20, %rd12;
	mul.wide.s32 	%rd21, %r1, 8;
	add.s64 	%rd4, %rd20, %rd21;
	ld.global.f64 	%fd83, [%rd4];
	div.rn.f64 	%fd1, %fd83, %fd286;
	setp.geu.f64 	%p9, %fd1, 0d3FF0000000000000;
	@%p9 bra 	$L__BB0_43;
	add.f64 	%fd176, %fd1, 0d3FF0000000000000;
	add.f64 	%fd2, %fd176, 0dBFD5555555555555;
	mul.f64 	%fd177, %fd2, 0d4022000000000000;
	sqrt.rn.f64 	%fd178, %fd177;
	rcp.rn.f64 	%fd3, %fd178;
	mov.f64 	%fd179, 0d4008000000000000;
	{
	.reg .b32 %temp; 
	mov.b64 	{%temp, %r9}, %fd179;
	}
	and.b32  	%r10, %r9, 2146435072;
	setp.eq.s32 	%p51, %r10, 1073741824;
	setp.lt.s32 	%p52, %r9, 0;
	selp.b32 	%r11, 0, 2146435072, %p52;
	and.b32  	%r187, %r9, 2147483647;
	setp.ne.s32 	%p53, %r187, 1071644672;
	and.pred  	%p1, %p51, %p53;
	mov.b32 	%r188, 1127219200;
	mov.b32 	%r189, -2147483648;
	mov.b64 	%fd4, {%r189, %r188};
	mov.f64 	%fd180, 0d4000000000000000;
	{
	.reg .b32 %temp; 
	mov.b64 	{%temp, %r12}, %fd180;
	}
	and.b32  	%r13, %r12, 2146435072;
	setp.eq.s32 	%p54, %r13, 1062207488;
	setp.lt.s32 	%p55, %r12, 0;
	selp.b32 	%r14, 0, 2146435072, %p55;
	and.b32  	%r190, %r12, 2147483647;
	setp.ne.s32 	%p56, %r190, 1071644672;
	and.pred  	%p2, %p54, %p56;
	add.s64 	%rd5, %rd3, %rd21;
	add.s64 	%rd6, %rd2, %rd21;
	add.s64 	%rd7, %rd1, %rd21;
$L__BB0_3:
	shr.u32 	%r192, %r291, 2;
	xor.b32  	%r193, %r192, %r291;
	shl.b32 	%r194, %r287, 4;
	shl.b32 	%r195, %r193, 1;
	xor.b32  	%r196, %r194, %r195;
	xor.b32  	%r197, %r196, %r287;
	xor.b32  	%r22, %r197, %r193;
	add.s32 	%r299, %r292, 362437;
	add.s32 	%r198, %r22, %r299;
	cvt.rn.f32.u32 	%f44, %r198;
	fma.rn.f32 	%f3, %f44, 0f2F800000, 0f2F000000;
	cvt.f64.f32 	%fd5, %f3;
	setp.eq.s32 	%p57, %r286, 1;
	mov.b32 	%r286, 0;
	mov.u32 	%r294, %r22;
	mov.u32 	%r295, %r287;
	mov.u32 	%r296, %r288;
	mov.f32 	%f76, %f75;
	@%p57 bra 	$L__BB0_5;
	shr.u32 	%r200, %r298, 2;
	xor.b32  	%r201, %r200, %r298;
	shl.b32 	%r202, %r22, 4;
	shl.b32 	%r203, %r201, 1;
	xor.b32  	%r204, %r203, %r202;
	xor.b32  	%r205, %r204, %r201;
	xor.b32  	%r295, %r205, %r22;
	add.s32 	%r206, %r292, %r295;
	add.s32 	%r207, %r206, 724874;
	shr.u32 	%r208, %r297, 2;
	xor.b32  	%r209, %r208, %r297;
	shl.b32 	%r210, %r295, 4;
	shl.b32 	%r211, %r209, 1;
	xor.b32  	%r212, %r211, %r210;
	xor.b32  	%r213, %r212, %r209;
	xor.b32  	%r294, %r213, %r295;
	add.s32 	%r299, %r292, 1087311;
	add.s32 	%r214, %r294, %r299;
	cvt.rn.f32.u32 	%f45, %r207;
	fma.rn.f32 	%f46, %f45, 0f2F800000, 0f2F000000;
	cvt.rn.f32.u32 	%f47, %r214;
	fma.rn.f32 	%f48, %f47, 0f30C90FDB, 0f30490FDB;
	setp.lt.f32 	%p58, %f46, 0f00800000;
	mul.f32 	%f49, %f46, 0f4B000000;
	selp.f32 	%f50, %f49, %f46, %p58;
	selp.f32 	%f51, 0fC1B80000, 0f00000000, %p58;
	mov.b32 	%r215, %f50;
	add.s32 	%r216, %r215, -1059760811;
	and.b32  	%r217, %r216, -8388608;
	sub.s32 	%r218, %r215, %r217;
	mov.b32 	%f52, %r218;
	cvt.rn.f32.s32 	%f53, %r217;
	fma.rn.f32 	%f54, %f53, 0f34000000, %f51;
	add.f32 	%f55, %f52, 0fBF800000;
	fma.rn.f32 	%f56, %f55, 0fBE055027, 0f3E1039F6;
	fma.rn.f32 	%f57, %f56, %f55, 0fBDF8CDCC;
	fma.rn.f32 	%f58, %f57, %f55, 0f3E0F2955;
	fma.rn.f32 	%f59, %f58, %f55, 0fBE2AD8B9;
	fma.rn.f32 	%f60, %f59, %f55, 0f3E4CED0B;
	fma.rn.f32 	%f61, %f60, %f55, 0fBE7FFF22;
	fma.rn.f32 	%f62, %f61, %f55, 0f3EAAAA78;
	fma.rn.f32 	%f63, %f62, %f55, 0fBF000000;
	mul.f32 	%f64, %f55, %f63;
	fma.rn.f32 	%f65, %f64, %f55, %f55;
	fma.rn.f32 	%f66, %f54, 0f3F317218, %f65;
	setp.gt.u32 	%p59, %r215, 2139095039;
	fma.rn.f32 	%f67, %f50, 0f7F800000, 0f7F800000;
	selp.f32 	%f68, %f67, %f66, %p59;
	setp.eq.f32 	%p60, %f50, 0f00000000;
	mul.f32 	%f69, %f68, 0fC0000000;
	selp.f32 	%f70, 0f7F800000, %f69, %p60;
	sqrt.rn.f32 	%f71, %f70;
	sin.approx.f32 	%f72, %f48;
	cos.approx.f32 	%f73, %f48;
	mul.f32 	%f76, %f71, %f72;
	mul.f32 	%f75, %f71, %f73;
	mov.b32 	%r286, 1;
	mov.u32 	%r296, %r22;
	mov.u32 	%r297, %r287;
	mov.u32 	%r298, %r288;
$L__BB0_5:
	mov.u32 	%r292, %r299;
	mov.u32 	%r291, %r298;
	mov.u32 	%r298, %r297;
	mov.u32 	%r297, %r296;
	mov.u32 	%r288, %r295;
	mov.u32 	%r287, %r294;
	setp.lt.s32 	%p61, %r9, 0;
	setp.eq.s32 	%p62, %r10, 1073741824;
	cvt.f64.f32 	%fd6, %f76;
	fma.rn.f64 	%fd7, %fd3, %fd6, 0d3FF0000000000000;
	{
	.reg .b32 %temp; 
	mov.b64 	{%temp, %r34}, %fd7;
	}
	abs.f64 	%fd8, %fd7;
	{ // callseq 2, 0
	.param .b64 param0;
	st.param.f64 	[param0], %fd8;
	.param .b64 param1;
	st.param.f64 	[param1], 0d4008000000000000;
	.param .b64 retval0;
	call.uni (retval0), 
	__internal_accurate_pow, 
	(
	param0, 
	param1
	);
	ld.param.f64 	%fd181, [retval0];
	} // callseq 2
	setp.lt.s32 	%p64, %r34, 0;
	neg.f64 	%fd183, %fd181;
	selp.f64 	%fd184, %fd183, %fd181, %p62;
	selp.f64 	%fd185, %fd184, %fd181, %p64;
	setp.eq.f64 	%p65, %fd7, 0d0000000000000000;
	selp.b32 	%r219, %r34, 0, %p62;
	or.b32  	%r220, %r219, 2146435072;
	selp.b32 	%r221, %r220, %r219, %p61;
	mov.b32 	%r222, 0;
	mov.b64 	%fd186, {%r222, %r221};
	selp.f64 	%fd288, %fd186, %fd185, %p65;
	add.f64 	%fd187, %fd7, 0d4008000000000000;
	{
	.reg .b32 %temp; 
	mov.b64 	{%temp, %r223}, %fd187;
	}
	and.b32  	%r224, %r223, 2146435072;
	setp.ne.s32 	%p66, %r224, 2146435072;
	@%p66 bra 	$L__BB0_10;
	setp.num.f64 	%p67, %fd7, %fd7;
	@%p67 bra 	$L__BB0_8;
	mov.f64 	%fd188, 0d4008000000000000;
	add.rn.f64 	%fd288, %fd7, %fd188;
	bra.uni 	$L__BB0_10;
$L__BB0_8:
	setp.neu.f64 	%p68, %fd8, 0d7FF0000000000000;
	@%p68 bra 	$L__BB0_10;
	or.b32  	%r225, %r11, -2147483648;
	selp.b32 	%r226, %r225, %r11, %p1;
	selp.b32 	%r227, %r226, %r11, %p64;
	mov.b32 	%r228, 0;
	mov.b64 	%fd288, {%r228, %r227};
$L__BB0_10:
	setp.eq.f64 	%p70, %fd7, 0d3FF0000000000000;
	selp.f64 	%fd13, 0d3FF0000000000000, %fd288, %p70;
	setp.leu.f64 	%p71, %fd13, 0d0000000000000000;
	mov.f64 	%fd296, 0d0000000000000000;
	@%p71 bra 	$L__BB0_31;
	{
	.reg .b32 %temp; 
	mov.b64 	{%temp, %r300}, %fd5;
	}
	{
	.reg .b32 %temp; 
	mov.b64 	{%r301, %temp}, %fd5;
	}
	setp.gt.s32 	%p72, %r300, 1048575;
	mov.b32 	%r302, -1023;
	mov.f64 	%fd289, %fd5;
	@%p72 bra 	$L__BB0_13;
	mul.f64 	%fd289, %fd5, 0d4350000000000000;
	{
	.reg .b32 %temp; 
	mov.b64 	{%temp, %r300}, %fd289;
	}
	{
	.reg .b32 %temp; 
	mov.b64 	{%r301, %temp}, %fd289;
	}
	mov.b32 	%r302, -1077;
$L__BB0_13:
	add.s32 	%r231, %r300, -1;
	setp.gt.u32 	%p73, %r231, 2146435070;
	@%p73 bra 	$L__BB0_17;
	shr.u32 	%r234, %r300, 20;
	add.s32 	%r303, %r302, %r234;
	and.b32  	%r235, %r300, 1048575;
	or.b32  	%r236, %r235, 1072693248;
	mov.b64 	%fd290, {%r301, %r236};
	setp.lt.u32 	%p75, %r236, 1073127583;
	@%p75 bra 	$L__BB0_16;
	{
	.reg .b32 %temp; 
	mov.b64 	{%r237, %temp}, %fd290;
	}
	{
	.reg .b32 %temp; 
	mov.b64 	{%temp, %r238}, %fd290;
	}
	add.s32 	%r239, %r238, -1048576;
	mov.b64 	%fd290, {%r237, %r239};
	add.s32 	%r303, %r303, 1;
$L__BB0_16:
	add.f64 	%fd191, %fd290, 0dBFF0000000000000;
	add.f64 	%fd192, %fd290, 0d3FF0000000000000;
	rcp.approx.ftz.f64 	%fd193, %fd192;
	neg.f64 	%fd194, %fd192;
	fma.rn.f64 	%fd195, %fd194, %fd193, 0d3FF0000000000000;
	fma.rn.f64 	%fd196, %fd195, %fd195, %fd195;
	fma.rn.f64 	%fd197, %fd196, %fd193, %fd193;
	mul.f64 	%fd198, %fd191, %fd197;
	fma.rn.f64 	%fd199, %fd191, %fd197, %fd198;
	mul.f64 	%fd200, %fd199, %fd199;
	fma.rn.f64 	%fd201, %fd200, 0d3EB1380B3AE80F1E, 0d3ED0EE258B7A8B04;
	fma.rn.f64 	%fd202, %fd201, %fd200, 0d3EF3B2669F02676F;
	fma.rn.f64 	%fd203, %fd202, %fd200, 0d3F1745CBA9AB0956;
	fma.rn.f64 	%fd204, %fd203, %fd200, 0d3F3C71C72D1B5154;
	fma.rn.f64 	%fd205, %fd204, %fd200, 0d3F624924923BE72D;
	fma.rn.f64 	%fd206, %fd205, %fd200, 0d3F8999999999A3C4;
	fma.rn.f64 	%fd207, %fd206, %fd200, 0d3FB5555555555554;
	sub.f64 	%fd208, %fd191, %fd199;
	add.f64 	%fd209, %fd208, %fd208;
	neg.f64 	%fd210, %fd199;
	fma.rn.f64 	%fd211, %fd210, %fd191, %fd209;
	mul.f64 	%fd212, %fd197, %fd211;
	mul.f64 	%fd213, %fd200, %fd207;
	fma.rn.f64 	%fd214, %fd213, %fd199, %fd212;
	xor.b32  	%r240, %r303, -2147483648;
	mov.b32 	%r241, 1127219200;
	mov.b64 	%fd215, {%r240, %r241};
	sub.f64 	%fd216, %fd215, %fd4;
	fma.rn.f64 	%fd217, %fd216, 0d3FE62E42FEFA39EF, %fd199;
	fma.rn.f64 	%fd218, %fd216, 0dBFE62E42FEFA39EF, %fd217;
	sub.f64 	%fd219, %fd218, %fd199;
	sub.f64 	%fd220, %fd214, %fd219;
	fma.rn.f64 	%fd221, %fd216, 0d3C7ABC9E3B39803F, %fd220;
	add.f64 	%fd291, %fd217, %fd221;
	bra.uni 	$L__BB0_18;
$L__BB0_17:
	fma.rn.f64 	%fd190, %fd289, 0d7FF0000000000000, 0d7FF0000000000000;
	{
	.reg .b32 %temp; 
	mov.b64 	{%temp, %r232}, %fd289;
	}
	and.b32  	%r233, %r232, 2147483647;
	setp.eq.s32 	%p74, %r233, 0;
	selp.f64 	%fd291, 0dFFF0000000000000, %fd190, %p74;
$L__BB0_18:
	setp.lt.s32 	%p76, %r12, 0;
	setp.eq.s32 	%p77, %r13, 1062207488;
	{
	.reg .b32 %temp; 
	mov.b64 	{%temp, %r45}, %fd6;
	}
	abs.f64 	%fd22, %fd6;
	{ // callseq 3, 0
	.param .b64 param0;
	st.param.f64 	[param0], %fd22;
	.param .b64 param1;
	st.param.f64 	[param1], 0d4000000000000000;
	.param .b64 retval0;
	call.uni (retval0), 
	__internal_accurate_pow, 
	(
	param0, 
	param1
	);
	ld.param.f64 	%fd222, [retval0];
	} // callseq 3
	setp.lt.s32 	%p79, %r45, 0;
	neg.f64 	%fd224, %fd222;
	selp.f64 	%fd225, %fd224, %fd222, %p77;
	selp.f64 	%fd226, %fd225, %fd222, %p79;
	setp.eq.f32 	%p80, %f76, 0f00000000;
	selp.b32 	%r242, %r45, 0, %p77;
	or.b32  	%r243, %r242, 2146435072;
	selp.b32 	%r244, %r243, %r242, %p76;
	mov.b32 	%r245, 0;
	mov.b64 	%fd227, {%r245, %r244};
	selp.f64 	%fd292, %fd227, %fd226, %p80;
	add.f64 	%fd228, %fd6, 0d4000000000000000;
	{
	.reg .b32 %temp; 
	mov.b64 	{%temp, %r246}, %fd228;
	}
	and.b32  	%r247, %r246, 2146435072;
	setp.ne.s32 	%p81, %r247, 2146435072;
	@%p81 bra 	$L__BB0_23;
	setp.num.f32 	%p82, %f76, %f76;
	@%p82 bra 	$L__BB0_21;
	mov.f64 	%fd229, 0d4000000000000000;
	add.rn.f64 	%fd292, %fd6, %fd229;
	bra.uni 	$L__BB0_23;
$L__BB0_21:
	setp.neu.f64 	%p83, %fd22, 0d7FF0000000000000;
	@%p83 bra 	$L__BB0_23;
	or.b32  	%r248, %r14, -2147483648;
	selp.b32 	%r249, %r248, %r14, %p2;
	selp.b32 	%r250, %r249, %r14, %p79;
	mov.b32 	%r251, 0;
	mov.b64 	%fd292, {%r251, %r250};
$L__BB0_23:
	setp.eq.f32 	%p85, %f76, 0f3F800000;
	mul.f64 	%fd230, %fd292, 0d3FE0000000000000;
	selp.f64 	%fd231, 0d3FE0000000000000, %fd230, %p85;
	add.f64 	%fd27, %fd2, %fd231;
	{
	.reg .b32 %temp; 
	mov.b64 	{%temp, %r304}, %fd13;
	}
	{
	.reg .b32 %temp; 
	mov.b64 	{%r305, %temp}, %fd13;
	}
	setp.gt.s32 	%p86, %r304, 1048575;
	mov.b32 	%r306, -1023;
	mov.f64 	%fd293, %fd13;
	@%p86 bra 	$L__BB0_25;
	mul.f64 	%fd293, %fd13, 0d4350000000000000;
	{
	.reg .b32 %temp; 
	mov.b64 	{%temp, %r304}, %fd293;
	}
	{
	.reg .b32 %temp; 
	mov.b64 	{%r305, %temp}, %fd293;
	}
	mov.b32 	%r306, -1077;
$L__BB0_25:
	add.s32 	%r254, %r304, -1;
	setp.gt.u32 	%p87, %r254, 2146435070;
	@%p87 bra 	$L__BB0_29;
	shr.u32 	%r257, %r304, 20;
	add.s32 	%r307, %r306, %r257;
	and.b32  	%r258, %r304, 1048575;
	or.b32  	%r259, %r258, 1072693248;
	mov.b64 	%fd294, {%r305, %r259};
	setp.lt.u32 	%p89, %r259, 1073127583;
	@%p89 bra 	$L__BB0_28;
	{
	.reg .b32 %temp; 
	mov.b64 	{%r260, %temp}, %fd294;
	}
	{
	.reg .b32 %temp; 
	mov.b64 	{%temp, %r261}, %fd294;
	}
	add.s32 	%r262, %r261, -1048576;
	mov.b64 	%fd294, {%r260, %r262};
	add.s32 	%r307, %r307, 1;
$L__BB0_28:
	add.f64 	%fd233, %fd294, 0dBFF0000000000000;
	add.f64 	%fd234, %fd294, 0d3FF0000000000000;
	rcp.approx.ftz.f64 	%fd235, %fd234;
	neg.f64 	%fd236, %fd234;
	fma.rn.f64 	%fd237, %fd236, %fd235, 0d3FF0000000000000;
	fma.rn.f64 	%fd238, %fd237, %fd237, %fd237;
	fma.rn.f64 	%fd239, %fd238, %fd235, %fd235;
	mul.f64 	%fd240, %fd233, %fd239;
	fma.rn.f64 	%fd241, %fd233, %fd239, %fd240;
	mul.f64 	%fd242, %fd241, %fd241;
	fma.rn.f64 	%fd243, %fd242, 0d3EB1380B3AE80F1E, 0d3ED0EE258B7A8B04;
	fma.rn.f64 	%fd244, %fd243, %fd242, 0d3EF3B2669F02676F;
	fma.rn.f64 	%fd245, %fd244, %fd242, 0d3F1745CBA9AB0956;
	fma.rn.f64 	%fd246, %fd245, %fd242, 0d3F3C71C72D1B5154;
	fma.rn.f64 	%fd247, %fd246, %fd242, 0d3F624924923BE72D;
	fma.rn.f64 	%fd248, %fd247, %fd242, 0d3F8999999999A3C4;
	fma.rn.f64 	%fd249, %fd248, %fd242, 0d3FB5555555555554;
	sub.f64 	%fd250, %fd233, %fd241;
	add.f64 	%fd251, %fd250, %fd250;
	neg.f64 	%fd252, %fd241;
	fma.rn.f64 	%fd253, %fd252, %fd233, %fd251;
	mul.f64 	%fd254, %fd239, %fd253;
	mul.f64 	%fd255, %fd242, %fd249;
	fma.rn.f64 	%fd256, %fd255, %fd241, %fd254;
	xor.b32  	%r263, %r307, -2147483648;
	mov.b32 	%r264, 1127219200;
	mov.b64 	%fd257, {%r263, %r264};
	sub.f64 	%fd258, %fd257, %fd4;
	fma.rn.f64 	%fd259, %fd258, 0d3FE62E42FEFA39EF, %fd241;
	fma.rn.f64 	%fd260, %fd258, 0dBFE62E42FEFA39EF, %fd259;
	sub.f64 	%fd261, %fd260, %fd241;
	sub.f64 	%fd262, %fd256, %fd261;
	fma.rn.f64 	%fd263, %fd258, 0d3C7ABC9E3B39803F, %fd262;
	add.f64 	%fd295, %fd259, %fd263;
	bra.uni 	$L__BB0_30;
$L__BB0_29:
	fma.rn.f64 	%fd232, %fd293, 0d7FF0000000000000, 0d7FF0000000000000;
	{
	.reg .b32 %temp; 
	mov.b64 	{%temp, %r255}, %fd293;
	}
	and.b32  	%r256, %r255, 2147483647;
	setp.eq.s32 	%p88, %r256, 0;
	selp.f64 	%fd295, 0dFFF0000000000000, %fd232, %p88;
$L__BB0_30:
	mul.f64 	%fd264, %fd2, %fd13;
	sub.f64 	%fd265, %fd27, %fd264;
	fma.rn.f64 	%fd266, %fd2, %fd295, %fd265;
	setp.lt.f64 	%p90, %fd291, %fd266;
	selp.f64 	%fd296, 0d3FF0000000000000, 0d0000000000000000, %p90;
$L__BB0_31:
	ld.param.f64 	%fd287, [_Z9gen_gammaPdS_S_iP17curandStateXORWOWdS__param_5];
	st.global.f64 	[%rd5], %fd296;
	ld.global.f64 	%fd267, [%rd4];
	div.rn.f64 	%fd268, %fd267, %fd287;
	rcp.rn.f64 	%fd38, %fd268;
	{
	.reg .b32 %temp; 
	mov.b64 	{%temp, %r56}, %fd5;
	}
	{
	.reg .b32 %temp; 
	mov.b64 	{%temp, %r57}, %fd38;
	}
	shr.u32 	%r265, %r57, 20;
	and.b32  	%r266, %r265, 2047;
	add.s32 	%r267, %r266, -1012;
	mov.b64 	%rd24, %fd38;
	shl.b64 	%rd8, %rd24, %r267;
	setp.eq.s64 	%p5, %rd8, -9223372036854775808;
	setp.neu.f32 	%p91, %f3, 0f00000000;
	@%p91 bra 	$L__BB0_33;
	setp.eq.s64 	%p94, %rd8, -9223372036854775808;
	abs.f64 	%fd277, %fd38;
	setp.neu.f64 	%p95, %fd277, 0d3FE0000000000000;
	and.pred  	%p5, %p95, %p94;
	selp.b32 	%r268, %r56, 0, %p5;
	setp.lt.s32 	%p96, %r57, 0;
	or.b32  	%r269, %r268, 2146435072;
	selp.b32 	%r270, %r269, %r268, %p96;
	mov.b32 	%r271, 0;
	mov.b64 	%fd298, {%r271, %r270};
	bra.uni 	$L__BB0_34;
$L__BB0_33:
	{ // callseq 4, 0
	.param .b64 param0;
	st.param.f64 	[param0], %fd5;
	.param .b64 param1;
	st.param.f64 	[param1], %fd38;
	.param .b64 retval0;
	call.uni (retval0), 
	__internal_accurate_pow, 
	(
	param0, 
	param1
	);
	ld.param.f64 	%fd269, [retval0];
	} // callseq 4
	setp.lt.s32 	%p92, %r56, 0;
	cvt.rzi.f64.f64 	%fd271, %fd38;
	setp.neu.f64 	%p93, %fd38, %fd271;
	neg.f64 	%fd273, %fd269;
	selp.f64 	%fd274, %fd273, %fd269, %p5;
	selp.f64 	%fd275, %fd274, %fd269, %p92;
	selp.f64 	%fd276, 0dFFF8000000000000, %fd275, %p93;
	selp.f64 	%fd298, %fd276, %fd275, %p92;
$L__BB0_34:
	add.f64 	%fd278, %fd38, %fd5;
	{
	.reg .b32 %temp; 
	mov.b64 	{%temp, %r272}, %fd278;
	}
	and.b32  	%r273, %r272, 2146435072;
	setp.ne.s32 	%p97, %r273, 2146435072;
	@%p97 bra 	$L__BB0_41;
	setp.num.f64 	%p98, %fd38, %fd38;
	@%p98 bra 	$L__BB0_37;
	add.rn.f64 	%fd298, %fd5, %fd38;
	bra.uni 	$L__BB0_41;
$L__BB0_37:
	abs.f64 	%fd279, %fd38;
	setp.neu.f64 	%p99, %fd279, 0d7FF0000000000000;
	@%p99 bra 	$L__BB0_39;
	setp.gt.f32 	%p104, %f3, 0f3F800000;
	selp.b32 	%r281, 2146435072, 0, %p104;
	setp.lt.s32 	%p105, %r57, 0;
	xor.b32  	%r282, %r281, 2146435072;
	selp.b32 	%r283, %r282, %r281, %p105;
	setp.eq.f32 	%p106, %f3, 0fBF800000;
	selp.b32 	%r284, 1072693248, %r283, %p106;
	mov.b32 	%r285, 0;
	mov.b64 	%fd298, {%r285, %r284};
	bra.uni 	$L__BB0_41;
$L__BB0_39:
	setp.neu.f32 	%p100, %f3, 0f7F800000;
	@%p100 bra 	$L__BB0_41;
	setp.lt.s32 	%p101, %r56, 0;
	setp.lt.s32 	%p102, %r57, 0;
	selp.b32 	%r274, 0, 2146435072, %p102;
	and.b32  	%r275, %r57, 2147483647;
	setp.ne.s32 	%p103, %r275, 1071644672;
	or.b32  	%r276, %r274, -2147483648;
	selp.b32 	%r277, %r276, %r274, %p103;
	selp.b32 	%r278, %r277, %r274, %p5;
	selp.b32 	%r279, %r278, %r274, %p101;
	mov.b32 	%r280, 0;
	mov.b64 	%fd298, {%r280, %r279};
$L__BB0_41:
	setp.eq.f32 	%p107, %f3, 0f3F800000;
	setp.eq.f64 	%p108, %fd38, 0d0000000000000000;
	selp.f64 	%fd280, 0d3FF0000000000000, %fd298, %p108;
	selp.f64 	%fd281, 0d3FF0000000000000, %fd280, %p107;
	mul.f64 	%fd282, %fd2, %fd13;
	mul.f64 	%fd283, %fd282, %fd281;
	st.global.f64 	[%rd6], %fd283;
	st.global.f64 	[%rd7], %fd5;
	ld.global.f64 	%fd284, [%rd5];
	setp.eq.f64 	%p109, %fd284, 0d0000000000000000;
	@%p109 bra 	$L__BB0_3;
	ld.global.f64 	%fd285, [%rd6];
	setp.eq.f64 	%p110, %fd285, 0d0000000000000000;
	@%p110 bra 	$L__BB0_3;
	bra.uni 	$L__BB0_73;
$L__BB0_43:
	add.f64 	%fd46, %fd1, 0dBFD5555555555555;
	mul.f64 	%fd84, %fd46, 0d4022000000000000;
	sqrt.rn.f64 	%fd85, %fd84;
	rcp.rn.f64 	%fd47, %fd85;
	mov.f64 	%fd86, 0d4008000000000000;
	{
	.reg .b32 %temp; 
	mov.b64 	{%temp, %r58}, %fd86;
	}
	and.b32  	%r59, %r58, 2146435072;
	setp.eq.s32 	%p10, %r59, 1073741824;
	setp.lt.s32 	%p11, %r58, 0;
	selp.b32 	%r60, 0, 2146435072, %p11;
	and.b32  	%r111, %r58, 2147483647;
	setp.ne.s32 	%p12, %r111, 1071644672;
	and.pred  	%p6, %p10, %p12;
	or.b32  	%r61, %r60, -2147483648;
	mov.b32 	%r112, 1127219200;
	mov.b32 	%r113, -2147483648;
	mov.b64 	%fd48, {%r113, %r112};
	mov.f64 	%fd87, 0d4000000000000000;
	{
	.reg .b32 %temp; 
	mov.b64 	{%temp, %r62}, %fd87;
	}
	and.b32  	%r63, %r62, 2146435072;
	setp.eq.s32 	%p13, %r63, 1062207488;
	setp.lt.s32 	%p14, %r62, 0;
	selp.b32 	%r64, 0, 2146435072, %p14;
	and.b32  	%r114, %r62, 2147483647;
	setp.ne.s32 	%p15, %r114, 1071644672;
	and.pred  	%p7, %p13, %p15;
	or.b32  	%r65, %r64, -2147483648;
	add.s64 	%rd9, %rd3, %rd21;
	add.s64 	%rd10, %rd2, %rd21;
	add.s64 	%rd11, %rd1, %rd21;
	selp.b32 	%r149, %r61, %r60, %p6;
	selp.b32 	%r171, %r65, %r64, %p7;
$L__BB0_44:
	shr.u32 	%r116, %r291, 2;
	xor.b32  	%r117, %r116, %r291;
	shl.b32 	%r118, %r287, 4;
	shl.b32 	%r119, %r117, 1;
	xor.b32  	%r120, %r118, %r119;
	xor.b32  	%r121, %r120, %r287;
	xor.b32  	%r73, %r121, %r117;
	add.s32 	%r321, %r292, 362437;
	add.s32 	%r122, %r73, %r321;
	cvt.rn.f32.u32 	%f13, %r122;
	fma.rn.f32 	%f14, %f13, 0f2F800000, 0f2F000000;
	cvt.f64.f32 	%fd49, %f14;
	setp.eq.s32 	%p16, %r286, 1;
	mov.b32 	%r286, 0;
	mov.u32 	%r316, %r73;
	mov.u32 	%r317, %r287;
	mov.u32 	%r318, %r288;
	mov.f32 	%f79, %f75;
	@%p16 bra 	$L__BB0_46;
	shr.u32 	%r124, %r298, 2;
	xor.b32  	%r125, %r124, %r298;
	shl.b32 	%r126, %r73, 4;
	shl.b32 	%r127, %r125, 1;
	xor.b32  	%r128, %r127, %r126;
	xor.b32  	%r129, %r128, %r125;
	xor.b32  	%r317, %r129, %r73;
	add.s32 	%r130, %r292, %r317;
	add.s32 	%r131, %r130, 724874;
	shr.u32 	%r132, %r297, 2;
	xor.b32  	%r133, %r132, %r297;
	shl.b32 	%r134, %r317, 4;
	shl.b32 	%r135, %r133, 1;
	xor.b32  	%r136, %r135, %r134;
	xor.b32  	%r137, %r136, %r133;
	xor.b32  	%r316, %r137, %r317;
	add.s32 	%r321, %r292, 1087311;
	add.s32 	%r138, %r316, %r321;
	cvt.rn.f32.u32 	%f15, %r131;
	fma.rn.f32 	%f16, %f15, 0f2F800000, 0f2F000000;
	cvt.rn.f32.u32 	%f17, %r138;
	fma.rn.f32 	%f18, %f17, 0f30C90FDB, 0f30490FDB;
	setp.lt.f32 	%p17, %f16, 0f00800000;
	mul.f32 	%f19, %f16, 0f4B000000;
	selp.f32 	%f20, %f19, %f16, %p17;
	selp.f32 	%f21, 0fC1B80000, 0f00000000, %p17;
	mov.b32 	%r139, %f20;
	add.s32 	%r140, %r139, -1059760811;
	and.b32  	%r141, %r140, -8388608;
	sub.s32 	%r142, %r139, %r141;
	mov.b32 	%f22, %r142;
	cvt.rn.f32.s32 	%f23, %r141;
	fma.rn.f32 	%f24, %f23, 0f34000000, %f21;
	add.f32 	%f25, %f22, 0fBF800000;
	fma.rn.f32 	%f26, %f25, 0fBE055027, 0f3E1039F6;
	fma.rn.f32 	%f27, %f26, %f25, 0fBDF8CDCC;
	fma.rn.f32 	%f28, %f27, %f25, 0f3E0F2955;
	fma.rn.f32 	%f29, %f28, %f25, 0fBE2AD8B9;
	fma.rn.f32 	%f30, %f29, %f25, 0f3E4CED0B;
	fma.rn.f32 	%f31, %f30, %f25, 0fBE7FFF22;
	fma.rn.f32 	%f32, %f31, %f25, 0f3EAAAA78;
	fma.rn.f32 	%f33, %f32, %f25, 0fBF000000;
	mul.f32 	%f34, %f25, %f33;
	fma.rn.f32 	%f35, %f34, %f25, %f25;
	fma.rn.f32 	%f36, %f24, 0f3F317218, %f35;
	setp.gt.u32 	%p18, %r139, 2139095039;
	fma.rn.f32 	%f37, %f20, 0f7F800000, 0f7F800000;
	selp.f32 	%f38, %f37, %f36, %p18;
	setp.eq.f32 	%p19, %f20, 0f00000000;
	mul.f32 	%f39, %f38, 0fC0000000;
	selp.f32 	%f40, 0f7F800000, %f39, %p19;
	sqrt.rn.f32 	%f41, %f40;
	sin.approx.f32 	%f42, %f18;
	cos.approx.f32 	%f43, %f18;
	mul.f32 	%f79, %f41, %f42;
	mul.f32 	%f75, %f41, %f43;
	mov.b32 	%r286, 1;
	mov.u32 	%r318, %r73;
	mov.u32 	%r297, %r287;
	mov.u32 	%r298, %r288;
$L__BB0_46:
	mov.u32 	%r291, %r298;
	mov.u32 	%r298, %r297;
	cvt.f64.f32 	%fd50, %f79;
	fma.rn.f64 	%fd51, %fd47, %fd50, 0d3FF0000000000000;
	{
	.reg .b32 %temp; 
	mov.b64 	{%temp, %r85}, %fd51;
	}
	abs.f64 	%fd52, %fd51;
	{ // callseq 0, 0
	.param .b64 param0;
	st.param.f64 	[param0], %fd52;
	.param .b64 param1;
	st.param.f64 	[param1], 0d4008000000000000;
	.param .b64 retval0;
	call.uni (retval0), 
	__internal_accurate_pow, 
	(
	param0, 
	param1
	);
	ld.param.f64 	%fd88, [retval0];
	} // callseq 0
	setp.lt.s32 	%p23, %r85, 0;
	neg.f64 	%fd90, %fd88;
	selp.f64 	%fd91, %fd90, %fd88, %p10;
	selp.f64 	%fd92, %fd91, %fd88, %p23;
	setp.eq.f64 	%p24, %fd51, 0d0000000000000000;
	selp.b32 	%r143, %r85, 0, %p10;
	or.b32  	%r144, %r143, 2146435072;
	selp.b32 	%r145, %r144, %r143, %p11;
	mov.b32 	%r146, 0;
	mov.b64 	%fd93, {%r146, %r145};
	selp.f64 	%fd299, %fd93, %fd92, %p24;
	add.f64 	%fd94, %fd51, 0d4008000000000000;
	{
	.reg .b32 %temp; 
	mov.b64 	{%temp, %r147}, %fd94;
	}
	and.b32  	%r148, %r147, 2146435072;
	setp.ne.s32 	%p25, %r148, 2146435072;
	@%p25 bra 	$L__BB0_51;
	setp.num.f64 	%p26, %fd51, %fd51;
	@%p26 bra 	$L__BB0_49;
	mov.f64 	%fd95, 0d4008000000000000;
	add.rn.f64 	%fd299, %fd51, %fd95;
	bra.uni 	$L__BB0_51;
$L__BB0_49:
	setp.neu.f64 	%p27, %fd52, 0d7FF0000000000000;
	@%p27 bra 	$L__BB0_51;
	selp.b32 	%r150, %r149, %r60, %p23;
	mov.b32 	%r151, 0;
	mov.b64 	%fd299, {%r151, %r150};
$L__BB0_51:
	setp.eq.f64 	%p29, %fd51, 0d3FF0000000000000;
	selp.f64 	%fd57, 0d3FF0000000000000, %fd299, %p29;
	setp.leu.f64 	%p30, %fd57, 0d0000000000000000;
	mov.f64 	%fd307, 0d0000000000000000;
	@%p30 bra 	$L__BB0_72;
	{
	.reg .b32 %temp; 
	mov.b64 	{%temp, %r322}, %fd49;
	}
	{
	.reg .b32 %temp; 
	mov.b64 	{%r323, %temp}, %fd49;
	}
	setp.gt.s32 	%p31, %r322, 1048575;
	mov.b32 	%r324, -1023;
	mov.f64 	%fd300, %fd49;
	@%p31 bra 	$L__BB0_54;
	mul.f64 	%fd300, %fd49, 0d4350000000000000;
	{
	.reg .b32 %temp; 
	mov.b64 	{%temp, %r322}, %fd300;
	}
	{
	.reg .b32 %temp; 
	mov.b64 	{%r323, %temp}, %fd300;
	}
	mov.b32 	%r324, -1077;
$L__BB0_54:
	add.s32 	%r154, %r322, -1;
	setp.gt.u32 	%p32, %r154, 2146435070;
	@%p32 bra 	$L__BB0_58;
	shr.u32 	%r157, %r322, 20;
	add.s32 	%r325, %r324, %r157;
	and.b32  	%r158, %r322, 1048575;
	or.b32  	%r159, %r158, 1072693248;
	mov.b64 	%fd301, {%r323, %r159};
	setp.lt.u32 	%p34, %r159, 1073127583;
	@%p34 bra 	$L__BB0_57;
	{
	.reg .b32 %temp; 
	mov.b64 	{%r160, %temp}, %fd301;
	}
	{
	.reg .b32 %temp; 
	mov.b64 	{%temp, %r161}, %fd301;
	}
	add.s32 	%r162, %r161, -1048576;
	mov.b64 	%fd301, {%r160, %r162};
	add.s32 	%r325, %r325, 1;
$L__BB0_57:
	add.f64 	%fd98, %fd301, 0dBFF0000000000000;
	add.f64 	%fd99, %fd301, 0d3FF0000000000000;
	rcp.approx.ftz.f64 	%fd100, %fd99;
	neg.f64 	%fd101, %fd99;
	fma.rn.f64 	%fd102, %fd101, %fd100, 0d3FF0000000000000;
	fma.rn.f64 	%fd103, %fd102, %fd102, %fd102;
	fma.rn.f64 	%fd104, %fd103, %fd100, %fd100;
	mul.f64 	%fd105, %fd98, %fd104;
	fma.rn.f64 	%fd106, %fd98, %fd104, %fd105;
	mul.f64 	%fd107, %fd106, %fd106;
	fma.rn.f64 	%fd108, %fd107, 0d3EB1380B3AE80F1E, 0d3ED0EE258B7A8B04;
	fma.rn.f64 	%fd109, %fd108, %fd107, 0d3EF3B2669F02676F;
	fma.rn.f64 	%fd110, %fd109, %fd107, 0d3F1745CBA9AB0956;
	fma.rn.f64 	%fd111, %fd110, %fd107, 0d3F3C71C72D1B5154;
	fma.rn.f64 	%fd112, %fd111, %fd107, 0d3F624924923BE72D;
	fma.rn.f64 	%fd113, %fd112, %fd107, 0d3F8999999999A3C4;
	fma.rn.f64 	%fd114, %fd113, %fd107, 0d3FB5555555555554;
	sub.f64 	%fd115, %fd98, %fd106;
	add.f64 	%fd116, %fd115, %fd115;
	neg.f64 	%fd117, %fd106;
	fma.rn.f64 	%fd118, %fd117, %fd98, %fd116;
	mul.f64 	%fd119, %fd104, %fd118;
	mul.f64 	%fd120, %fd107, %fd114;
	fma.rn.f64 	%fd121, %fd120, %fd106, %fd119;
	xor.b32  	%r163, %r325, -2147483648;
	mov.b32 	%r164, 1127219200;
	mov.b64 	%fd122, {%r163, %r164};
	sub.f64 	%fd123, %fd122, %fd48;
	fma.rn.f64 	%fd124, %fd123, 0d3FE62E42FEFA39EF, %fd106;
	fma.rn.f64 	%fd125, %fd123, 0dBFE62E42FEFA39EF, %fd124;
	sub.f64 	%fd126, %fd125, %fd106;
	sub.f64 	%fd127, %fd121, %fd126;
	fma.rn.f64 	%fd128, %fd123, 0d3C7ABC9E3B39803F, %fd127;
	add.f64 	%fd302, %fd124, %fd128;
	bra.uni 	$L__BB0_59;
$L__BB0_58:
	fma.rn.f64 	%fd97, %fd300, 0d7FF0000000000000, 0d7FF0000000000000;
	{
	.reg .b32 %temp; 
	mov.b64 	{%temp, %r155}, %fd300;
	}
	and.b32  	%r156, %r155, 2147483647;
	setp.eq.s32 	%p33, %r156, 0;
	selp.f64 	%fd302, 0dFFF0000000000000, %fd97, %p33;
$L__BB0_59:
	setp.lt.s32 	%p35, %r62, 0;
	setp.eq.s32 	%p36, %r63, 1062207488;
	{
	.reg .b32 %temp; 
	mov.b64 	{%temp, %r96}, %fd50;
	}
	abs.f64 	%fd66, %fd50;
	{ // callseq 1, 0
	.param .b64 param0;
	st.param.f64 	[param0], %fd66;
	.param .b64 param1;
	st.param.f64 	[param1], 0d4000000000000000;
	.param .b64 retval0;
	call.uni (retval0), 
	__internal_accurate_pow, 
	(
	param0, 
	param1
	);
	ld.param.f64 	%fd129, [retval0];
	} // callseq 1
	setp.lt.s32 	%p38, %r96, 0;
	neg.f64 	%fd131, %fd129;
	selp.f64 	%fd132, %fd131, %fd129, %p36;
	selp.f64 	%fd133, %fd132, %fd129, %p38;
	setp.eq.f32 	%p39, %f79, 0f00000000;
	selp.b32 	%r165, %r96, 0, %p36;
	or.b32  	%r166, %r165, 2146435072;
	selp.b32 	%r167, %r166, %r165, %p35;
	mov.b32 	%r168, 0;
	mov.b64 	%fd134, {%r168, %r167};
	selp.f64 	%fd303, %fd134, %fd133, %p39;
	add.f64 	%fd135, %fd50, 0d4000000000000000;
	{
	.reg .b32 %temp; 
	mov.b64 	{%temp, %r169}, %fd135;
	}
	and.b32  	%r170, %r169, 2146435072;
	setp.ne.s32 	%p40, %r170, 2146435072;
	@%p40 bra 	$L__BB0_64;
	setp.num.f32 	%p41, %f79, %f79;
	@%p41 bra 	$L__BB0_62;
	mov.f64 	%fd136, 0d4000000000000000;
	add.rn.f64 	%fd303, %fd50, %fd136;
	bra.uni 	$L__BB0_64;
$L__BB0_62:
	setp.neu.f64 	%p42, %fd66, 0d7FF0000000000000;
	@%p42 bra 	$L__BB0_64;
	selp.b32 	%r172, %r171, %r64, %p38;
	mov.b32 	%r173, 0;
	mov.b64 	%fd303, {%r173, %r172};
$L__BB0_64:
	setp.eq.f32 	%p44, %f79, 0f3F800000;
	mul.f64 	%fd137, %fd303, 0d3FE0000000000000;
	selp.f64 	%fd138, 0d3FE0000000000000, %fd137, %p44;
	add.f64 	%fd71, %fd46, %fd138;
	{
	.reg .b32 %temp; 
	mov.b64 	{%temp, %r326}, %fd57;
	}
	{
	.reg .b32 %temp; 
	mov.b64 	{%r327, %temp}, %fd57;
	}
	setp.gt.s32 	%p45, %r326, 1048575;
	mov.b32 	%r328, -1023;
	mov.f64 	%fd304, %fd57;
	@%p45 bra 	$L__BB0_66;
	mul.f64 	%fd304, %fd57, 0d4350000000000000;
	{
	.reg .b32 %temp; 
	mov.b64 	{%temp, %r326}, %fd304;
	}
	{
	.reg .b32 %temp; 
	mov.b64 	{%r327, %temp}, %fd304;
	}
	mov.b32 	%r328, -1077;
$L__BB0_66:
	add.s32 	%r176, %r326, -1;
	setp.gt.u32 	%p46, %r176, 2146435070;
	@%p46 bra 	$L__BB0_70;
	shr.u32 	%r179, %r326, 20;
	add.s32 	%r329, %r328, %r179;
	and.b32  	%r180, %r326, 1048575;
	or.b32  	%r181, %r180, 1072693248;
	mov.b64 	%fd305, {%r327, %r181};
	setp.lt.u32 	%p48, %r181, 1073127583;
	@%p48 bra 	$L__BB0_69;
	{
	.reg .b32 %temp; 
	mov.b64 	{%r182, %temp}, %fd305;
	}
	{
	.reg .b32 %temp; 
	mov.b64 	{%temp, %r183}, %fd305;
	}
	add.s32 	%r184, %r183, -1048576;
	mov.b64 	%fd305, {%r182, %r184};
	add.s32 	%r329, %r329, 1;
$L__BB0_69:
	add.f64 	%fd140, %fd305, 0dBFF0000000000000;
	add.f64 	%fd141, %fd305, 0d3FF0000000000000;
	rcp.approx.ftz.f64 	%fd142, %fd141;
	neg.f64 	%fd143, %fd141;
	fma.rn.f64 	%fd144, %fd143, %fd142, 0d3FF0000000000000;
	fma.rn.f64 	%fd145, %fd144, %fd144, %fd144;
	fma.rn.f64 	%fd146, %fd145, %fd142, %fd142;
	mul.f64 	%fd147, %fd140, %fd146;
	fma.rn.f64 	%fd148, %fd140, %fd146, %fd147;
	mul.f64 	%fd149, %fd148, %fd148;
	fma.rn.f64 	%fd150, %fd149, 0d3EB1380B3AE80F1E, 0d3ED0EE258B7A8B04;
	fma.rn.f64 	%fd151, %fd150, %fd149, 0d3EF3B2669F02676F;
	fma.rn.f64 	%fd152, %fd151, %fd149, 0d3F1745CBA9AB0956;
	fma.rn.f64 	%fd153, %fd152, %fd149, 0d3F3C71C72D1B5154;
	fma.rn.f64 	%fd154, %fd153, %fd149, 0d3F624924923BE72D;
	fma.rn.f64 	%fd155, %fd154, %fd149, 0d3F8999999999A3C4;
	fma.rn.f64 	%fd156, %fd155, %fd149, 0d3FB5555555555554;
	sub.f64 	%fd157, %fd140, %fd148;
	add.f64 	%fd158, %fd157, %fd157;
	neg.f64 	%fd159, %fd148;
	fma.rn.f64 	%fd160, %fd159, %fd140, %fd158;
	mul.f64 	%fd161, %fd146, %fd160;
	mul.f64 	%fd162, %fd149, %fd156;
	fma.rn.f64 	%fd163, %fd162, %fd148, %fd161;
	xor.b32  	%r185, %r329, -2147483648;
	mov.b32 	%r186, 1127219200;
	mov.b64 	%fd164, {%r185, %r186};
	sub.f64 	%fd165, %fd164, %fd48;
	fma.rn.f64 	%fd166, %fd165, 0d3FE62E42FEFA39EF, %fd148;
	fma.rn.f64 	%fd167, %fd165, 0dBFE62E42FEFA39EF, %fd166;
	sub.f64 	%fd168, %fd167, %fd148;
	sub.f64 	%fd169, %fd163, %fd168;
	fma.rn.f64 	%fd170, %fd165, 0d3C7ABC9E3B39803F, %fd169;
	add.f64 	%fd306, %fd166, %fd170;
	bra.uni 	$L__BB0_71;
$L__BB0_70:
	fma.rn.f64 	%fd139, %fd304, 0d7FF0000000000000, 0d7FF0000000000000;
	{
	.reg .b32 %temp; 
	mov.b64 	{%temp, %r177}, %fd304;
	}
	and.b32  	%r178, %r177, 2147483647;
	setp.eq.s32 	%p47, %r178, 0;
	selp.f64 	%fd306, 0dFFF0000000000000, %fd139, %p47;
$L__BB0_71:
	mul.f64 	%fd171, %fd46, %fd57;
	sub.f64 	%fd172, %fd71, %fd171;
	fma.rn.f64 	%fd173, %fd46, %fd306, %fd172;
	setp.lt.f64 	%p49, %fd302, %fd173;
	selp.f64 	%fd307, 0d3FF0000000000000, 0d0000000000000000, %p49;
$L__BB0_72:
	st.global.f64 	[%rd9], %fd307;
	mul.f64 	%fd174, %fd46, %fd57;
	st.global.f64 	[%rd10], %fd174;
	st.global.f64 	[%rd11], %fd49;
	ld.global.f64 	%fd175, [%rd9];
	setp.eq.f64 	%p50, %fd175, 0d0000000000000000;
	mov.u32 	%r287, %r316;
	mov.u32 	%r288, %r317;
	mov.u32 	%r297, %r318;
	mov.u32 	%r292, %r321;
	@%p50 bra 	$L__BB0_44;
$L__BB0_73:
	ret;

}
	// .globl	_Z7c_gammadPdS_iP17curandStateXORWOW
.visible .entry _Z7c_gammadPdS_iP17curandStateXORWOW(
	.param .f64 _Z7c_gammadPdS_iP17curandStateXORWOW_param_0,
	.param .u64 .ptr .align 1 _Z7c_gammadPdS_iP17curandStateXORWOW_param_1,
	.param .u64 .ptr .align 1 _Z7c_gammadPdS_iP17curandStateXORWOW_param_2,
	.param .u32 _Z7c_gammadPdS_iP17curandStateXORWOW_param_3,
	.param .u64 .ptr .align 1 _Z7c_gammadPdS_iP17curandStateXORWOW_param_4
)
{
	.reg .pred 	%p<46>;
	.reg .b32 	%r<159>;
	.reg .b32 	%f<41>;
	.reg .b64 	%rd<12>;
	.reg .b64 	%fd<136>;

	ld.param.f64 	%fd35, [_Z7c_gammadPdS_iP17curandStateXORWOW_param_0];
	ld.param.u64 	%rd3, [_Z7c_gammadPdS_iP17curandStateXORWOW_param_1];
	ld.param.u64 	%rd4, [_Z7c_gammadPdS_iP17curandStateXORWOW_param_2];
	ld.param.u64 	%rd5, [_Z7c_gammadPdS_iP17curandStateXORWOW_param_4];
	cvta.to.global.u64 	%rd6, %rd4;
	cvta.to.global.u64 	%rd7, %rd3;
	cvta.to.global.u64 	%rd8, %rd5;
	mov.u32 	%r55, %tid.x;
	mov.u32 	%r56, %ctaid.x;
	mov.u32 	%r57, %ntid.x;
	mad.lo.s32 	%r58, %r56, %r57, %r55;
	mul.wide.s32 	%rd9, %r58, 48;
	add.s64 	%rd10, %rd8, %rd9;
	ld.global.v2.u32 	{%r143, %r142}, [%rd10];
	ld.global.v2.u32 	{%r149, %r148}, [%rd10+8];
	ld.global.v2.u32 	{%r139, %r138}, [%rd10+16];
	ld.global.u32 	%r137, [%rd10+24];
	ld.global.f32 	%f39, [%rd10+32];
	add.f64 	%fd1, %fd35, 0dBFD5555555555555;
	mul.f64 	%fd36, %fd1, 0d4022000000000000;
	sqrt.rn.f64 	%fd37, %fd36;
	rcp.rn.f64 	%fd2, %fd37;
	mov.f64 	%fd38, 0d4008000000000000;
	{
	.reg .b32 %temp; 
	mov.b64 	{%temp, %r8}, %fd38;
	}
	and.b32  	%r9, %r8, 2146435072;
	setp.eq.s32 	%p5, %r9, 1073741824;
	setp.lt.s32 	%p6, %r8, 0;
	selp.b32 	%r10, 0, 2146435072, %p6;
	and.b32  	%r59, %r8, 2147483647;
	setp.ne.s32 	%p7, %r59, 1071644672;
	and.pred  	%p1, %p5, %p7;
	mov.b32 	%r60, 1127219200;
	mov.b32 	%r61, -2147483648;
	mov.b64 	%fd3, {%r61, %r60};
	mov.f64 	%fd39, 0d4000000000000000;
	{
	.reg .b32 %temp; 
	mov.b64 	{%temp, %r11}, %fd39;
	}
	and.b32  	%r12, %r11, 2146435072;
	setp.eq.s32 	%p8, %r12, 1062207488;
	setp.lt.s32 	%p9, %r11, 0;
	selp.b32 	%r13, 0, 2146435072, %p9;
	and.b32  	%r62, %r11, 2147483647;
	setp.ne.s32 	%p10, %r62, 1071644672;
	and.pred  	%p2, %p8, %p10;
	mul.wide.s32 	%rd11, %r58, 8;
	add.s64 	%rd1, %rd7, %rd11;
	add.s64 	%rd2, %rd6, %rd11;
$L__BB1_1:
	shr.u32 	%r64, %r142, 2;
	xor.b32  	%r65, %r64, %r142;
	shl.b32 	%r66, %r138, 4;
	shl.b32 	%r67, %r65, 1;
	xor.b32  	%r68, %r66, %r67;
	xor.b32  	%r69, %r68, %r138;
	xor.b32  	%r21, %r69, %r65;
	add.s32 	%r150, %r143, 362437;
	add.s32 	%r70, %r21, %r150;
	cvt.rn.f32.u32 	%f8, %r70;
	fma.rn.f32 	%f3, %f8, 0f2F800000, 0f2F000000;
	setp.eq.s32 	%p11, %r137, 1;
	mov.b32 	%r137, 0;
	mov.u32 	%r145, %r21;
	mov.u32 	%r146, %r138;
	mov.u32 	%r147, %r139;
	mov.f32 	%f40, %f39;
	@%p11 bra 	$L__BB1_3;
	shr.u32 	%r72, %r149, 2;
	xor.b32  	%r73, %r72, %r149;
	shl.b32 	%r74, %r21, 4;
	shl.b32 	%r75, %r73, 1;
	xor.b32  	%r76, %r75, %r74;
	xor.b32  	%r77, %r76, %r73;
	xor.b32  	%r146, %r77, %r21;
	add.s32 	%r78, %r143, %r146;
	add.s32 	%r79, %r78, 724874;
	shr.u32 	%r80, %r148, 2;
	xor.b32  	%r81, %r80, %r148;
	shl.b32 	%r82, %r146, 4;
	shl.b32 	%r83, %r81, 1;
	xor.b32  	%r84, %r83, %r82;
	xor.b32  	%r85, %r84, %r81;
	xor.b32  	%r145, %r85, %r146;
	add.s32 	%r150, %r143, 1087311;
	add.s32 	%r86, %r145, %r150;
	cvt.rn.f32.u32 	%f9, %r79;
	fma.rn.f32 	%f10, %f9, 0f2F800000, 0f2F000000;
	cvt.rn.f32.u32 	%f11, %r86;
	fma.rn.f32 	%f12, %f11, 0f30C90FDB, 0f30490FDB;
	setp.lt.f32 	%p12, %f10, 0f00800000;
	mul.f32 	%f13, %f10, 0f4B000000;
	selp.f32 	%f14, %f13, %f10, %p12;
	selp.f32 	%f15, 0fC1B80000, 0f00000000, %p12;
	mov.b32 	%r87, %f14;
	add.s32 	%r88, %r87, -1059760811;
	and.b32  	%r89, %r88, -8388608;
	sub.s32 	%r90, %r87, %r89;
	mov.b32 	%f16, %r90;
	cvt.rn.f32.s32 	%f17, %r89;
	fma.rn.f32 	%f18, %f17, 0f34000000, %f15;
	add.f32 	%f19, %f16, 0fBF800000;
	fma.rn.f32 	%f20, %f19, 0fBE055027, 0f3E1039F6;
	fma.rn.f32 	%f21, %f20, %f19, 0fBDF8CDCC;
	fma.rn.f32 	%f22, %f21, %f19, 0f3E0F2955;
	fma.rn.f32 	%f23, %f22, %f19, 0fBE2AD8B9;
	fma.rn.f32 	%f24, %f23, %f19, 0f3E4CED0B;
	fma.rn.f32 	%f25, %f24, %f19, 0fBE7FFF22;
	fma.rn.f32 	%f26, %f25, %f19, 0f3EAAAA78;
	fma.rn.f32 	%f27, %f26, %f19, 0fBF000000;
	mul.f32 	%f28, %f19, %f27;
	fma.rn.f32 	%f29, %f28, %f19, %f19;
	fma.rn.f32 	%f30, %f18, 0f3F317218, %f29;
	setp.gt.u32 	%p13, %r87, 2139095039;
	fma.rn.f32 	%f31, %f14, 0f7F800000, 0f7F800000;
	selp.f32 	%f32, %f31, %f30, %p13;
	setp.eq.f32 	%p14, %f14, 0f00000000;
	mul.f32 	%f33, %f32, 0fC0000000;
	selp.f32 	%f34, 0f7F800000, %f33, %p14;
	sqrt.rn.f32 	%f35, %f34;
	sin.approx.f32 	%f36, %f12;
	cos.approx.f32 	%f37, %f12;
	mul.f32 	%f40, %f35, %f36;
	mul.f32 	%f39, %f35, %f37;
	mov.b32 	%r137, 1;
	mov.u32 	%r147, %r21;
	mov.u32 	%r148, %r138;
	mov.u32 	%r149, %r139;
$L__BB1_3:
	mov.u32 	%r142, %r149;
	mov.u32 	%r149, %r148;
	cvt.f64.f32 	%fd4, %f40;
	fma.rn.f64 	%fd5, %fd2, %fd4, 0d3FF0000000000000;
	{
	.reg .b32 %temp; 
	mov.b64 	{%temp, %r33}, %fd5;
	}
	abs.f64 	%fd6, %fd5;
	{ // callseq 5, 0
	.param .b64 param0;
	st.param.f64 	[param0], %fd6;
	.param .b64 param1;
	st.param.f64 	[param1], 0d4008000000000000;
	.param .b64 retval0;
	call.uni (retval0), 
	__internal_accurate_pow, 
	(
	param0, 
	param1
	);
	ld.param.f64 	%fd40, [retval0];
	} // callseq 5
	setp.lt.s32 	%p18, %r33, 0;
	neg.f64 	%fd42, %fd40;
	selp.f64 	%fd43, %fd42, %fd40, %p5;
	selp.f64 	%fd44, %fd43, %fd40, %p18;
	setp.eq.f64 	%p19, %fd5, 0d0000000000000000;
	selp.b32 	%r91, %r33, 0, %p5;
	or.b32  	%r92, %r91, 2146435072;
	selp.b32 	%r93, %r92, %r91, %p6;
	mov.b32 	%r94, 0;
	mov.b64 	%fd45, {%r94, %r93};
	selp.f64 	%fd128, %fd45, %fd44, %p19;
	add.f64 	%fd46, %fd5, 0d4008000000000000;
	{
	.reg .b32 %temp; 
	mov.b64 	{%temp, %r95}, %fd46;
	}
	and.b32  	%r96, %r95, 2146435072;
	setp.ne.s32 	%p20, %r96, 2146435072;
	@%p20 bra 	$L__BB1_8;
	setp.num.f64 	%p21, %fd5, %fd5;
	@%p21 bra 	$L__BB1_6;
	mov.f64 	%fd47, 0d4008000000000000;
	add.rn.f64 	%fd128, %fd5, %fd47;
	bra.uni 	$L__BB1_8;
$L__BB1_6:
	setp.neu.f64 	%p22, %fd6, 0d7FF0000000000000;
	@%p22 bra 	$L__BB1_8;
	or.b32  	%r97, %r10, -2147483648;
	selp.b32 	%r98, %r97, %r10, %p1;
	selp.b32 	%r99, %r98, %r10, %p18;
	mov.b32 	%r100, 0;
	mov.b64 	%fd128, {%r100, %r99};
$L__BB1_8:
	setp.eq.f64 	%p25, %fd5, 0d3FF0000000000000;
	selp.f64 	%fd11, 0d3FF0000000000000, %fd128, %p25;
	setp.leu.f64 	%p26, %fd11, 0d0000000000000000;
	mov.pred 	%p45, -1;
	@%p26 bra 	$L__BB1_29;
	cvt.f64.f32 	%fd129, %f3;
	{
	.reg .b32 %temp; 
	mov.b64 	{%temp, %r151}, %fd129;
	}
	{
	.reg .b32 %temp; 
	mov.b64 	{%r152, %temp}, %fd129;
	}
	setp.gt.s32 	%p27, %r151, 1048575;
	mov.b32 	%r153, -1023;
	@%p27 bra 	$L__BB1_11;
	mul.f64 	%fd129, %fd129, 0d4350000000000000;
	{
	.reg .b32 %temp; 
	mov.b64 	{%temp, %r151}, %fd129;
	}
	{
	.reg .b32 %temp; 
	mov.b64 	{%r152, %temp}, %fd129;
	}
	mov.b32 	%r153, -1077;
$L__BB1_11:
	add.s32 	%r103, %r151, -1;
	setp.gt.u32 	%p28, %r103, 2146435070;
	@%p28 bra 	$L__BB1_15;
	shr.u32 	%r106, %r151, 20;
	add.s32 	%r154, %r153, %r106;
	and.b32  	%r107, %r151, 1048575;
	or.b32  	%r108, %r107, 1072693248;
	mov.b64 	%fd130, {%r152, %r108};
	setp.lt.u32 	%p30, %r108, 1073127583;
	@%p30 bra 	$L__BB1_14;
	{
	.reg .b32 %temp; 
	mov.b64 	{%r109, %temp}, %fd130;
	}
	{
	.reg .b32 %temp; 
	mov.b64 	{%temp, %r110}, %fd130;
	}
	add.s32 	%r111, %r110, -1048576;
	mov.b64 	%fd130, {%r109, %r111};
	add.s32 	%r154, %r154, 1;
$L__BB1_14:
	add.f64 	%fd49, %fd130, 0dBFF0000000000000;
	add.f64 	%fd50, %fd130, 0d3FF0000000000000;
	rcp.approx.ftz.f64 	%fd51, %fd50;
	neg.f64 	%fd52, %fd50;
	fma.rn.f64 	%fd53, %fd52, %fd51, 0d3FF0000000000000;
	fma.rn.f64 	%fd54, %fd53, %fd53, %fd53;
	fma.rn.f64 	%fd55, %fd54, %fd51, %fd51;
	mul.f64 	%fd56, %fd49, %fd55;
	fma.rn.f64 	%fd57, %fd49, %fd55, %fd56;
	mul.f64 	%fd58, %fd57, %fd57;
	fma.rn.f64 	%fd59, %fd58, 0d3EB1380B3AE80F1E, 0d3ED0EE258B7A8B04;
	fma.rn.f64 	%fd60, %fd59, %fd58, 0d3EF3B2669F02676F;
	fma.rn.f64 	%fd61, %fd60, %fd58, 0d3F1745CBA9AB0956;
	fma.rn.f64 	%fd62, %fd61, %fd58, 0d3F3C71C72D1B5154;
	fma.rn.f64 	%fd63, %fd62, %fd58, 0d3F624924923BE72D;
	fma.rn.f64 	%fd64, %fd63, %fd58, 0d3F8999999999A3C4;
	fma.rn.f64 	%fd65, %fd64, %fd58, 0d3FB5555555555554;
	sub.f64 	%fd66, %fd49, %fd57;
	add.f64 	%fd67, %fd66, %fd66;
	neg.f64 	%fd68, %fd57;
	fma.rn.f64 	%fd69, %fd68, %fd49, %fd67;
	mul.f64 	%fd70, %fd55, %fd69;
	mul.f64 	%fd71, %fd58, %fd65;
	fma.rn.f64 	%fd72, %fd71, %fd57, %fd70;
	xor.b32  	%r112, %r154, -2147483648;
	mov.b32 	%r113, 1127219200;
	mov.b64 	%fd73, {%r112, %r113};
	sub.f64 	%fd74, %fd73, %fd3;
	fma.rn.f64 	%fd75, %fd74, 0d3FE62E42FEFA39EF, %fd57;
	fma.rn.f64 	%fd76, %fd74, 0dBFE62E42FEFA39EF, %fd75;
	sub.f64 	%fd77, %fd76, %fd57;
	sub.f64 	%fd78, %fd72, %fd77;
	fma.rn.f64 	%fd79, %fd74, 0d3C7ABC9E3B39803F, %fd78;
	add.f64 	%fd131, %fd75, %fd79;
	bra.uni 	$L__BB1_16;
$L__BB1_15:
	fma.rn.f64 	%fd48, %fd129, 0d7FF0000000000000, 0d7FF0000000000000;
	{
	.reg .b32 %temp; 
	mov.b64 	{%temp, %r104}, %fd129;
	}
	and.b32  	%r105, %r104, 2147483647;
	setp.eq.s32 	%p29, %r105, 0;
	selp.f64 	%fd131, 0dFFF0000000000000, %fd48, %p29;
$L__BB1_16:
	setp.lt.s32 	%p31, %r11, 0;
	setp.eq.s32 	%p32, %r12, 1062207488;
	{
	.reg .b32 %temp; 
	mov.b64 	{%temp, %r44}, %fd4;
	}
	abs.f64 	%fd21, %fd4;
	{ // callseq 6, 0
	.param .b64 param0;
	st.param.f64 	[param0], %fd21;
	.param .b64 param1;
	st.param.f64 	[param1], 0d4000000000000000;
	.param .b64 retval0;
	call.uni (retval0), 
	__internal_accurate_pow, 
	(
	param0, 
	param1
	);
	ld.param.f64 	%fd80, [retval0];
	} // callseq 6
	setp.lt.s32 	%p34, %r44, 0;
	neg.f64 	%fd82, %fd80;
	selp.f64 	%fd83, %fd82, %fd80, %p32;
	selp.f64 	%fd84, %fd83, %fd80, %p34;
	setp.eq.f32 	%p35, %f40, 0f00000000;
	selp.b32 	%r114, %r44, 0, %p32;
	or.b32  	%r115, %r114, 2146435072;
	selp.b32 	%r116, %r115, %r114, %p31;
	mov.b32 	%r117, 0;
	mov.b64 	%fd85, {%r117, %r116};
	selp.f64 	%fd132, %fd85, %fd84, %p35;
	add.f64 	%fd86, %fd4, 0d4000000000000000;
	{
	.reg .b32 %temp; 
	mov.b64 	{%temp, %r118}, %fd86;
	}
	and.b32  	%r119, %r118, 2146435072;
	setp.ne.s32 	%p36, %r119, 2146435072;
	@%p36 bra 	$L__BB1_21;
	setp.num.f32 	%p37, %f40, %f40;
	@%p37 bra 	$L__BB1_19;
	mov.f64 	%fd87, 0d4000000000000000;
	add.rn.f64 	%fd132, %fd4, %fd87;
	bra.uni 	$L__BB1_21;
$L__BB1_19:
	setp.neu.f64 	%p38, %fd21, 0d7FF0000000000000;
	@%p38 bra 	$L__BB1_21;
	or.b32  	%r120, %r13, -2147483648;
	selp.b32 	%r121, %r120, %r13, %p2;
	selp.b32 	%r122, %r121, %r13, %p34;
	mov.b32 	%r123, 0;
	mov.b64 	%fd132, {%r123, %r122};
$L__BB1_21:
	setp.eq.f32 	%p40, %f40, 0f3F800000;
	mul.f64 	%fd88, %fd132, 0d3FE0000000000000;
	selp.f64 	%fd89, 0d3FE0000000000000, %fd88, %p40;
	add.f64 	%fd26, %fd1, %fd89;
	{
	.reg .b32 %temp; 
	mov.b64 	{%temp, %r155}, %fd11;
	}
	{
	.reg .b32 %temp; 
	mov.b64 	{%r156, %temp}, %fd11;
	}
	setp.gt.s32 	%p41, %r155, 1048575;
	mov.b32 	%r157, -1023;
	mov.f64 	%fd133, %fd11;
	@%p41 bra 	$L__BB1_23;
	mul.f64 	%fd133, %fd11, 0d4350000000000000;
	{
	.reg .b32 %temp; 
	mov.b64 	{%temp, %r155}, %fd133;
	}
	{
	.reg .b32 %temp; 
	mov.b64 	{%r156, %temp}, %fd133;
	}
	mov.b32 	%r157, -1077;
$L__BB1_23:
	add.s32 	%r126, %r155, -1;
	setp.gt.u32 	%p42, %r126, 2146435070;
	@%p42 bra 	$L__BB1_27;
	shr.u32 	%r129, %r155, 20;
	add.s32 	%r158, %r157, %r129;
	and.b32  	%r130, %r155, 1048575;
	or.b32  	%r131, %r130, 1072693248;
	mov.b64 	%fd134, {%r156, %r131};
	setp.lt.u32 	%p44, %r131, 1073127583;
	@%p44 bra 	$L__BB1_26;
	{
	.reg .b32 %temp; 
	mov.b64 	{%r132, %temp}, %fd134;
	}
	{
	.reg .b32 %temp; 
	mov.b64 	{%temp, %r133}, %fd134;
	}
	add.s32 	%r134, %r133, -1048576;
	mov.b64 	%fd134, {%r132, %r134};
	add.s32 	%r158, %r158, 1;
$L__BB1_26:
	add.f64 	%fd91, %fd134, 0dBFF0000000000000;
	add.f64 	%fd92, %fd134, 0d3FF0000000000000;
	rcp.approx.ftz.f64 	%fd93, %fd92;
	neg.f64 	%fd94, %fd92;
	fma.rn.f64 	%fd95, %fd94, %fd93, 0d3FF0000000000000;
	fma.rn.f64 	%fd96, %fd95, %fd95, %fd95;
	fma.rn.f64 	%fd97, %fd96, %fd93, %fd93;
	mul.f64 	%fd98, %fd91, %fd97;
	fma.rn.f64 	%fd99, %fd91, %fd97, %fd98;
	mul.f64 	%fd100, %fd99, %fd99;
	fma.rn.f64 	%fd101, %fd100, 0d3EB1380B3AE80F1E, 0d3ED0EE258B7A8B04;
	fma.rn.f64 	%fd102, %fd101, %fd100, 0d3EF3B2669F02676F;
	fma.rn.f64 	%fd103, %fd102, %fd100, 0d3F1745CBA9AB0956;
	fma.rn.f64 	%fd104, %fd103, %fd100, 0d3F3C71C72D1B5154;
	fma.rn.f64 	%fd105, %fd104, %fd100, 0d3F624924923BE72D;
	fma.rn.f64 	%fd106, %fd105, %fd100, 0d3F8999999999A3C4;
	fma.rn.f64 	%fd107, %fd106, %fd100, 0d3FB5555555555554;
	sub.f64 	%fd108, %fd91, %fd99;
	add.f64 	%fd109, %fd108, %fd108;
	neg.f64 	%fd110, %fd99;
	fma.rn.f64 	%fd111, %fd110, %fd91, %fd109;
	mul.f64 	%fd112, %fd97, %fd111;
	mul.f64 	%fd113, %fd100, %fd107;
	fma.rn.f64 	%fd114, %fd113, %fd99, %fd112;
	xor.b32  	%r135, %r158, -2147483648;
	mov.b32 	%r136, 1127219200;
	mov.b64 	%fd115, {%r135, %r136};
	sub.f64 	%fd116, %fd115, %fd3;
	fma.rn.f64 	%fd117, %fd116, 0d3FE62E42FEFA39EF, %fd99;
	fma.rn.f64 	%fd118, %fd116, 0dBFE62E42FEFA39EF, %fd117;
	sub.f64 	%fd119, %fd118, %fd99;
	sub.f64 	%fd120, %fd114, %fd119;
	fma.rn.f64 	%fd121, %fd116, 0d3C7ABC9E3B39803F, %fd120;
	add.f64 	%fd135, %fd117, %fd121;
	bra.uni 	$L__BB1_28;
$L__BB1_27:
	fma.rn.f64 	%fd90, %fd133, 0d7FF0000000000000, 0d7FF0000000000000;
	{
	.reg .b32 %temp; 
	mov.b64 	{%temp, %r127}, %fd133;
	}
	and.b32  	%r128, %r127, 2147483647;
	setp.eq.s32 	%p43, %r128, 0;
	selp.f64 	%fd135, 0dFFF0000000000000, %fd90, %p43;
$L__BB1_28:
	mul.f64 	%fd122, %fd1, %fd11;
	sub.f64 	%fd123, %fd26, %fd122;
	fma.rn.f64 	%fd124, %fd1, %fd135, %fd123;
	setp.geu.f64 	%p45, %fd131, %fd124;
$L__BB1_29:
	mul.f64 	%fd125, %fd1, %fd11;
	ld.global.f64 	%fd126, [%rd1];
	div.rn.f64 	%fd127, %fd125, %fd126;
	st.global.f64 	[%rd2], %fd127;
	mov.u32 	%r138, %r145;
	mov.u32 	%r139, %r146;
	mov.u32 	%r148, %r147;
	mov.u32 	%r143, %r150;
	@%p45 bra 	$L__BB1_1;
	ret;

}
	// .globl	_Z6calacpPdS_S_S_S_S_iS_S_S_S_P17curandStateXORWOWdS_
.visible .entry _Z6calacpPdS_S_S_S_S_iS_S_S_S_P17curandStateXORWOWdS_(
	.param .u64 .ptr .align 1 _Z6calacpPdS_S_S_S_S_iS_S_S_S_P17curandStateXORWOWdS__param_0,
	.param .u64 .ptr .align 1 _Z6calacpPdS_S_S_S_S_iS_S_S_S_P17curandStateXORWOWdS__param_1,
	.param .u64 .ptr .align 1 _Z6calacpPdS_S_S_S_S_iS_S_S_S_P17curandStateXORWOWdS__param_2,
	.param .u64 .ptr .align 1 _Z6calacpPdS_S_S_S_S_iS_S_S_S_P17curandStateXORWOWdS__param_3,
	.param .u64 .ptr .align 1 _Z6calacpPdS_S_S_S_S_iS_S_S_S_P17curandStateXORWOWdS__param_4,
	.param .u64 .ptr .align 1 _Z6calacpPdS_S_S_S_S_iS_S_S_S_P17curandStateXORWOWdS__param_5,
	.param .u32 _Z6calacpPdS_S_S_S_S_iS_S_S_S_P17curandStateXORWOWdS__param_6,
	.param .u64 .ptr .align 1 _Z6calacpPdS_S_S_S_S_iS_S_S_S_P17curandStateXORWOWdS__param_7,
	.param .u64 .ptr .align 1 _Z6calacpPdS_S_S_S_S_iS_S_S_S_P17curandStateXORWOWdS__param_8,
	.param .u64 .ptr .align 1 _Z6calacpPdS_S_S_S_S_iS_S_S_S_P17curandStateXORWOWdS__param_9,
	.param .u64 .ptr .align 1 _Z6calacpPdS_S_S_S_S_iS_S_S_S_P17curandStateXORWOWdS__param_10,
	.param .u64 .ptr .align 1 _Z6calacpPdS_S_S_S_S_iS_S_S_S_P17curandStateXORWOWdS__param_11,
	.param .f64 _Z6calacpPdS_S_S_S_S_iS_S_S_S_P17curandStateXORWOWdS__param_12,
	.param .u64 .ptr .align 1 _Z6calacpPdS_S_S_S_S_iS_S_S_S_P17curandStateXORWOWdS__param_13
)
{
	.reg .pred 	%p<376>;
	.reg .b32 	%r<800>;
	.reg .b32 	%f<27>;
	.reg .b64 	%rd<111>;
	.reg .b64 	%fd<2743>;

	ld.param.u64 	%rd15, [_Z6calacpPdS_S_S_S_S_iS_S_S_S_P17curandStateXORWOWdS__param_0];
	ld.param.u64 	%rd16, [_Z6calacpPdS_S_S_S_S_iS_S_S_S_P17curandStateXORWOWdS__param_1];
	ld.param.u64 	%rd17, [_Z6calacpPdS_S_S_S_S_iS_S_S_S_P17curandStateXORWOWdS__param_2];
	ld.param.u64 	%rd18, [_Z6calacpPdS_S_S_S_S_iS_S_S_S_P17curandStateXORWOWdS__param_3];
	ld.param.u64 	%rd19, [_Z6calacpPdS_S_S_S_S_iS_S_S_S_P17curandStateXORWOWdS__param_4];
	ld.param.u64 	%rd20, [_Z6calacpPdS_S_S_S_S_iS_S_S_S_P17curandStateXORWOWdS__param_5];
	ld.param.u32 	%r219, [_Z6calacpPdS_S_S_S_S_iS_S_S_S_P17curandStateXORWOWdS__param_6];
	ld.param.u64 	%rd21, [_Z6calacpPdS_S_S_S_S_iS_S_S_S_P17curandStateXORWOWdS__param_7];
	ld.param.u64 	%rd24, [_Z6calacpPdS_S_S_S_S_iS_S_S_S_P17curandStateXORWOWdS__param_10];
	ld.param.u64 	%rd26, [_Z6calacpPdS_S_S_S_S_iS_S_S_S_P17curandStateXORWOWdS__param_11];
	ld.param.f64 	%fd295, [_Z6calacpPdS_S_S_S_S_iS_S_S_S_P17curandStateXORWOWdS__param_12];
	cvta.to.global.u64 	%rd1, %rd26;
	mov.u32 	%r220, %tid.x;
	mov.u32 	%r221, %ctaid.x;
	mov.u32 	%r222, %ntid.x;
	mad.lo.s32 	%r1, %r221, %r222, %r220;
	setp.ge.s32 	%p19, %r1, %r219;
	@%p19 bra 	$L__BB2_274;
	mul.wide.s32 	%rd27, %r1, 48;
	add.s64 	%rd28, %rd1, %rd27;
	cvta.to.global.u64 	%rd29, %rd15;
	ld.global.v2.u32 	{%r2, %r3}, [%rd28];
	ld.global.u32 	%r4, [%rd28+20];
	mul.wide.s32 	%rd30, %r1, 8;
	add.s64 	%rd2, %rd29, %rd30;
	ld.global.f64 	%fd296, [%rd2];
	div.rn.f64 	%fd1, %fd296, %fd295;
	{
	.reg .b32 %temp; 
	mov.b64 	{%temp, %r5}, %fd1;
	}
	mov.b32 	%f1, %r5;
	setp.ltu.f64 	%p20, %fd1, 0d0000000000000000;
	@%p20 bra 	$L__BB2_12;
	setp.geu.f32 	%p21, %f1, 0f40100000;
	@%p21 bra 	$L__BB2_4;
	setp.ge.f32 	%p28, %f1, 0f400C0000;
	add.f64 	%fd418, %fd1, 0dBFF0000000000000;
	selp.f64 	%fd419, %fd418, 0d3FF0000000000000, %p28;
	selp.f64 	%fd420, %fd418, %fd1, %p28;
	setp.ge.f32 	%p29, %f1, 0f40040000;
	neg.f64 	%fd421, %fd419;
	fma.rn.f64 	%fd422, %fd420, %fd419, %fd421;
	add.f64 	%fd423, %fd420, 0dBFF0000000000000;
	selp.f64 	%fd424, %fd422, %fd419, %p29;
	selp.f64 	%fd425, %fd423, %fd420, %p29;
	setp.ge.f32 	%p30, %f1, 0f3FF80000;
	neg.f64 	%fd426, %fd424;
	fma.rn.f64 	%fd427, %fd425, %fd424, %fd426;
	add.f64 	%fd428, %fd425, 0dBFF0000000000000;
	selp.f64 	%fd429, %fd427, %fd424, %p30;
	selp.f64 	%fd430, %fd428, %fd425, %p30;
	setp.ge.f32 	%p31, %f1, 0f3FE00000;
	add.f64 	%fd431, %fd430, 0dBFF0000000000000;
	selp.f64 	%fd432, %fd431, %fd430, %p31;
	fma.rn.f64 	%fd433, %fd432, 0d3E381B4960FCF5C9, 0dBE8AF7049AE8A594;
	fma.rn.f64 	%fd434, %fd433, %fd432, 0d3EB301D46D4B22F5;
	fma.rn.f64 	%fd435, %fd434, %fd432, 0dBEB50272AEED0FC4;
	fma.rn.f64 	%fd436, %fd435, %fd432, 0dBEF51CE1A40516F8;
	fma.rn.f64 	%fd437, %fd436, %fd432, 0d3F20C8AA7419084C;
	fma.rn.f64 	%fd438, %fd437, %fd432, 0dBF2C3650196BAD8A;
	fma.rn.f64 	%fd439, %fd438, %fd432, 0dBF531711365A3E26;
	fma.rn.f64 	%fd440, %fd439, %fd432, 0d3F7D919C52A7DF35;
	fma.rn.f64 	%fd441, %fd440, %fd432, 0dBF83B4AF28386F4D;
	fma.rn.f64 	%fd442, %fd441, %fd432, 0dBFA59AF103C37B4D;
	fma.rn.f64 	%fd443, %fd442, %fd432, 0d3FC5512320B439EF;
	fma.rn.f64 	%fd444, %fd443, %fd432, 0dBFA5815E8FA26F4F;
	fma.rn.f64 	%fd445, %fd444, %fd432, 0dBFE4FCF4026AFA2B;
	fma.rn.f64 	%fd446, %fd445, %fd432, 0d3FE2788CFC6FB619;
	fma.rn.f64 	%fd447, %fd446, %fd432, 0d3FF0000000000000;
	mul.f64 	%fd448, %fd1, %fd447;
	selp.f64 	%fd449, %fd447, %fd448, %p31;
	div.rn.f64 	%fd2687, %fd429, %fd449;
	bra.uni 	$L__BB2_23;
$L__BB2_4:
	{
	.reg .b32 %temp; 
	mov.b64 	{%r740, %temp}, %fd1;
	}
	shr.u32 	%r742, %r5, 20;
	setp.gt.u32 	%p22, %r5, 1048575;
	@%p22 bra 	$L__BB2_6;
	mul.f64 	%fd297, %fd1, 0d4350000000000000;
	{
	.reg .b32 %temp; 
	mov.b64 	{%temp, %r5}, %fd297;
	}
	{
	.reg .b32 %temp; 
	mov.b64 	{%r740, %temp}, %fd297;
	}
	shr.u32 	%r223, %r5, 20;
	add.s32 	%r742, %r223, -54;
$L__BB2_6:
	add.s32 	%r743, %r742, -1023;
	and.b32  	%r224, %r5, -2146435073;
	or.b32  	%r225, %r224, 1072693248;
	mov.b64 	%fd2684, {%r740, %r225};
	setp.lt.u32 	%p23, %r225, 1073127583;
	@%p23 bra 	$L__BB2_8;
	{
	.reg .b32 %temp; 
	mov.b64 	{%r226, %temp}, %fd2684;
	}
	{
	.reg .b32 %temp; 
	mov.b64 	{%temp, %r227}, %fd2684;
	}
	add.s32 	%r228, %r227, -1048576;
	mov.b64 	%fd2684, {%r226, %r228};
	add.s32 	%r743, %r742, -1022;
$L__BB2_8:
	add.f64 	%fd298, %fd2684, 0dBFF0000000000000;
	add.f64 	%fd299, %fd2684, 0d3FF0000000000000;
	rcp.approx.ftz.f64 	%fd300, %fd299;
	neg.f64 	%fd301, %fd299;
	fma.rn.f64 	%fd302, %fd301, %fd300, 0d3FF0000000000000;
	fma.rn.f64 	%fd303, %fd302, %fd302, %fd302;
	fma.rn.f64 	%fd304, %fd303, %fd300, %fd300;
	mul.f64 	%fd305, %fd298, %fd304;
	fma.rn.f64 	%fd306, %fd298, %fd304, %fd305;
	mul.f64 	%fd307, %fd306, %fd306;
	fma.rn.f64 	%fd308, %fd307, 0d3EB0F5FF7D2CAFE2, 0d3ED0F5D241AD3B5A;
	fma.rn.f64 	%fd309, %fd308, %fd307, 0d3EF3B20A75488A3F;
	fma.rn.f64 	%fd310, %fd309, %fd307, 0d3F1745CDE4FAECD5;
	fma.rn.f64 	%fd311, %fd310, %fd307, 0d3F3C71C7258A578B;
	fma.rn.f64 	%fd312, %fd311, %fd307, 0d3F6249249242B910;
	fma.rn.f64 	%fd313, %fd312, %fd307, 0d3F89999999999DFB;
	sub.f64 	%fd314, %fd298, %fd306;
	add.f64 	%fd315, %fd314, %fd314;
	neg.f64 	%fd316, %fd306;
	fma.rn.f64 	%fd317, %fd316, %fd298, %fd315;
	mul.f64 	%fd318, %fd304, %fd317;
	fma.rn.f64 	%fd319, %fd307, %fd313, 0d3FB5555555555555;
	mov.f64 	%fd320, 0d3FB5555555555555;
	sub.f64 	%fd321, %fd320, %fd319;
	fma.rn.f64 	%fd322, %fd307, %fd313, %fd321;
	add.f64 	%fd323, %fd322, 0dBC46A4CB00B9E7B0;
	add.f64 	%fd324, %fd319, %fd323;
	sub.f64 	%fd325, %fd319, %fd324;
	add.f64 	%fd326, %fd323, %fd325;
	mul.rn.f64 	%fd327, %fd306, %fd306;
	neg.f64 	%fd328, %fd327;
	fma.rn.f64 	%fd329, %fd306, %fd306, %fd328;
	{
	.reg .b32 %temp; 
	mov.b64 	{%r229, %temp}, %fd318;
	}
	{
	.reg .b32 %temp; 
	mov.b64 	{%temp, %r230}, %fd318;
	}
	add.s32 	%r231, %r230, 1048576;
	mov.b64 	%fd330, {%r229, %r231};
	fma.rn.f64 	%fd331, %fd306, %fd330, %fd329;
	mul.rn.f64 	%fd332, %fd327, %fd306;
	neg.f64 	%fd333, %fd332;
	fma.rn.f64 	%fd334, %fd327, %fd306, %fd333;
	fma.rn.f64 	%fd335, %fd327, %fd318, %fd334;
	fma.rn.f64 	%fd336, %fd331, %fd306, %fd335;
	mul.rn.f64 	%fd337, %fd324, %fd332;
	neg.f64 	%fd338, %fd337;
	fma.rn.f64 	%fd339, %fd324, %fd332, %fd338;
	fma.rn.f64 	%fd340, %fd324, %fd336, %fd339;
	fma.rn.f64 	%fd341, %fd326, %fd332, %fd340;
	add.f64 	%fd342, %fd337, %fd341;
	sub.f64 	%fd343, %fd337, %fd342;
	add.f64 	%fd344, %fd341, %fd343;
	add.f64 	%fd345, %fd306, %fd342;
	sub.f64 	%fd346, %fd306, %fd345;
	add.f64 	%fd347, %fd342, %fd346;
	add.f64 	%fd348, %fd344, %fd347;
	add.f64 	%fd349, %fd318, %fd348;
	add.f64 	%fd350, %fd345, %fd349;
	sub.f64 	%fd351, %fd345, %fd350;
	add.f64 	%fd352, %fd349, %fd351;
	xor.b32  	%r232, %r743, -2147483648;
	mov.b32 	%r233, 1127219200;
	mov.b64 	%fd353, {%r232, %r233};
	mov.b32 	%r234, -2147483648;
	mov.b64 	%fd354, {%r234, %r233};
	sub.f64 	%fd355, %fd353, %fd354;
	fma.rn.f64 	%fd356, %fd355, 0d3FE62E42FEFA39EF, %fd350;
	fma.rn.f64 	%fd357, %fd355, 0dBFE62E42FEFA39EF, %fd356;
	sub.f64 	%fd358, %fd357, %fd350;
	sub.f64 	%fd359, %fd352, %fd358;
	fma.rn.f64 	%fd360, %fd355, 0d3C7ABC9E3B39803F, %fd359;
	add.f64 	%fd361, %fd356, %fd360;
	sub.f64 	%fd362, %fd356, %fd361;
	add.f64 	%fd363, %fd360, %fd362;
	add.f64 	%fd364, %fd1, 0dBFE0000000000000;
	mul.rn.f64 	%fd365, %fd361, %fd364;
	neg.f64 	%fd366, %fd365;
	fma.rn.f64 	%fd367, %fd361, %fd364, %fd366;
	fma.rn.f64 	%fd368, %fd363, %fd364, %fd367;
	add.f64 	%fd369, %fd365, %fd368;
	sub.f64 	%fd370, %fd365, %fd369;
	add.f64 	%fd371, %fd368, %fd370;
	sub.f64 	%fd372, %fd369, %fd1;
	sub.f64 	%fd373, %fd369, %fd372;
	sub.f64 	%fd374, %fd373, %fd1;
	add.f64 	%fd375, %fd371, %fd374;
	add.f64 	%fd6, %fd372, %fd375;
	sub.f64 	%fd376, %fd372, %fd6;
	add.f64 	%fd7, %fd375, %fd376;
	fma.rn.f64 	%fd377, %fd6, 0d3FF71547652B82FE, 0d4338000000000000;
	{
	.reg .b32 %temp; 
	mov.b64 	{%r17, %temp}, %fd377;
	}
	mov.f64 	%fd378, 0dC338000000000000;
	add.rn.f64 	%fd379, %fd377, %fd378;
	fma.rn.f64 	%fd380, %fd379, 0dBFE62E42FEFA39EF, %fd6;
	fma.rn.f64 	%fd381, %fd379, 0dBC7ABC9E3B39803F, %fd380;
	fma.rn.f64 	%fd382, %fd381, 0d3E5ADE1569CE2BDF, 0d3E928AF3FCA213EA;
	fma.rn.f64 	%fd383, %fd382, %fd381, 0d3EC71DEE62401315;
	fma.rn.f64 	%fd384, %fd383, %fd381, 0d3EFA01997C89EB71;
	fma.rn.f64 	%fd385, %fd384, %fd381, 0d3F2A01A014761F65;
	fma.rn.f64 	%fd386, %fd385, %fd381, 0d3F56C16C1852B7AF;
	fma.rn.f64 	%fd387, %fd386, %fd381, 0d3F81111111122322;
	fma.rn.f64 	%fd388, %fd387, %fd381, 0d3FA55555555502A1;
	fma.rn.f64 	%fd389, %fd388, %fd381, 0d3FC5555555555511;
	fma.rn.f64 	%fd390, %fd389, %fd381, 0d3FE000000000000B;
	fma.rn.f64 	%fd391, %fd390, %fd381, 0d3FF0000000000000;
	fma.rn.f64 	%fd392, %fd391, %fd381, 0d3FF0000000000000;
	{
	.reg .b32 %temp; 
	mov.b64 	{%r18, %temp}, %fd392;
	}
	{
	.reg .b32 %temp; 
	mov.b64 	{%temp, %r19}, %fd392;
	}
	shl.b32 	%r235, %r17, 20;
	add.s32 	%r236, %r235, %r19;
	mov.b64 	%fd2685, {%r18, %r236};
	{
	.reg .b32 %temp; 
	mov.b64 	{%temp, %r237}, %fd6;
	}
	mov.b32 	%f17, %r237;
	abs.f32 	%f2, %f17;
	setp.lt.f32 	%p24, %f2, 0f4086232B;
	@%p24 bra 	$L__BB2_11;
	setp.lt.f64 	%p25, %fd6, 0d0000000000000000;
	add.f64 	%fd393, %fd6, 0d7FF0000000000000;
	selp.f64 	%fd2685, 0d0000000000000000, %fd393, %p25;
	setp.geu.f32 	%p26, %f2, 0f40874800;
	@%p26 bra 	$L__BB2_11;
	shr.u32 	%r238, %r17, 31;
	add.s32 	%r239, %r17, %r238;
	shr.s32 	%r240, %r239, 1;
	shl.b32 	%r241, %r240, 20;
	add.s32 	%r242, %r19, %r241;
	mov.b64 	%fd394, {%r18, %r242};
	sub.s32 	%r243, %r17, %r240;
	shl.b32 	%r244, %r243, 20;
	add.s32 	%r245, %r244, 1072693248;
	mov.b32 	%r246, 0;
	mov.b64 	%fd395, {%r246, %r245};
	mul.f64 	%fd2685, %fd395, %fd394;
$L__BB2_11:
	fma.rn.f64 	%fd396, %fd7, %fd2685, %fd2685;
	mul.f64 	%fd397, %fd396, 0dBCAA6A0D6F814637;
	fma.rn.f64 	%fd398, %fd396, 0d40040D931FF62706, %fd397;
	rcp.approx.ftz.f64 	%fd399, %fd1;
	neg.f64 	%fd400, %fd1;
	fma.rn.f64 	%fd401, %fd400, %fd399, 0d3FF0000000000000;
	fma.rn.f64 	%fd402, %fd401, %fd401, %fd401;
	fma.rn.f64 	%fd403, %fd402, %fd399, %fd399;
	fma.rn.f64 	%fd404, %fd403, 0dBF64BEE47C38A637, 0d3F73C25DA81303D5;
	fma.rn.f64 	%fd405, %fd404, %fd403, 0dBF6B7C37A96CFC72;
	fma.rn.f64 	%fd406, %fd405, %fd403, 0d3F35A85ABDE1E324;
	fma.rn.f64 	%fd407, %fd406, %fd403, 0d3F4A8B28F07B3F05;
	fma.rn.f64 	%fd408, %fd407, %fd403, 0dBF0A15D1D45A282F;
	fma.rn.f64 	%fd409, %fd408, %fd403, 0dBF4367D3468CB5BE;
	fma.rn.f64 	%fd410, %fd409, %fd403, 0d3F12471B0E9F1005;
	fma.rn.f64 	%fd411, %fd410, %fd403, 0d3F49B1004744D5C4;
	fma.rn.f64 	%fd412, %fd411, %fd403, 0dBF2E13CE69AB4B7F;
	fma.rn.f64 	%fd413, %fd412, %fd403, 0dBF65F7268ECF8A01;
	fma.rn.f64 	%fd414, %fd413, %fd403, 0d3F6C71C71C71ACE0;
	fma.rn.f64 	%fd415, %fd414, %fd403, 0d3FB5555555555556;
	mul.f64 	%fd416, %fd403, %fd415;
	fma.rn.f64 	%fd417, %fd416, %fd398, %fd398;
	setp.ge.f64 	%p27, %fd1, 0d406573FAE561F648;
	selp.f64 	%fd2687, 0d7FF0000000000000, %fd417, %p27;
	bra.uni 	$L__BB2_23;
$L__BB2_12:
	setp.geu.f64 	%p32, %fd1, 0d0000000000000000;
	@%p32 bra 	$L__BB2_22;
	cvt.rzi.f64.f64 	%fd451, %fd1;
	setp.eq.f64 	%p33, %fd1, %fd451;
	mov.f64 	%fd2687, 0dFFF8000000000000;
	@%p33 bra 	$L__BB2_23;
	setp.leu.f32 	%p34, %f1, 0fC0100000;
	@%p34 bra 	$L__BB2_16;
	setp.le.f32 	%p42, %f1, 0fC00C0000;
	fma.rn.f64 	%fd530, %fd1, %fd1, %fd1;
	add.f64 	%fd531, %fd1, 0d3FF0000000000000;
	selp.f64 	%fd532, %fd530, %fd1, %p42;
	selp.f64 	%fd533, %fd531, %fd1, %p42;
	setp.le.f32 	%p43, %f1, 0fC0040000;
	fma.rn.f64 	%fd534, %fd533, %fd532, %fd532;
	add.f64 	%fd535, %fd533, 0d3FF0000000000000;
	selp.f64 	%fd536, %fd534, %fd532, %p43;
	selp.f64 	%fd537, %fd535, %fd533, %p43;
	setp.le.f32 	%p44, %f1, 0fBFF80000;
	fma.rn.f64 	%fd538, %fd537, %fd536, %fd536;
	add.f64 	%fd539, %fd537, 0d3FF0000000000000;
	selp.f64 	%fd540, %fd538, %fd536, %p44;
	selp.f64 	%fd541, %fd539, %fd537, %p44;
	setp.le.f32 	%p45, %f1, 0fBFE00000;
	fma.rn.f64 	%fd542, %fd541, %fd540, %fd540;
	add.f64 	%fd543, %fd541, 0d3FF0000000000000;
	selp.f64 	%fd544, %fd542, %fd540, %p45;
	selp.f64 	%fd545, %fd543, %fd541, %p45;
	fma.rn.f64 	%fd546, %fd545, 0d3E381B4960FCF5C9, 0dBE8AF7049AE8A594;
	fma.rn.f64 	%fd547, %fd546, %fd545, 0d3EB301D46D4B22F5;
	fma.rn.f64 	%fd548, %fd547, %fd545, 0dBEB50272AEED0FC4;
	fma.rn.f64 	%fd549, %fd548, %fd545, 0dBEF51CE1A40516F8;
	fma.rn.f64 	%fd550, %fd549, %fd545, 0d3F20C8AA7419084C;
	fma.rn.f64 	%fd551, %fd550, %fd545, 0dBF2C3650196BAD8A;
	fma.rn.f64 	%fd552, %fd551, %fd545, 0dBF531711365A3E26;
	fma.rn.f64 	%fd553, %fd552, %fd545, 0d3F7D919C52A7DF35;
	fma.rn.f64 	%fd554, %fd553, %fd545, 0dBF83B4AF28386F4D;
	fma.rn.f64 	%fd555, %fd554, %fd545, 0dBFA59AF103C37B4D;
	fma.rn.f64 	%fd556, %fd555, %fd545, 0d3FC5512320B439EF;
	fma.rn.f64 	%fd557, %fd556, %fd545, 0dBFA5815E8FA26F4F;
	fma.rn.f64 	%fd558, %fd557, %fd545, 0dBFE4FCF4026AFA2B;
	fma.rn.f64 	%fd559, %fd558, %fd545, 0d3FE2788CFC6FB619;
	fma.rn.f64 	%fd560, %fd559, %fd545, 0d3FF0000000000000;
	mul.f64 	%fd561, %fd544, %fd560;
	rcp.rn.f64 	%fd2687, %fd561;
	bra.uni 	$L__BB2_23;
$L__BB2_16:
	setp.leu.f32 	%p35, %f1, 0fC0672000;
	@%p35 bra 	$L__BB2_21;
	{
	.reg .b32 %temp; 
	mov.b64 	{%r247, %temp}, %fd1;
	}
	add.s32 	%r248, %r5, 1048576;
	mov.b64 	%fd457, {%r247, %r248};
	cvt.rni.f64.f64 	%fd458, %fd457;
	cvt.rzi.s64.f64 	%rd31, %fd458;
	cvt.u32.u64 	%r249, %rd31;
	fma.rn.f64 	%fd459, %fd458, 0dBFE0000000000000, %fd1;
	mul.f64 	%fd460, %fd459, 0d3CA1A62633145C07;
	fma.rn.f64 	%fd461, %fd459, 0d400921FB54442D18, %fd460;
	shl.b64 	%rd32, %rd31, 6;
	and.b64  	%rd33, %rd32, 64;
	mov.u64 	%rd34, __cudart_sin_cos_coeffs;
	add.s64 	%rd35, %rd34, %rd33;
	mul.rn.f64 	%fd462, %fd461, %fd461;
	and.b64  	%rd36, %rd31, 1;
	setp.eq.b64 	%p37, %rd36, 1;
	selp.f64 	%fd463, 0dBDA8FF8320FD8164, 0d3DE5DB65F9785EBA, %p37;
	ld.global.nc.v2.f64 	{%fd464, %fd465}, [%rd35];
	fma.rn.f64 	%fd466, %fd463, %fd462, %fd464;
	fma.rn.f64 	%fd467, %fd466, %fd462, %fd465;
	ld.global.nc.v2.f64 	{%fd468, %fd469}, [%rd35+16];
	fma.rn.f64 	%fd470, %fd467, %fd462, %fd468;
	fma.rn.f64 	%fd471, %fd470, %fd462, %fd469;
	ld.global.nc.v2.f64 	{%fd472, %fd473}, [%rd35+32];
	fma.rn.f64 	%fd474, %fd471, %fd462, %fd472;
	fma.rn.f64 	%fd475, %fd474, %fd462, %fd473;
	fma.rn.f64 	%fd476, %fd475, %fd461, %fd461;
	fma.rn.f64 	%fd477, %fd475, %fd462, 0d3FF0000000000000;
	selp.f64 	%fd478, %fd477, %fd476, %p37;
	and.b32  	%r250, %r249, 2;
	setp.eq.s32 	%p38, %r250, 0;
	mov.f64 	%fd479, 0d0000000000000000;
	sub.f64 	%fd480, %fd479, %fd478;
	selp.f64 	%fd481, %fd478, %fd480, %p38;
	abs.f64 	%fd14, %fd1;
	rcp.approx.ftz.f64 	%fd482, %fd14;
	neg.f64 	%fd483, %fd14;
	fma.rn.f64 	%fd484, %fd483, %fd482, 0d3FF0000000000000;
	fma.rn.f64 	%fd485, %fd484, %fd484, %fd484;
	fma.rn.f64 	%fd486, %fd485, %fd482, %fd482;
	fma.rn.f64 	%fd487, %fd486, 0dBF64BEE47C38A637, 0d3F73C25DA81303D5;
	fma.rn.f64 	%fd488, %fd487, %fd486, 0dBF6B7C37A96CFC72;
	fma.rn.f64 	%fd489, %fd488, %fd486, 0d3F35A85ABDE1E324;
	fma.rn.f64 	%fd490, %fd489, %fd486, 0d3F4A8B28F07B3F05;
	fma.rn.f64 	%fd491, %fd490, %fd486, 0dBF0A15D1D45A282F;
	fma.rn.f64 	%fd492, %fd491, %fd486, 0dBF4367D3468CB5BE;
	fma.rn.f64 	%fd493, %fd492, %fd486, 0d3F12471B0E9F1005;
	fma.rn.f64 	%fd494, %fd493, %fd486, 0d3F49B1004744D5C4;
	fma.rn.f64 	%fd495, %fd494, %fd486, 0dBF2E13CE69AB4B7F;
	fma.rn.f64 	%fd496, %fd495, %fd486, 0dBF65F7268ECF8A01;
	fma.rn.f64 	%fd497, %fd496, %fd486, 0d3F6C71C71C71ACE0;
	fma.rn.f64 	%fd498, %fd497, %fd486, 0d3FB5555555555556;
	mul.f64 	%fd499, %fd486, %fd498;
	fma.rn.f64 	%fd15, %fd499, %fd481, %fd481;
	fma.rn.f64 	%fd500, %fd14, 0d3FF71547652B82FE, 0d4338000000000000;
	{
	.reg .b32 %temp; 
	mov.b64 	{%r20, %temp}, %fd500;
	}
	mov.f64 	%fd501, 0dC338000000000000;
	add.rn.f64 	%fd502, %fd500, %fd501;
	fma.rn.f64 	%fd503, %fd502, 0dBFE62E42FEFA39EF, %fd14;
	fma.rn.f64 	%fd504, %fd502, 0dBC7ABC9E3B39803F, %fd503;
	fma.rn.f64 	%fd505, %fd504, 0d3E5ADE1569CE2BDF, 0d3E928AF3FCA213EA;
	fma.rn.f64 	%fd506, %fd505, %fd504, 0d3EC71DEE62401315;
	fma.rn.f64 	%fd507, %fd506, %fd504, 0d3EFA01997C89EB71;
	fma.rn.f64 	%fd508, %fd507, %fd504, 0d3F2A01A014761F65;
	fma.rn.f64 	%fd509, %fd508, %fd504, 0d3F56C16C1852B7AF;
	fma.rn.f64 	%fd510, %fd509, %fd504, 0d3F81111111122322;
	fma.rn.f64 	%fd511, %fd510, %fd504, 0d3FA55555555502A1;
	fma.rn.f64 	%fd512, %fd511, %fd504, 0d3FC5555555555511;
	fma.rn.f64 	%fd513, %fd512, %fd504, 0d3FE000000000000B;
	fma.rn.f64 	%fd514, %fd513, %fd504, 0d3FF0000000000000;
	fma.rn.f64 	%fd2686, %fd514, %fd504, 0d3FF0000000000000;
	abs.s32 	%r251, %r20;
	setp.gt.s32 	%p39, %r251, 1022;
	@%p39 bra 	$L__BB2_19;
	shl.b32 	%r257, %r20, 20;
	add.s32 	%r744, %r257, 1072693248;
	bra.uni 	$L__BB2_20;
$L__BB2_19:
	add.s32 	%r252, %r20, 2046;
	shl.b32 	%r253, %r252, 19;
	and.b32  	%r254, %r253, -1048576;
	shl.b32 	%r255, %r252, 20;
	sub.s32 	%r744, %r255, %r254;
	mov.b32 	%r256, 0;
	mov.b64 	%fd515, {%r256, %r254};
	mul.f64 	%fd2686, %fd515, %fd2686;
$L__BB2_20:
	mov.b32 	%r258, 0;
	mov.b64 	%fd516, {%r258, %r744};
	mul.f64 	%fd517, %fd2686, %fd516;
	mul.f64 	%fd518, %fd517, 0dBC9A6A0D6F814637;
	fma.rn.f64 	%fd519, %fd517, 0d3FF40D931FF62706, %fd518;
	mul.f64 	%fd520, %fd14, %fd15;
	div.rn.f64 	%fd521, %fd519, %fd520;
	add.f64 	%fd522, %fd14, 0dBFE0000000000000;
	setp.gtu.f32 	%p40, %f1, 0fC061E400;
	{
	.reg .b32 %temp; 
	mov.b64 	{%r259, %temp}, %fd522;
	}
	{
	.reg .b32 %temp; 
	mov.b64 	{%temp, %r260}, %fd522;
	}
	add.s32 	%r261, %r260, -1048576;
	mov.b64 	%fd523, {%r259, %r261};
	selp.f64 	%fd524, %fd522, %fd523, %p40;
	neg.f64 	%fd525, %fd524;
	{ // callseq 7, 0
	.param .b64 param0;
	st.param.f64 	[param0], %fd14;
	.param .b64 param1;
	st.param.f64 	[param1], %fd525;
	.param .b64 retval0;
	call.uni (retval0), 
	__internal_accurate_pow, 
	(
	param0, 
	param1
	);
	ld.param.f64 	%fd526, [retval0];
	} // callseq 7
	setp.le.f32 	%p41, %f1, 0fC061E400;
	mul.f64 	%fd528, %fd526, %fd521;
	selp.f64 	%fd529, %fd528, %fd521, %p41;
	mul.f64 	%fd2687, %fd526, %fd529;
	bra.uni 	$L__BB2_23;
$L__BB2_21:
	cvt.rmi.f64.f64 	%fd452, %fd1;
	mul.f64 	%fd453, %fd452, 0d3FE0000000000000;
	cvt.rmi.f64.f64 	%fd454, %fd453;
	add.f64 	%fd455, %fd454, %fd454;
	sub.f64 	%fd456, %fd452, %fd455;
	setp.eq.f64 	%p36, %fd456, 0d3FF0000000000000;
	selp.f64 	%fd2687, 0d8000000000000000, 0d0000000000000000, %p36;
	bra.uni 	$L__BB2_23;
$L__BB2_22:
	add.f64 	%fd2687, %fd1, %fd1;
$L__BB2_23:
	cvta.to.global.u64 	%rd37, %rd16;
	mul.wide.s32 	%rd38, %r1, 8;
	add.s64 	%rd3, %rd37, %rd38;
	ld.global.f64 	%fd562, [%rd3];
	div.rn.f64 	%fd23, %fd562, %fd295;
	{
	.reg .b32 %temp; 
	mov.b64 	{%temp, %r24}, %fd23;
	}
	mov.b32 	%f3, %r24;
	setp.ltu.f64 	%p46, %fd23, 0d0000000000000000;
	@%p46 bra 	$L__BB2_34;
	setp.geu.f32 	%p47, %f3, 0f40100000;
	@%p47 bra 	$L__BB2_26;
	setp.ge.f32 	%p54, %f3, 0f400C0000;
	add.f64 	%fd684, %fd23, 0dBFF0000000000000;
	selp.f64 	%fd685, %fd684, 0d3FF0000000000000, %p54;
	selp.f64 	%fd686, %fd684, %fd23, %p54;
	setp.ge.f32 	%p55, %f3, 0f40040000;
	neg.f64 	%fd687, %fd685;
	fma.rn.f64 	%fd688, %fd686, %fd685, %fd687;
	add.f64 	%fd689, %fd686, 0dBFF0000000000000;
	selp.f64 	%fd690, %fd688, %fd685, %p55;
	selp.f64 	%fd691, %fd689, %fd686, %p55;
	setp.ge.f32 	%p56, %f3, 0f3FF80000;
	neg.f64 	%fd692, %fd690;
	fma.rn.f64 	%fd693, %fd691, %fd690, %fd692;
	add.f64 	%fd694, %fd691, 0dBFF0000000000000;
	selp.f64 	%fd695, %fd693, %fd690, %p56;
	selp.f64 	%fd696, %fd694, %fd691, %p56;
	setp.ge.f32 	%p57, %f3, 0f3FE00000;
	add.f64 	%fd697, %fd696, 0dBFF0000000000000;
	selp.f64 	%fd698, %fd697, %fd696, %p57;
	fma.rn.f64 	%fd699, %fd698, 0d3E381B4960FCF5C9, 0dBE8AF7049AE8A594;
	fma.rn.f64 	%fd700, %fd699, %fd698, 0d3EB301D46D4B22F5;
	fma.rn.f64 	%fd701, %fd700, %fd698, 0dBEB50272AEED0FC4;
	fma.rn.f64 	%fd702, %fd701, %fd698, 0dBEF51CE1A40516F8;
	fma.rn.f64 	%fd703, %fd702, %fd698, 0d3F20C8AA7419084C;
	fma.rn.f64 	%fd704, %fd703, %fd698, 0dBF2C3650196BAD8A;
	fma.rn.f64 	%fd705, %fd704, %fd698, 0dBF531711365A3E26;
	fma.rn.f64 	%fd706, %fd705, %fd698, 0d3F7D919C52A7DF35;
	fma.rn.f64 	%fd707, %fd706, %fd698, 0dBF83B4AF28386F4D;
	fma.rn.f64 	%fd708, %fd707, %fd698, 0dBFA59AF103C37B4D;
	fma.rn.f64 	%fd709, %fd708, %fd698, 0d3FC5512320B439EF;
	fma.rn.f64 	%fd710, %fd709, %fd698, 0dBFA5815E8FA26F4F;
	fma.rn.f64 	%fd711, %fd710, %fd698, 0dBFE4FCF4026AFA2B;
	fma.rn.f64 	%fd712, %fd711, %fd698, 0d3FE2788CFC6FB619;
	fma.rn.f64 	%fd713, %fd712, %fd698, 0d3FF0000000000000;
	mul.f64 	%fd714, %fd23, %fd713;
	selp.f64 	%fd715, %fd713, %fd714, %p57;
	div.rn.f64 	%fd2691, %fd695, %fd715;
	bra.uni 	$L__BB2_45;
$L__BB2_26:
	{
	.reg .b32 %temp; 
	mov.b64 	{%r745, %temp}, %fd23;
	}
	shr.u32 	%r747, %r24, 20;
	setp.gt.u32 	%p48, %r24, 1048575;
	@%p48 bra 	$L__BB2_28;
	mul.f64 	%fd563, %fd23, 0d4350000000000000;
	{
	.reg .b32 %temp; 
	mov.b64 	{%temp, %r24}, %fd563;
	}
	{
	.reg .b32 %temp; 
	mov.b64 	{%r745, %temp}, %fd563;
	}
	shr.u32 	%r262, %r24, 20;
	add.s32 	%r747, %r262, -54;
$L__BB2_28:
	add.s32 	%r748, %r747, -1023;
	and.b32  	%r263, %r24, -2146435073;
	or.b32  	%r264, %r263, 1072693248;
	mov.b64 	%fd2688, {%r745, %r264};
	setp.lt.u32 	%p49, %r264, 1073127583;
	@%p49 bra 	$L__BB2_30;
	{
	.reg .b32 %temp; 
	mov.b64 	{%r265, %temp}, %fd2688;
	}
	{
	.reg .b32 %temp; 
	mov.b64 	{%temp, %r266}, %fd2688;
	}
	add.s32 	%r267, %r266, -1048576;
	mov.b64 	%fd2688, {%r265, %r267};
	add.s32 	%r748, %r747, -1022;
$L__BB2_30:
	add.f64 	%fd564, %fd2688, 0dBFF0000000000000;
	add.f64 	%fd565, %fd2688, 0d3FF0000000000000;
	rcp.approx.ftz.f64 	%fd566, %fd565;
	neg.f64 	%fd567, %fd565;
	fma.rn.f64 	%fd568, %fd567, %fd566, 0d3FF0000000000000;
	fma.rn.f64 	%fd569, %fd568, %fd568, %fd568;
	fma.rn.f64 	%fd570, %fd569, %fd566, %fd566;
	mul.f64 	%fd571, %fd564, %fd570;
	fma.rn.f64 	%fd572, %fd564, %fd570, %fd571;
	mul.f64 	%fd573, %fd572, %fd572;
	fma.rn.f64 	%fd574, %fd573, 0d3EB0F5FF7D2CAFE2, 0d3ED0F5D241AD3B5A;
	fma.rn.f64 	%fd575, %fd574, %fd573, 0d3EF3B20A75488A3F;
	fma.rn.f64 	%fd576, %fd575, %fd573, 0d3F1745CDE4FAECD5;
	fma.rn.f64 	%fd577, %fd576, %fd573, 0d3F3C71C7258A578B;
	fma.rn.f64 	%fd578, %fd577, %fd573, 0d3F6249249242B910;
	fma.rn.f64 	%fd579, %fd578, %fd573, 0d3F89999999999DFB;
	sub.f64 	%fd580, %fd564, %fd572;
	add.f64 	%fd581, %fd580, %fd580;
	neg.f64 	%fd582, %fd572;
	fma.rn.f64 	%fd583, %fd582, %fd564, %fd581;
	mul.f64 	%fd584, %fd570, %fd583;
	fma.rn.f64 	%fd585, %fd573, %fd579, 0d3FB5555555555555;
	mov.f64 	%fd586, 0d3FB5555555555555;
	sub.f64 	%fd587, %fd586, %fd585;
	fma.rn.f64 	%fd588, %fd573, %fd579, %fd587;
	add.f64 	%fd589, %fd588, 0dBC46A4CB00B9E7B0;
	add.f64 	%fd590, %fd585, %fd589;
	sub.f64 	%fd591, %fd585, %fd590;
	add.f64 	%fd592, %fd589, %fd591;
	mul.rn.f64 	%fd593, %fd572, %fd572;
	neg.f64 	%fd594, %fd593;
	fma.rn.f64 	%fd595, %fd572, %fd572, %fd594;
	{
	.reg .b32 %temp; 
	mov.b64 	{%r268, %temp}, %fd584;
	}
	{
	.reg .b32 %temp; 
	mov.b64 	{%temp, %r269}, %fd584;
	}
	add.s32 	%r270, %r269, 1048576;
	mov.b64 	%fd596, {%r268, %r270};
	fma.rn.f64 	%fd597, %fd572, %fd596, %fd595;
	mul.rn.f64 	%fd598, %fd593, %fd572;
	neg.f64 	%fd599, %fd598;
	fma.rn.f64 	%fd600, %fd593, %fd572, %fd599;
	fma.rn.f64 	%fd601, %fd593, %fd584, %fd600;
	fma.rn.f64 	%fd602, %fd597, %fd572, %fd601;
	mul.rn.f64 	%fd603, %fd590, %fd598;
	neg.f64 	%fd604, %fd603;
	fma.rn.f64 	%fd605, %fd590, %fd598, %fd604;
	fma.rn.f64 	%fd606, %fd590, %fd602, %fd605;
	fma.rn.f64 	%fd607, %fd592, %fd598, %fd606;
	add.f64 	%fd608, %fd603, %fd607;
	sub.f64 	%fd609, %fd603, %fd608;
	add.f64 	%fd610, %fd607, %fd609;
	add.f64 	%fd611, %fd572, %fd608;
	sub.f64 	%fd612, %fd572, %fd611;
	add.f64 	%fd613, %fd608, %fd612;
	add.f64 	%fd614, %fd610, %fd613;
	add.f64 	%fd615, %fd584, %fd614;
	add.f64 	%fd616, %fd611, %fd615;
	sub.f64 	%fd617, %fd611, %fd616;
	add.f64 	%fd618, %fd615, %fd617;
	xor.b32  	%r271, %r748, -2147483648;
	mov.b32 	%r272, 1127219200;
	mov.b64 	%fd619, {%r271, %r272};
	mov.b32 	%r273, -2147483648;
	mov.b64 	%fd620, {%r273, %r272};
	sub.f64 	%fd621, %fd619, %fd620;
	fma.rn.f64 	%fd622, %fd621, 0d3FE62E42FEFA39EF, %fd616;
	fma.rn.f64 	%fd623, %fd621, 0dBFE62E42FEFA39EF, %fd622;
	sub.f64 	%fd624, %fd623, %fd616;
	sub.f64 	%fd625, %fd618, %fd624;
	fma.rn.f64 	%fd626, %fd621, 0d3C7ABC9E3B39803F, %fd625;
	add.f64 	%fd627, %fd622, %fd626;
	sub.f64 	%fd628, %fd622, %fd627;
	add.f64 	%fd629, %fd626, %fd628;
	add.f64 	%fd630, %fd23, 0dBFE0000000000000;
	mul.rn.f64 	%fd631, %fd627, %fd630;
	neg.f64 	%fd632, %fd631;
	fma.rn.f64 	%fd633, %fd627, %fd630, %fd632;
	fma.rn.f64 	%fd634, %fd629, %fd630, %fd633;
	add.f64 	%fd635, %fd631, %fd634;
	sub.f64 	%fd636, %fd631, %fd635;
	add.f64 	%fd637, %fd634, %fd636;
	sub.f64 	%fd638, %fd635, %fd23;
	sub.f64 	%fd639, %fd635, %fd638;
	sub.f64 	%fd640, %fd639, %fd23;
	add.f64 	%fd641, %fd637, %fd640;
	add.f64 	%fd28, %fd638, %fd641;
	sub.f64 	%fd642, %fd638, %fd28;
	add.f64 	%fd29, %fd641, %fd642;
	fma.rn.f64 	%fd643, %fd28, 0d3FF71547652B82FE, 0d4338000000000000;
	{
	.reg .b32 %temp; 
	mov.b64 	{%r36, %temp}, %fd643;
	}
	mov.f64 	%fd644, 0dC338000000000000;
	add.rn.f64 	%fd645, %fd643, %fd644;
	fma.rn.f64 	%fd646, %fd645, 0dBFE62E42FEFA39EF, %fd28;
	fma.rn.f64 	%fd647, %fd645, 0dBC7ABC9E3B39803F, %fd646;
	fma.rn.f64 	%fd648, %fd647, 0d3E5ADE1569CE2BDF, 0d3E928AF3FCA213EA;
	fma.rn.f64 	%fd649, %fd648, %fd647, 0d3EC71DEE62401315;
	fma.rn.f64 	%fd650, %fd649, %fd647, 0d3EFA01997C89EB71;
	fma.rn.f64 	%fd651, %fd650, %fd647, 0d3F2A01A014761F65;
	fma.rn.f64 	%fd652, %fd651, %fd647, 0d3F56C16C1852B7AF;
	fma.rn.f64 	%fd653, %fd652, %fd647, 0d3F81111111122322;
	fma.rn.f64 	%fd654, %fd653, %fd647, 0d3FA55555555502A1;
	fma.rn.f64 	%fd655, %fd654, %fd647, 0d3FC5555555555511;
	fma.rn.f64 	%fd656, %fd655, %fd647, 0d3FE000000000000B;
	fma.rn.f64 	%fd657, %fd656, %fd647, 0d3FF0000000000000;
	fma.rn.f64 	%fd658, %fd657, %fd647, 0d3FF0000000000000;
	{
	.reg .b32 %temp; 
	mov.b64 	{%r37, %temp}, %fd658;
	}
	{
	.reg .b32 %temp; 
	mov.b64 	{%temp, %r38}, %fd658;
	}
	shl.b32 	%r274, %r36, 20;
	add.s32 	%r275, %r274, %r38;
	mov.b64 	%fd2689, {%r37, %r275};
	{
	.reg .b32 %temp; 
	mov.b64 	{%temp, %r276}, %fd28;
	}
	mov.b32 	%f18, %r276;
	abs.f32 	%f4, %f18;
	setp.lt.f32 	%p50, %f4, 0f4086232B;
	@%p50 bra 	$L__BB2_33;
	setp.lt.f64 	%p51, %fd28, 0d0000000000000000;
	add.f64 	%fd659, %fd28, 0d7FF0000000000000;
	selp.f64 	%fd2689, 0d0000000000000000, %fd659, %p51;
	setp.geu.f32 	%p52, %f4, 0f40874800;
	@%p52 bra 	$L__BB2_33;
	shr.u32 	%r277, %r36, 31;
	add.s32 	%r278, %r36, %r277;
	shr.s32 	%r279, %r278, 1;
	shl.b32 	%r280, %r279, 20;
	add.s32 	%r281, %r38, %r280;
	mov.b64 	%fd660, {%r37, %r281};
	sub.s32 	%r282, %r36, %r279;
	shl.b32 	%r283, %r282, 20;
	add.s32 	%r284, %r283, 1072693248;
	mov.b32 	%r285, 0;
	mov.b64 	%fd661, {%r285, %r284};
	mul.f64 	%fd2689, %fd661, %fd660;
$L__BB2_33:
	fma.rn.f64 	%fd662, %fd29, %fd2689, %fd2689;
	mul.f64 	%fd663, %fd662, 0dBCAA6A0D6F814637;
	fma.rn.f64 	%fd664, %fd662, 0d40040D931FF62706, %fd663;
	rcp.approx.ftz.f64 	%fd665, %fd23;
	neg.f64 	%fd666, %fd23;
	fma.rn.f64 	%fd667, %fd666, %fd665, 0d3FF0000000000000;
	fma.rn.f64 	%fd668, %fd667, %fd667, %fd667;
	fma.rn.f64 	%fd669, %fd668, %fd665, %fd665;
	fma.rn.f64 	%fd670, %fd669, 0dBF64BEE47C38A637, 0d3F73C25DA81303D5;
	fma.rn.f64 	%fd671, %fd670, %fd669, 0dBF6B7C37A96CFC72;
	fma.rn.f64 	%fd672, %fd671, %fd669, 0d3F35A85ABDE1E324;
	fma.rn.f64 	%fd673, %fd672, %fd669, 0d3F4A8B28F07B3F05;
	fma.rn.f64 	%fd674, %fd673, %fd669, 0dBF0A15D1D45A282F;
	fma.rn.f64 	%fd675, %fd674, %fd669, 0dBF4367D3468CB5BE;
	fma.rn.f64 	%fd676, %fd675, %fd669, 0d3F12471B0E9F1005;
	fma.rn.f64 	%fd677, %fd676, %fd669, 0d3F49B1004744D5C4;
	fma.rn.f64 	%fd678, %fd677, %fd669, 0dBF2E13CE69AB4B7F;
	fma.rn.f64 	%fd679, %fd678, %fd669, 0dBF65F7268ECF8A01;
	fma.rn.f64 	%fd680, %fd679, %fd669, 0d3F6C71C71C71ACE0;
	fma.rn.f64 	%fd681, %fd680, %fd669, 0d3FB5555555555556;
	mul.f64 	%fd682, %fd669, %fd681;
	fma.rn.f64 	%fd683, %fd682, %fd664, %fd664;
	setp.ge.f64 	%p53, %fd23, 0d406573FAE561F648;
	selp.f64 	%fd2691, 0d7FF0000000000000, %fd683, %p53;
	bra.uni 	$L__BB2_45;
$L__BB2_34:
	setp.geu.f64 	%p58, %fd23, 0d0000000000000000;
	@%p58 bra 	$L__BB2_44;
	cvt.rzi.f64.f64 	%fd717, %fd23;
	setp.eq.f64 	%p59, %fd23, %fd717;
	mov.f64 	%fd2691, 0dFFF8000000000000;
	@%p59 bra 	$L__BB2_45;
	setp.leu.f32 	%p60, %f3, 0fC0100000;
	@%p60 bra 	$L__BB2_38;
	setp.le.f32 	%p68, %f3, 0fC00C0000;
	fma.rn.f64 	%fd796, %fd23, %fd23, %fd23;
	add.f64 	%fd797, %fd23, 0d3FF0000000000000;
	selp.f64 	%fd798, %fd796, %fd23, %p68;
	selp.f64 	%fd799, %fd797, %fd23, %p68;
	setp.le.f32 	%p69, %f3, 0fC0040000;
	fma.rn.f64 	%fd800, %fd799, %fd798, %fd798;
	add.f64 	%fd801, %fd799, 0d3FF0000000000000;
	selp.f64 	%fd802, %fd800, %fd798, %p69;
	selp.f64 	%fd803, %fd801, %fd799, %p69;
	setp.le.f32 	%p70, %f3, 0fBFF80000;
	fma.rn.f64 	%fd804, %fd803, %fd802, %fd802;
	add.f64 	%fd805, %fd803, 0d3FF0000000000000;
	selp.f64 	%fd806, %fd804, %fd802, %p70;
	selp.f64 	%fd807, %fd805, %fd803, %p70;
	setp.le.f32 	%p71, %f3, 0fBFE00000;
	fma.rn.f64 	%fd808, %fd807, %fd806, %fd806;
	add.f64 	%fd809, %fd807, 0d3FF0000000000000;
	selp.f64 	%fd810, %fd808, %fd806, %p71;
	selp.f64 	%fd811, %fd809, %fd807, %p71;
	fma.rn.f64 	%fd812, %fd811, 0d3E381B4960FCF5C9, 0dBE8AF7049AE8A594;
	fma.rn.f64 	%fd813, %fd812, %fd811, 0d3EB301D46D4B22F5;
	fma.rn.f64 	%fd814, %fd813, %fd811, 0dBEB50272AEED0FC4;
	fma.rn.f64 	%fd815, %fd814, %fd811, 0dBEF51CE1A40516F8;
	fma.rn.f64 	%fd816, %fd815, %fd811, 0d3F20C8AA7419084C;
	fma.rn.f64 	%fd817, %fd816, %fd811, 0dBF2C3650196BAD8A;
	fma.rn.f64 	%fd818, %fd817, %fd811, 0dBF531711365A3E26;
	fma.rn.f64 	%fd819, %fd818, %fd811, 0d3F7D919C52A7DF35;
	fma.rn.f64 	%fd820, %fd819, %fd811, 0dBF83B4AF28386F4D;
	fma.rn.f64 	%fd821, %fd820, %fd811, 0dBFA59AF103C37B4D;
	fma.rn.f64 	%fd822, %fd821, %fd811, 0d3FC5512320B439EF;
	fma.rn.f64 	%fd823, %fd822, %fd811, 0dBFA5815E8FA26F4F;
	fma.rn.f64 	%fd824, %fd823, %fd811, 0dBFE4FCF4026AFA2B;
	fma.rn.f64 	%fd825, %fd824, %fd811, 0d3FE2788CFC6FB619;
	fma.rn.f64 	%fd826, %fd825, %fd811, 0d3FF0000000000000;
	mul.f64 	%fd827, %fd810, %fd826;
	rcp.rn.f64 	%fd2691, %fd827;
	bra.uni 	$L__BB2_45;
$L__BB2_38:
	setp.leu.f32 	%p61, %f3, 0fC0672000;
	@%p61 bra 	$L__BB2_43;
	{
	.reg .b32 %temp; 
	mov.b64 	{%r286, %temp}, %fd23;
	}
	add.s32 	%r287, %r24, 1048576;
	mov.b64 	%fd723, {%r286, %r287};
	cvt.rni.f64.f64 	%fd724, %fd723;
	cvt.rzi.s64.f64 	%rd39, %fd724;
	cvt.u32.u64 	%r288, %rd39;
	fma.rn.f64 	%fd725, %fd724, 0dBFE0000000000000, %fd23;
	mul.f64 	%fd726, %fd725, 0d3CA1A62633145C07;
	fma.rn.f64 	%fd727, %fd725, 0d400921FB54442D18, %fd726;
	shl.b64 	%rd40, %rd39, 6;
	and.b64  	%rd41, %rd40, 64;
	mov.u64 	%rd42, __cudart_sin_cos_coeffs;
	add.s64 	%rd43, %rd42, %rd41;
	mul.rn.f64 	%fd728, %fd727, %fd727;
	and.b64  	%rd44, %rd39, 1;
	setp.eq.b64 	%p63, %rd44, 1;
	selp.f64 	%fd729, 0dBDA8FF8320FD8164, 0d3DE5DB65F9785EBA, %p63;
	ld.global.nc.v2.f64 	{%fd730, %fd731}, [%rd43];
	fma.rn.f64 	%fd732, %fd729, %fd728, %fd730;
	fma.rn.f64 	%fd733, %fd732, %fd728, %fd731;
	ld.global.nc.v2.f64 	{%fd734, %fd735}, [%rd43+16];
	fma.rn.f64 	%fd736, %fd733, %fd728, %fd734;
	fma.rn.f64 	%fd737, %fd736, %fd728, %fd735;
	ld.global.nc.v2.f64 	{%fd738, %fd739}, [%rd43+32];
	fma.rn.f64 	%fd740, %fd737, %fd728, %fd738;
	fma.rn.f64 	%fd741, %fd740, %fd728, %fd739;
	fma.rn.f64 	%fd742, %fd741, %fd727, %fd727;
	fma.rn.f64 	%fd743, %fd741, %fd728, 0d3FF0000000000000;
	selp.f64 	%fd744, %fd743, %fd742, %p63;
	and.b32  	%r289, %r288, 2;
	setp.eq.s32 	%p64, %r289, 0;
	mov.f64 	%fd745, 0d0000000000000000;
	sub.f64 	%fd746, %fd745, %fd744;
	selp.f64 	%fd747, %fd744, %fd746, %p64;
	abs.f64 	%fd36, %fd23;
	rcp.approx.ftz.f64 	%fd748, %fd36;
	neg.f64 	%fd749, %fd36;
	fma.rn.f64 	%fd750, %fd749, %fd748, 0d3FF0000000000000;
	fma.rn.f64 	%fd751, %fd750, %fd750, %fd750;
	fma.rn.f64 	%fd752, %fd751, %fd748, %fd748;
	fma.rn.f64 	%fd753, %fd752, 0dBF64BEE47C38A637, 0d3F73C25DA81303D5;
	fma.rn.f64 	%fd754, %fd753, %fd752, 0dBF6B7C37A96CFC72;
	fma.rn.f64 	%fd755, %fd754, %fd752, 0d3F35A85ABDE1E324;
	fma.rn.f64 	%fd756, %fd755, %fd752, 0d3F4A8B28F07B3F05;
	fma.rn.f64 	%fd757, %fd756, %fd752, 0dBF0A15D1D45A282F;
	fma.rn.f64 	%fd758, %fd757, %fd752, 0dBF4367D3468CB5BE;
	fma.rn.f64 	%fd759, %fd758, %fd752, 0d3F12471B0E9F1005;
	fma.rn.f64 	%fd760, %fd759, %fd752, 0d3F49B1004744D5C4;
	fma.rn.f64 	%fd761, %fd760, %fd752, 0dBF2E13CE69AB4B7F;
	fma.rn.f64 	%fd762, %fd761, %fd752, 0dBF65F7268ECF8A01;
	fma.rn.f64 	%fd763, %fd762, %fd752, 0d3F6C71C71C71ACE0;
	fma.rn.f64 	%fd764, %fd763, %fd752, 0d3FB5555555555556;
	mul.f64 	%fd765, %fd752, %fd764;
	fma.rn.f64 	%fd37, %fd765, %fd747, %fd747;
	fma.rn.f64 	%fd766, %fd36, 0d3FF71547652B82FE, 0d4338000000000000;
	{
	.reg .b32 %temp; 
	mov.b64 	{%r39, %temp}, %fd766;
	}
	mov.f64 	%fd767, 0dC338000000000000;
	add.rn.f64 	%fd768, %fd766, %fd767;
	fma.rn.f64 	%fd769, %fd768, 0dBFE62E42FEFA39EF, %fd36;
	fma.rn.f64 	%fd770, %fd768, 0dBC7ABC9E3B39803F, %fd769;
	fma.rn.f64 	%fd771, %fd770, 0d3E5ADE1569CE2BDF, 0d3E928AF3FCA213EA;
	fma.rn.f64 	%fd772, %fd771, %fd770, 0d3EC71DEE62401315;
	fma.rn.f64 	%fd773, %fd772, %fd770, 0d3EFA01997C89EB71;
	fma.rn.f64 	%fd774, %fd773, %fd770, 0d3F2A01A014761F65;
	fma.rn.f64 	%fd775, %fd774, %fd770, 0d3F56C16C1852B7AF;
	fma.rn.f64 	%fd776, %fd775, %fd770, 0d3F81111111122322;
	fma.rn.f64 	%fd777, %fd776, %fd770, 0d3FA55555555502A1;
	fma.rn.f64 	%fd778, %fd777, %fd770, 0d3FC5555555555511;
	fma.rn.f64 	%fd779, %fd778, %fd770, 0d3FE000000000000B;
	fma.rn.f64 	%fd780, %fd779, %fd770, 0d3FF0000000000000;
	fma.rn.f64 	%fd2690, %fd780, %fd770, 0d3FF0000000000000;
	abs.s32 	%r290, %r39;
	setp.gt.s32 	%p65, %r290, 1022;
	@%p65 bra 	$L__BB2_41;
	shl.b32 	%r296, %r39, 20;
	add.s32 	%r749, %r296, 1072693248;
	bra.uni 	$L__BB2_42;
$L__BB2_41:
	add.s32 	%r291, %r39, 2046;
	shl.b32 	%r292, %r291, 19;
	and.b32  	%r293, %r292, -1048576;
	shl.b32 	%r294, %r291, 20;
	sub.s32 	%r749, %r294, %r293;
	mov.b32 	%r295, 0;
	mov.b64 	%fd781, {%r295, %r293};
	mul.f64 	%fd2690, %fd781, %fd2690;
$L__BB2_42:
	mov.b32 	%r297, 0;
	mov.b64 	%fd782, {%r297, %r749};
	mul.f64 	%fd783, %fd2690, %fd782;
	mul.f64 	%fd784, %fd783, 0dBC9A6A0D6F814637;
	fma.rn.f64 	%fd785, %fd783, 0d3FF40D931FF62706, %fd784;
	mul.f64 	%fd786, %fd36, %fd37;
	div.rn.f64 	%fd787, %fd785, %fd786;
	add.f64 	%fd788, %fd36, 0dBFE0000000000000;
	setp.gtu.f32 	%p66, %f3, 0fC061E400;
	{
	.reg .b32 %temp; 
	mov.b64 	{%r298, %temp}, %fd788;
	}
	{
	.reg .b32 %temp; 
	mov.b64 	{%temp, %r299}, %fd788;
	}
	add.s32 	%r300, %r299, -1048576;
	mov.b64 	%fd789, {%r298, %r300};
	selp.f64 	%fd790, %fd788, %fd789, %p66;
	neg.f64 	%fd791, %fd790;
	{ // callseq 8, 0
	.param .b64 param0;
	st.param.f64 	[param0], %fd36;
	.param .b64 param1;
	st.param.f64 	[param1], %fd791;
	.param .b64 retval0;
	call.uni (retval0), 
	__internal_accurate_pow, 
	(
	param0, 
	param1
	);
	ld.param.f64 	%fd792, [retval0];
	} // callseq 8
	setp.le.f32 	%p67, %f3, 0fC061E400;
	mul.f64 	%fd794, %fd792, %fd787;
	selp.f64 	%fd795, %fd794, %fd787, %p67;
	mul.f64 	%fd2691, %fd792, %fd795;
	bra.uni 	$L__BB2_45;
$L__BB2_43:
	cvt.rmi.f64.f64 	%fd718, %fd23;
	mul.f64 	%fd719, %fd718, 0d3FE0000000000000;
	cvt.rmi.f64.f64 	%fd720, %fd719;
	add.f64 	%fd721, %fd720, %fd720;
	sub.f64 	%fd722, %fd718, %fd721;
	setp.eq.f64 	%p62, %fd722, 0d3FF0000000000000;
	selp.f64 	%fd2691, 0d8000000000000000, 0d0000000000000000, %p62;
	bra.uni 	$L__BB2_45;
$L__BB2_44:
	add.f64 	%fd2691, %fd23, %fd23;
$L__BB2_45:
	mul.f64 	%fd45, %fd2687, %fd2691;
	cvta.to.global.u64 	%rd45, %rd17;
	mul.wide.s32 	%rd46, %r1, 8;
	add.s64 	%rd4, %rd45, %rd46;
	ld.global.f64 	%fd828, [%rd4];
	div.rn.f64 	%fd46, %fd828, %fd295;
	{
	.reg .b32 %temp; 
	mov.b64 	{%temp, %r43}, %fd46;
	}
	mov.b32 	%f5, %r43;
	setp.ltu.f64 	%p72, %fd46, 0d0000000000000000;
	@%p72 bra 	$L__BB2_56;
	setp.geu.f32 	%p73, %f5, 0f40100000;
	@%p73 bra 	$L__BB2_48;
	setp.ge.f32 	%p80, %f5, 0f400C0000;
	add.f64 	%fd950, %fd46, 0dBFF0000000000000;
	selp.f64 	%fd951, %fd950, 0d3FF0000000000000, %p80;
	selp.f64 	%fd952, %fd950, %fd46, %p80;
	setp.ge.f32 	%p81, %f5, 0f40040000;
	neg.f64 	%fd953, %fd951;
	fma.rn.f64 	%fd954, %fd952, %fd951, %fd953;
	add.f64 	%fd955, %fd952, 0dBFF0000000000000;
	selp.f64 	%fd956, %fd954, %fd951, %p81;
	selp.f64 	%fd957, %fd955, %fd952, %p81;
	setp.ge.f32 	%p82, %f5, 0f3FF80000;
	neg.f64 	%fd958, %fd956;
	fma.rn.f64 	%fd959, %fd957, %fd956, %fd958;
	add.f64 	%fd960, %fd957, 0dBFF0000000000000;
	selp.f64 	%fd961, %fd959, %fd956, %p82;
	selp.f64 	%fd962, %fd960, %fd957, %p82;
	setp.ge.f32 	%p83, %f5, 0f3FE00000;
	add.f64 	%fd963, %fd962, 0dBFF0000000000000;
	selp.f64 	%fd964, %fd963, %fd962, %p83;
	fma.rn.f64 	%fd965, %fd964, 0d3E381B4960FCF5C9, 0dBE8AF7049AE8A594;
	fma.rn.f64 	%fd966, %fd965, %fd964, 0d3EB301D46D4B22F5;
	fma.rn.f64 	%fd967, %fd966, %fd964, 0dBEB50272AEED0FC4;
	fma.rn.f64 	%fd968, %fd967, %fd964, 0dBEF51CE1A40516F8;
	fma.rn.f64 	%fd969, %fd968, %fd964, 0d3F20C8AA7419084C;
	fma.rn.f64 	%fd970, %fd969, %fd964, 0dBF2C3650196BAD8A;
	fma.rn.f64 	%fd971, %fd970, %fd964, 0dBF531711365A3E26;
	fma.rn.f64 	%fd972, %fd971, %fd964, 0d3F7D919C52A7DF35;
	fma.rn.f64 	%fd973, %fd972, %fd964, 0dBF83B4AF28386F4D;
	fma.rn.f64 	%fd974, %fd973, %fd964, 0dBFA59AF103C37B4D;
	fma.rn.f64 	%fd975, %fd974, %fd964, 0d3FC5512320B439EF;
	fma.rn.f64 	%fd976, %fd975, %fd964, 0dBFA5815E8FA26F4F;
	fma.rn.f64 	%fd977, %fd976, %fd964, 0dBFE4FCF4026AFA2B;
	fma.rn.f64 	%fd978, %fd977, %fd964, 0d3FE2788CFC6FB619;
	fma.rn.f64 	%fd979, %fd978, %fd964, 0d3FF0000000000000;
	mul.f64 	%fd980, %fd46, %fd979;
	selp.f64 	%fd981, %fd979, %fd980, %p83;
	div.rn.f64 	%fd2695, %fd961, %fd981;
	bra.uni 	$L__BB2_67;
$L__BB2_48:
	{
	.reg .b32 %temp; 
	mov.b64 	{%r750, %temp}, %fd46;
	}
	shr.u32 	%r752, %r43, 20;
	setp.gt.u32 	%p74, %r43, 1048575;
	@%p74 bra 	$L__BB2_50;
	mul.f64 	%fd829, %fd46, 0d4350000000000000;
	{
	.reg .b32 %temp; 
	mov.b64 	{%temp, %r43}, %fd829;
	}
	{
	.reg .b32 %temp; 
	mov.b64 	{%r750, %temp}, %fd829;
	}
	shr.u32 	%r301, %r43, 20;
	add.s32 	%r752, %r301, -54;
$L__BB2_50:
	add.s32 	%r753, %r752, -1023;
	and.b32  	%r302, %r43, -2146435073;
	or.b32  	%r303, %r302, 1072693248;
	mov.b64 	%fd2692, {%r750, %r303};
	setp.lt.u32 	%p75, %r303, 1073127583;
	@%p75 bra 	$L__BB2_52;
	{
	.reg .b32 %temp; 
	mov.b64 	{%r304, %temp}, %fd2692;
	}
	{
	.reg .b32 %temp; 
	mov.b64 	{%temp, %r305}, %fd2692;
	}
	add.s32 	%r306, %r305, -1048576;
	mov.b64 	%fd2692, {%r304, %r306};
	add.s32 	%r753, %r752, -1022;
$L__BB2_52:
	add.f64 	%fd830, %fd2692, 0dBFF0000000000000;
	add.f64 	%fd831, %fd2692, 0d3FF0000000000000;
	rcp.approx.ftz.f64 	%fd832, %fd831;
	neg.f64 	%fd833, %fd831;
	fma.rn.f64 	%fd834, %fd833, %fd832, 0d3FF0000000000000;
	fma.rn.f64 	%fd835, %fd834, %fd834, %fd834;
	fma.rn.f64 	%fd836, %fd835, %fd832, %fd832;
	mul.f64 	%fd837, %fd830, %fd836;
	fma.rn.f64 	%fd838, %fd830, %fd836, %fd837;
	mul.f64 	%fd839, %fd838, %fd838;
	fma.rn.f64 	%fd840, %fd839, 0d3EB0F5FF7D2CAFE2, 0d3ED0F5D241AD3B5A;
	fma.rn.f64 	%fd841, %fd840, %fd839, 0d3EF3B20A75488A3F;
	fma.rn.f64 	%fd842, %fd841, %fd839, 0d3F1745CDE4FAECD5;
	fma.rn.f64 	%fd843, %fd842, %fd839, 0d3F3C71C7258A578B;
	fma.rn.f64 	%fd844, %fd843, %fd839, 0d3F6249249242B910;
	fma.rn.f64 	%fd845, %fd844, %fd839, 0d3F89999999999DFB;
	sub.f64 	%fd846, %fd830, %fd838;
	add.f64 	%fd847, %fd846, %fd846;
	neg.f64 	%fd848, %fd838;
	fma.rn.f64 	%fd849, %fd848, %fd830, %fd847;
	mul.f64 	%fd850, %fd836, %fd849;
	fma.rn.f64 	%fd851, %fd839, %fd845, 0d3FB5555555555555;
	mov.f64 	%fd852, 0d3FB5555555555555;
	sub.f64 	%fd853, %fd852, %fd851;
	fma.rn.f64 	%fd854, %fd839, %fd845, %fd853;
	add.f64 	%fd855, %fd854, 0dBC46A4CB00B9E7B0;
	add.f64 	%fd856, %fd851, %fd855;
	sub.f64 	%fd857, %fd851, %fd856;
	add.f64 	%fd858, %fd855, %fd857;
	mul.rn.f64 	%fd859, %fd838, %fd838;
	neg.f64 	%fd860, %fd859;
	fma.rn.f64 	%fd861, %fd838, %fd838, %fd860;
	{
	.reg .b32 %temp; 
	mov.b64 	{%r307, %temp}, %fd850;
	}
	{
	.reg .b32 %temp; 
	mov.b64 	{%temp, %r308}, %fd850;
	}
	add.s32 	%r309, %r308, 1048576;
	mov.b64 	%fd862, {%r307, %r309};
	fma.rn.f64 	%fd863, %fd838, %fd862, %fd861;
	mul.rn.f64 	%fd864, %fd859, %fd838;
	neg.f64 	%fd865, %fd864;
	fma.rn.f64 	%fd866, %fd859, %fd838, %fd865;
	fma.rn.f64 	%fd867, %fd859, %fd850, %fd866;
	fma.rn.f64 	%fd868, %fd863, %fd838, %fd867;
	mul.rn.f64 	%fd869, %fd856, %fd864;
	neg.f64 	%fd870, %fd869;
	fma.rn.f64 	%fd871, %fd856, %fd864, %fd870;
	fma.rn.f64 	%fd872, %fd856, %fd868, %fd871;
	fma.rn.f64 	%fd873, %fd858, %fd864, %fd872;
	add.f64 	%fd874, %fd869, %fd873;
	sub.f64 	%fd875, %fd869, %fd874;
	add.f64 	%fd876, %fd873, %fd875;
	add.f64 	%fd877, %fd838, %fd874;
	sub.f64 	%fd878, %fd838, %fd877;
	add.f64 	%fd879, %fd874, %fd878;
	add.f64 	%fd880, %fd876, %fd879;
	add.f64 	%fd881, %fd850, %fd880;
	add.f64 	%fd882, %fd877, %fd881;
	sub.f64 	%fd883, %fd877, %fd882;
	add.f64 	%fd884, %fd881, %fd883;
	xor.b32  	%r310, %r753, -2147483648;
	mov.b32 	%r311, 1127219200;
	mov.b64 	%fd885, {%r310, %r311};
	mov.b32 	%r312, -2147483648;
	mov.b64 	%fd886, {%r312, %r311};
	sub.f64 	%fd887, %fd885, %fd886;
	fma.rn.f64 	%fd888, %fd887, 0d3FE62E42FEFA39EF, %fd882;
	fma.rn.f64 	%fd889, %fd887, 0dBFE62E42FEFA39EF, %fd888;
	sub.f64 	%fd890, %fd889, %fd882;
	sub.f64 	%fd891, %fd884, %fd890;
	fma.rn.f64 	%fd892, %fd887, 0d3C7ABC9E3B39803F, %fd891;
	add.f64 	%fd893, %fd888, %fd892;
	sub.f64 	%fd894, %fd888, %fd893;
	add.f64 	%fd895, %fd892, %fd894;
	add.f64 	%fd896, %fd46, 0dBFE0000000000000;
	mul.rn.f64 	%fd897, %fd893, %fd896;
	neg.f64 	%fd898, %fd897;
	fma.rn.f64 	%fd899, %fd893, %fd896, %fd898;
	fma.rn.f64 	%fd900, %fd895, %fd896, %fd899;
	add.f64 	%fd901, %fd897, %fd900;
	sub.f64 	%fd902, %fd897, %fd901;
	add.f64 	%fd903, %fd900, %fd902;
	sub.f64 	%fd904, %fd901, %fd46;
	sub.f64 	%fd905, %fd901, %fd904;
	sub.f64 	%fd906, %fd905, %fd46;
	add.f64 	%fd907, %fd903, %fd906;
	add.f64 	%fd51, %fd904, %fd907;
	sub.f64 	%fd908, %fd904, %fd51;
	add.f64 	%fd52, %fd907, %fd908;
	fma.rn.f64 	%fd909, %fd51, 0d3FF71547652B82FE, 0d4338000000000000;
	{
	.reg .b32 %temp; 
	mov.b64 	{%r55, %temp}, %fd909;
	}
	mov.f64 	%fd910, 0dC338000000000000;
	add.rn.f64 	%fd911, %fd909, %fd910;
	fma.rn.f64 	%fd912, %fd911, 0dBFE62E42FEFA39EF, %fd51;
	fma.rn.f64 	%fd913, %fd911, 0dBC7ABC9E3B39803F, %fd912;
	fma.rn.f64 	%fd914, %fd913, 0d3E5ADE1569CE2BDF, 0d3E928AF3FCA213EA;
	fma.rn.f64 	%fd915, %fd914, %fd913, 0d3EC71DEE62401315;
	fma.rn.f64 	%fd916, %fd915, %fd913, 0d3EFA01997C89EB71;
	fma.rn.f64 	%fd917, %fd916, %fd913, 0d3F2A01A014761F65;
	fma.rn.f64 	%fd918, %fd917, %fd913, 0d3F56C16C1852B7AF;
	fma.rn.f64 	%fd919, %fd918, %fd913, 0d3F81111111122322;
	fma.rn.f64 	%fd920, %fd919, %fd913, 0d3FA55555555502A1;
	fma.rn.f64 	%fd921, %fd920, %fd913, 0d3FC5555555555511;
	fma.rn.f64 	%fd922, %fd921, %fd913, 0d3FE000000000000B;
	fma.rn.f64 	%fd923, %fd922, %fd913, 0d3FF0000000000000;
	fma.rn.f64 	%fd924, %fd923, %fd913, 0d3FF0000000000000;
	{
	.reg .b32 %temp; 
	mov.b64 	{%r56, %temp}, %fd924;
	}
	{
	.reg .b32 %temp; 
	mov.b64 	{%temp, %r57}, %fd924;
	}
	shl.b32 	%r313, %r55, 20;
	add.s32 	%r314, %r313, %r57;
	mov.b64 	%fd2693, {%r56, %r314};
	{
	.reg .b32 %temp; 
	mov.b64 	{%temp, %r315}, %fd51;
	}
	mov.b32 	%f19, %r315;
	abs.f32 	%f6, %f19;
	setp.lt.f32 	%p76, %f6, 0f4086232B;
	@%p76 bra 	$L__BB2_55;
	setp.lt.f64 	%p77, %fd51, 0d0000000000000000;
	add.f64 	%fd925, %fd51, 0d7FF0000000000000;
	selp.f64 	%fd2693, 0d0000000000000000, %fd925, %p77;
	setp.geu.f32 	%p78, %f6, 0f40874800;
	@%p78 bra 	$L__BB2_55;
	shr.u32 	%r316, %r55, 31;
	add.s32 	%r317, %r55, %r316;
	shr.s32 	%r318, %r317, 1;
	shl.b32 	%r319, %r318, 20;
	add.s32 	%r320, %r57, %r319;
	mov.b64 	%fd926, {%r56, %r320};
	sub.s32 	%r321, %r55, %r318;
	shl.b32 	%r322, %r321, 20;
	add.s32 	%r323, %r322, 1072693248;
	mov.b32 	%r324, 0;
	mov.b64 	%fd927, {%r324, %r323};
	mul.f64 	%fd2693, %fd927, %fd926;
$L__BB2_55:
	fma.rn.f64 	%fd928, %fd52, %fd2693, %fd2693;
	mul.f64 	%fd929, %fd928, 0dBCAA6A0D6F814637;
	fma.rn.f64 	%fd930, %fd928, 0d40040D931FF62706, %fd929;
	rcp.approx.ftz.f64 	%fd931, %fd46;
	neg.f64 	%fd932, %fd46;
	fma.rn.f64 	%fd933, %fd932, %fd931, 0d3FF0000000000000;
	fma.rn.f64 	%fd934, %fd933, %fd933, %fd933;
	fma.rn.f64 	%fd935, %fd934, %fd931, %fd931;
	fma.rn.f64 	%fd936, %fd935, 0dBF64BEE47C38A637, 0d3F73C25DA81303D5;
	fma.rn.f64 	%fd937, %fd936, %fd935, 0dBF6B7C37A96CFC72;
	fma.rn.f64 	%fd938, %fd937, %fd935, 0d3F35A85ABDE1E324;
	fma.rn.f64 	%fd939, %fd938, %fd935, 0d3F4A8B28F07B3F05;
	fma.rn.f64 	%fd940, %fd939, %fd935, 0dBF0A15D1D45A282F;
	fma.rn.f64 	%fd941, %fd940, %fd935, 0dBF4367D3468CB5BE;
	fma.rn.f64 	%fd942, %fd941, %fd935, 0d3F12471B0E9F1005;
	fma.rn.f64 	%fd943, %fd942, %fd935, 0d3F49B1004744D5C4;
	fma.rn.f64 	%fd944, %fd943, %fd935, 0dBF2E13CE69AB4B7F;
	fma.rn.f64 	%fd945, %fd944, %fd935, 0dBF65F7268ECF8A01;
	fma.rn.f64 	%fd946, %fd945, %fd935, 0d3F6C71C71C71ACE0;
	fma.rn.f64 	%fd947, %fd946, %fd935, 0d3FB5555555555556;
	mul.f64 	%fd948, %fd935, %fd947;
	fma.rn.f64 	%fd949, %fd948, %fd930, %fd930;
	setp.ge.f64 	%p79, %fd46, 0d406573FAE561F648;
	selp.f64 	%fd2695, 0d7FF0000000000000, %fd949, %p79;
	bra.uni 	$L__BB2_67;
$L__BB2_56:
	setp.geu.f64 	%p84, %fd46, 0d0000000000000000;
	@%p84 bra 	$L__BB2_66;
	cvt.rzi.f64.f64 	%fd983, %fd46;
	setp.eq.f64 	%p85, %fd46, %fd983;
	mov.f64 	%fd2695, 0dFFF8000000000000;
	@%p85 bra 	$L__BB2_67;
	setp.leu.f32 	%p86, %f5, 0fC0100000;
	@%p86 bra 	$L__BB2_60;
	setp.le.f32 	%p94, %f5, 0fC00C0000;
	fma.rn.f64 	%fd1062, %fd46, %fd46, %fd46;
	add.f64 	%fd1063, %fd46, 0d3FF0000000000000;
	selp.f64 	%fd1064, %fd1062, %fd46, %p94;
	selp.f64 	%fd1065, %fd1063, %fd46, %p94;
	setp.le.f32 	%p95, %f5, 0fC0040000;
	fma.rn.f64 	%fd1066, %fd1065, %fd1064, %fd1064;
	add.f64 	%fd1067, %fd1065, 0d3FF0000000000000;
	selp.f64 	%fd1068, %fd1066, %fd1064, %p95;
	selp.f64 	%fd1069, %fd1067, %fd1065, %p95;
	setp.le.f32 	%p96, %f5, 0fBFF80000;
	fma.rn.f64 	%fd1070, %fd1069, %fd1068, %fd1068;
	add.f64 	%fd1071, %fd1069, 0d3FF0000000000000;
	selp.f64 	%fd1072, %fd1070, %fd1068, %p96;
	selp.f64 	%fd1073, %fd1071, %fd1069, %p96;
	setp.le.f32 	%p97, %f5, 0fBFE00000;
	fma.rn.f64 	%fd1074, %fd1073, %fd1072, %fd1072;
	add.f64 	%fd1075, %fd1073, 0d3FF0000000000000;
	selp.f64 	%fd1076, %fd1074, %fd1072, %p97;
	selp.f64 	%fd1077, %fd1075, %fd1073, %p97;
	fma.rn.f64 	%fd1078, %fd1077, 0d3E381B4960FCF5C9, 0dBE8AF7049AE8A594;
	fma.rn.f64 	%fd1079, %fd1078, %fd1077, 0d3EB301D46D4B22F5;
	fma.rn.f64 	%fd1080, %fd1079, %fd1077, 0dBEB50272AEED0FC4;
	fma.rn.f64 	%fd1081, %fd1080, %fd1077, 0dBEF51CE1A40516F8;
	fma.rn.f64 	%fd1082, %fd1081, %fd1077, 0d3F20C8AA7419084C;
	fma.rn.f64 	%fd1083, %fd1082, %fd1077, 0dBF2C3650196BAD8A;
	fma.rn.f64 	%fd1084, %fd1083, %fd1077, 0dBF531711365A3E26;
	fma.rn.f64 	%fd1085, %fd1084, %fd1077, 0d3F7D919C52A7DF35;
	fma.rn.f64 	%fd1086, %fd1085, %fd1077, 0dBF83B4AF28386F4D;
	fma.rn.f64 	%fd1087, %fd1086, %fd1077, 0dBFA59AF103C37B4D;
	fma.rn.f64 	%fd1088, %fd1087, %fd1077, 0d3FC5512320B439EF;
	fma.rn.f64 	%fd1089, %fd1088, %fd1077, 0dBFA5815E8FA26F4F;
	fma.rn.f64 	%fd1090, %fd1089, %fd1077, 0dBFE4FCF4026AFA2B;
	fma.rn.f64 	%fd1091, %fd1090, %fd1077, 0d3FE2788CFC6FB619;
	fma.rn.f64 	%fd1092, %fd1091, %fd1077, 0d3FF0000000000000;
	mul.f64 	%fd1093, %fd1076, %fd1092;
	rcp.rn.f64 	%fd2695, %fd1093;
	bra.uni 	$L__BB2_67;
$L__BB2_60:
	setp.leu.f32 	%p87, %f5, 0fC0672000;
	@%p87 bra 	$L__BB2_65;
	{
	.reg .b32 %temp; 
	mov.b64 	{%r325, %temp}, %fd46;
	}
	add.s32 	%r326, %r43, 1048576;
	mov.b64 	%fd989, {%r325, %r326};
	cvt.rni.f64.f64 	%fd990, %fd989;
	cvt.rzi.s64.f64 	%rd47, %fd990;
	cvt.u32.u64 	%r327, %rd47;
	fma.rn.f64 	%fd991, %fd990, 0dBFE0000000000000, %fd46;
	mul.f64 	%fd992, %fd991, 0d3CA1A62633145C07;
	fma.rn.f64 	%fd993, %fd991, 0d400921FB54442D18, %fd992;
	shl.b64 	%rd48, %rd47, 6;
	and.b64  	%rd49, %rd48, 64;
	mov.u64 	%rd50, __cudart_sin_cos_coeffs;
	add.s64 	%rd51, %rd50, %rd49;
	mul.rn.f64 	%fd994, %fd993, %fd993;
	and.b64  	%rd52, %rd47, 1;
	setp.eq.b64 	%p89, %rd52, 1;
	selp.f64 	%fd995, 0dBDA8FF8320FD8164, 0d3DE5DB65F9785EBA, %p89;
	ld.global.nc.v2.f64 	{%fd996, %fd997}, [%rd51];
	fma.rn.f64 	%fd998, %fd995, %fd994, %fd996;
	fma.rn.f64 	%fd999, %fd998, %fd994, %fd997;
	ld.global.nc.v2.f64 	{%fd1000, %fd1001}, [%rd51+16];
	fma.rn.f64 	%fd1002, %fd999, %fd994, %fd1000;
	fma.rn.f64 	%fd1003, %fd1002, %fd994, %fd1001;
	ld.global.nc.v2.f64 	{%fd1004, %fd1005}, [%rd51+32];
	fma.rn.f64 	%fd1006, %fd1003, %fd994, %fd1004;
	fma.rn.f64 	%fd1007, %fd1006, %fd994, %fd1005;
	fma.rn.f64 	%fd1008, %fd1007, %fd993, %fd993;
	fma.rn.f64 	%fd1009, %fd1007, %fd994, 0d3FF0000000000000;
	selp.f64 	%fd1010, %fd1009, %fd1008, %p89;
	and.b32  	%r328, %r327, 2;
	setp.eq.s32 	%p90, %r328, 0;
	mov.f64 	%fd1011, 0d0000000000000000;
	sub.f64 	%fd1012, %fd1011, %fd1010;
	selp.f64 	%fd1013, %fd1010, %fd1012, %p90;
	abs.f64 	%fd59, %fd46;
	rcp.approx.ftz.f64 	%fd1014, %fd59;
	neg.f64 	%fd1015, %fd59;
	fma.rn.f64 	%fd1016, %fd1015, %fd1014, 0d3FF0000000000000;
	fma.rn.f64 	%fd1017, %fd1016, %fd1016, %fd1016;
	fma.rn.f64 	%fd1018, %fd1017, %fd1014, %fd1014;
	fma.rn.f64 	%fd1019, %fd1018, 0dBF64BEE47C38A637, 0d3F73C25DA81303D5;
	fma.rn.f64 	%fd1020, %fd1019, %fd1018, 0dBF6B7C37A96CFC72;
	fma.rn.f64 	%fd1021, %fd1020, %fd1018, 0d3F35A85ABDE1E324;
	fma.rn.f64 	%fd1022, %fd1021, %fd1018, 0d3F4A8B28F07B3F05;
	fma.rn.f64 	%fd1023, %fd1022, %fd1018, 0dBF0A15D1D45A282F;
	fma.rn.f64 	%fd1024, %fd1023, %fd1018, 0dBF4367D3468CB5BE;
	fma.rn.f64 	%fd1025, %fd1024, %fd1018, 0d3F12471B0E9F1005;
	fma.rn.f64 	%fd1026, %fd1025, %fd1018, 0d3F49B1004744D5C4;
	fma.rn.f64 	%fd1027, %fd1026, %fd1018, 0dBF2E13CE69AB4B7F;
	fma.rn.f64 	%fd1028, %fd1027, %fd1018, 0dBF65F7268ECF8A01;
	fma.rn.f64 	%fd1029, %fd1028, %fd1018, 0d3F6C71C71C71ACE0;
	fma.rn.f64 	%fd1030, %fd1029, %fd1018, 0d3FB5555555555556;
	mul.f64 	%fd1031, %fd1018, %fd1030;
	fma.rn.f64 	%fd60, %fd1031, %fd1013, %fd1013;
	fma.rn.f64 	%fd1032, %fd59, 0d3FF71547652B82FE, 0d4338000000000000;
	{
	.reg .b32 %temp; 
	mov.b64 	{%r58, %temp}, %fd1032;
	}
	mov.f64 	%fd1033, 0dC338000000000000;
	add.rn.f64 	%fd1034, %fd1032, %fd1033;
	fma.rn.f64 	%fd1035, %fd1034, 0dBFE62E42FEFA39EF, %fd59;
	fma.rn.f64 	%fd1036, %fd1034, 0dBC7ABC9E3B39803F, %fd1035;
	fma.rn.f64 	%fd1037, %fd1036, 0d3E5ADE1569CE2BDF, 0d3E928AF3FCA213EA;
	fma.rn.f64 	%fd1038, %fd1037, %fd1036, 0d3EC71DEE62401315;
	fma.rn.f64 	%fd1039, %fd1038, %fd1036, 0d3EFA01997C89EB71;
	fma.rn.f64 	%fd1040, %fd1039, %fd1036, 0d3F2A01A014761F65;
	fma.rn.f64 	%fd1041, %fd1040, %fd1036, 0d3F56C16C1852B7AF;
	fma.rn.f64 	%fd1042, %fd1041, %fd1036, 0d3F81111111122322;
	fma.rn.f64 	%fd1043, %fd1042, %fd1036, 0d3FA55555555502A1;
	fma.rn.f64 	%fd1044, %fd1043, %fd1036, 0d3FC5555555555511;
	fma.rn.f64 	%fd1045, %fd1044, %fd1036, 0d3FE000000000000B;
	fma.rn.f64 	%fd1046, %fd1045, %fd1036, 0d3FF0000000000000;
	fma.rn.f64 	%fd2694, %fd1046, %fd1036, 0d3FF0000000000000;
	abs.s32 	%r329, %r58;
	setp.gt.s32 	%p91, %r329, 1022;
	@%p91 bra 	$L__BB2_63;
	shl.b32 	%r335, %r58, 20;
	add.s32 	%r754, %r335, 1072693248;
	bra.uni 	$L__BB2_64;
$L__BB2_63:
	add.s32 	%r330, %r58, 2046;
	shl.b32 	%r331, %r330, 19;
	and.b32  	%r332, %r331, -1048576;
	shl.b32 	%r333, %r330, 20;
	sub.s32 	%r754, %r333, %r332;
	mov.b32 	%r334, 0;
	mov.b64 	%fd1047, {%r334, %r332};
	mul.f64 	%fd2694, %fd1047, %fd2694;
$L__BB2_64:
	mov.b32 	%r336, 0;
	mov.b64 	%fd1048, {%r336, %r754};
	mul.f64 	%fd1049, %fd2694, %fd1048;
	mul.f64 	%fd1050, %fd1049, 0dBC9A6A0D6F814637;
	fma.rn.f64 	%fd1051, %fd1049, 0d3FF40D931FF62706, %fd1050;
	mul.f64 	%fd1052, %fd59, %fd60;
	div.rn.f64 	%fd1053, %fd1051, %fd1052;
	add.f64 	%fd1054, %fd59, 0dBFE0000000000000;
	setp.gtu.f32 	%p92, %f5, 0fC061E400;
	{
	.reg .b32 %temp; 
	mov.b64 	{%r337, %temp}, %fd1054;
	}
	{
	.reg .b32 %temp; 
	mov.b64 	{%temp, %r338}, %fd1054;
	}
	add.s32 	%r339, %r338, -1048576;
	mov.b64 	%fd1055, {%r337, %r339};
	selp.f64 	%fd1056, %fd1054, %fd1055, %p92;
	neg.f64 	%fd1057, %fd1056;
	{ // callseq 9, 0
	.param .b64 param0;
	st.param.f64 	[param0], %fd59;
	.param .b64 param1;
	st.param.f64 	[param1], %fd1057;
	.param .b64 retval0;
	call.uni (retval0), 
	__internal_accurate_pow, 
	(
	param0, 
	param1
	);
	ld.param.f64 	%fd1058, [retval0];
	} // callseq 9
	setp.le.f32 	%p93, %f5, 0fC061E400;
	mul.f64 	%fd1060, %fd1058, %fd1053;
	selp.f64 	%fd1061, %fd1060, %fd1053, %p93;
	mul.f64 	%fd2695, %fd1058, %fd1061;
	bra.uni 	$L__BB2_67;
$L__BB2_65:
	cvt.rmi.f64.f64 	%fd984, %fd46;
	mul.f64 	%fd985, %fd984, 0d3FE0000000000000;
	cvt.rmi.f64.f64 	%fd986, %fd985;
	add.f64 	%fd987, %fd986, %fd986;
	sub.f64 	%fd988, %fd984, %fd987;
	setp.eq.f64 	%p88, %fd988, 0d3FF0000000000000;
	selp.f64 	%fd2695, 0d8000000000000000, 0d0000000000000000, %p88;
	bra.uni 	$L__BB2_67;
$L__BB2_66:
	add.f64 	%fd2695, %fd46, %fd46;
$L__BB2_67:
	mul.f64 	%fd68, %fd45, %fd2695;
	add.f64 	%fd1094, %fd1, %fd23;
	add.f64 	%fd69, %fd1094, %fd46;
	{
	.reg .b32 %temp; 
	mov.b64 	{%temp, %r62}, %fd69;
	}
	mov.b32 	%f7, %r62;
	setp.ltu.f64 	%p98, %fd69, 0d0000000000000000;
	@%p98 bra 	$L__BB2_78;
	setp.geu.f32 	%p99, %f7, 0f40100000;
	@%p99 bra 	$L__BB2_70;
	setp.ge.f32 	%p106, %f7, 0f400C0000;
	add.f64 	%fd1216, %fd69, 0dBFF0000000000000;
	selp.f64 	%fd1217, %fd1216, 0d3FF0000000000000, %p106;
	selp.f64 	%fd1218, %fd1216, %fd69, %p106;
	setp.ge.f32 	%p107, %f7, 0f40040000;
	neg.f64 	%fd1219, %fd1217;
	fma.rn.f64 	%fd1220, %fd1218, %fd1217, %fd1219;
	add.f64 	%fd1221, %fd1218, 0dBFF0000000000000;
	selp.f64 	%fd1222, %fd1220, %fd1217, %p107;
	selp.f64 	%fd1223, %fd1221, %fd1218, %p107;
	setp.ge.f32 	%p108, %f7, 0f3FF80000;
	neg.f64 	%fd1224, %fd1222;
	fma.rn.f64 	%fd1225, %fd1223, %fd1222, %fd1224;
	add.f64 	%fd1226, %fd1223, 0dBFF0000000000000;
	selp.f64 	%fd1227, %fd1225, %fd1222, %p108;
	selp.f64 	%fd1228, %fd1226, %fd1223, %p108;
	setp.ge.f32 	%p109, %f7, 0f3FE00000;
	add.f64 	%fd1229, %fd1228, 0dBFF0000000000000;
	selp.f64 	%fd1230, %fd1229, %fd1228, %p109;
	fma.rn.f64 	%fd1231, %fd1230, 0d3E381B4960FCF5C9, 0dBE8AF7049AE8A594;
	fma.rn.f64 	%fd1232, %fd1231, %fd1230, 0d3EB301D46D4B22F5;
	fma.rn.f64 	%fd1233, %fd1232, %fd1230, 0dBEB50272AEED0FC4;
	fma.rn.f64 	%fd1234, %fd1233, %fd1230, 0dBEF51CE1A40516F8;
	fma.rn.f64 	%fd1235, %fd1234, %fd1230, 0d3F20C8AA7419084C;
	fma.rn.f64 	%fd1236, %fd1235, %fd1230, 0dBF2C3650196BAD8A;
	fma.rn.f64 	%fd1237, %fd1236, %fd1230, 0dBF531711365A3E26;
	fma.rn.f64 	%fd1238, %fd1237, %fd1230, 0d3F7D919C52A7DF35;
	fma.rn.f64 	%fd1239, %fd1238, %fd1230, 0dBF83B4AF28386F4D;
	fma.rn.f64 	%fd1240, %fd1239, %fd1230, 0dBFA59AF103C37B4D;
	fma.rn.f64 	%fd1241, %fd1240, %fd1230, 0d3FC5512320B439EF;
	fma.rn.f64 	%fd1242, %fd1241, %fd1230, 0dBFA5815E8FA26F4F;
	fma.rn.f64 	%fd1243, %fd1242, %fd1230, 0dBFE4FCF4026AFA2B;
	fma.rn.f64 	%fd1244, %fd1243, %fd1230, 0d3FE2788CFC6FB619;
	fma.rn.f64 	%fd1245, %fd1244, %fd1230, 0d3FF0000000000000;
	mul.f64 	%fd1246, %fd69, %fd1245;
	selp.f64 	%fd1247, %fd1245, %fd1246, %p109;
	div.rn.f64 	%fd2699, %fd1227, %fd1247;
	bra.uni 	$L__BB2_89;
$L__BB2_70:
	{
	.reg .b32 %temp; 
	mov.b64 	{%r755, %temp}, %fd69;
	}
	shr.u32 	%r757, %r62, 20;
	setp.gt.u32 	%p100, %r62, 1048575;
	@%p100 bra 	$L__BB2_72;
	mul.f64 	%fd1095, %fd69, 0d4350000000000000;
	{
	.reg .b32 %temp; 
	mov.b64 	{%temp, %r62}, %fd1095;
	}
	{
	.reg .b32 %temp; 
	mov.b64 	{%r755, %temp}, %fd1095;
	}
	shr.u32 	%r340, %r62, 20;
	add.s32 	%r757, %r340, -54;
$L__BB2_72:
	add.s32 	%r758, %r757, -1023;
	and.b32  	%r341, %r62, -2146435073;
	or.b32  	%r342, %r341, 1072693248;
	mov.b64 	%fd2696, {%r755, %r342};
	setp.lt.u32 	%p101, %r342, 1073127583;
	@%p101 bra 	$L__BB2_74;
	{
	.reg .b32 %temp; 
	mov.b64 	{%r343, %temp}, %fd2696;
	}
	{
	.reg .b32 %temp; 
	mov.b64 	{%temp, %r344}, %fd2696;
	}
	add.s32 	%r345, %r344, -1048576;
	mov.b64 	%fd2696, {%r343, %r345};
	add.s32 	%r758, %r757, -1022;
$L__BB2_74:
	add.f64 	%fd1096, %fd2696, 0dBFF0000000000000;
	add.f64 	%fd1097, %fd2696, 0d3FF0000000000000;
	rcp.approx.ftz.f64 	%fd1098, %fd1097;
	neg.f64 	%fd1099, %fd1097;
	fma.rn.f64 	%fd1100, %fd1099, %fd1098, 0d3FF0000000000000;
	fma.rn.f64 	%fd1101, %fd1100, %fd1100, %fd1100;
	fma.rn.f64 	%fd1102, %fd1101, %fd1098, %fd1098;
	mul.f64 	%fd1103, %fd1096, %fd1102;
	fma.rn.f64 	%fd1104, %fd1096, %fd1102, %fd1103;
	mul.f64 	%fd1105, %fd1104, %fd1104;
	fma.rn.f64 	%fd1106, %fd1105, 0d3EB0F5FF7D2CAFE2, 0d3ED0F5D241AD3B5A;
	fma.rn.f64 	%fd1107, %fd1106, %fd1105, 0d3EF3B20A75488A3F;
	fma.rn.f64 	%fd1108, %fd1107, %fd1105, 0d3F1745CDE4FAECD5;
	fma.rn.f64 	%fd1109, %fd1108, %fd1105, 0d3F3C71C7258A578B;
	fma.rn.f64 	%fd1110, %fd1109, %fd1105, 0d3F6249249242B910;
	fma.rn.f64 	%fd1111, %fd1110, %fd1105, 0d3F89999999999DFB;
	sub.f64 	%fd1112, %fd1096, %fd1104;
	add.f64 	%fd1113, %fd1112, %fd1112;
	neg.f64 	%fd1114, %fd1104;
	fma.rn.f64 	%fd1115, %fd1114, %fd1096, %fd1113;
	mul.f64 	%fd1116, %fd1102, %fd1115;
	fma.rn.f64 	%fd1117, %fd1105, %fd1111, 0d3FB5555555555555;
	mov.f64 	%fd1118, 0d3FB5555555555555;
	sub.f64 	%fd1119, %fd1118, %fd1117;
	fma.rn.f64 	%fd1120, %fd1105, %fd1111, %fd1119;
	add.f64 	%fd1121, %fd1120, 0dBC46A4CB00B9E7B0;
	add.f64 	%fd1122, %fd1117, %fd1121;
	sub.f64 	%fd1123, %fd1117, %fd1122;
	add.f64 	%fd1124, %fd1121, %fd1123;
	mul.rn.f64 	%fd1125, %fd1104, %fd1104;
	neg.f64 	%fd1126, %fd1125;
	fma.rn.f64 	%fd1127, %fd1104, %fd1104, %fd1126;
	{
	.reg .b32 %temp; 
	mov.b64 	{%r346, %temp}, %fd1116;
	}
	{
	.reg .b32 %temp; 
	mov.b64 	{%temp, %r347}, %fd1116;
	}
	add.s32 	%r348, %r347, 1048576;
	mov.b64 	%fd1128, {%r346, %r348};
	fma.rn.f64 	%fd1129, %fd1104, %fd1128, %fd1127;
	mul.rn.f64 	%fd1130, %fd1125, %fd1104;
	neg.f64 	%fd1131, %fd1130;
	fma.rn.f64 	%fd1132, %fd1125, %fd1104, %fd1131;
	fma.rn.f64 	%fd1133, %fd1125, %fd1116, %fd1132;
	fma.rn.f64 	%fd1134, %fd1129, %fd1104, %fd1133;
	mul.rn.f64 	%fd1135, %fd1122, %fd1130;
	neg.f64 	%fd1136, %fd1135;
	fma.rn.f64 	%fd1137, %fd1122, %fd1130, %fd1136;
	fma.rn.f64 	%fd1138, %fd1122, %fd1134, %fd1137;
	fma.rn.f64 	%fd1139, %fd1124, %fd1130, %fd1138;
	add.f64 	%fd1140, %fd1135, %fd1139;
	sub.f64 	%fd1141, %fd1135, %fd1140;
	add.f64 	%fd1142, %fd1139, %fd1141;
	add.f64 	%fd1143, %fd1104, %fd1140;
	sub.f64 	%fd1144, %fd1104, %fd1143;
	add.f64 	%fd1145, %fd1140, %fd1144;
	add.f64 	%fd1146, %fd1142, %fd1145;
	add.f64 	%fd1147, %fd1116, %fd1146;
	add.f64 	%fd1148, %fd1143, %fd1147;
	sub.f64 	%fd1149, %fd1143, %fd1148;
	add.f64 	%fd1150, %fd1147, %fd1149;
	xor.b32  	%r349, %r758, -2147483648;
	mov.b32 	%r350, 1127219200;
	mov.b64 	%fd1151, {%r349, %r350};
	mov.b32 	%r351, -2147483648;
	mov.b64 	%fd1152, {%r351, %r350};
	sub.f64 	%fd1153, %fd1151, %fd1152;
	fma.rn.f64 	%fd1154, %fd1153, 0d3FE62E42FEFA39EF, %fd1148;
	fma.rn.f64 	%fd1155, %fd1153, 0dBFE62E42FEFA39EF, %fd1154;
	sub.f64 	%fd1156, %fd1155, %fd1148;
	sub.f64 	%fd1157, %fd1150, %fd1156;
	fma.rn.f64 	%fd1158, %fd1153, 0d3C7ABC9E3B39803F, %fd1157;
	add.f64 	%fd1159, %fd1154, %fd1158;
	sub.f64 	%fd1160, %fd1154, %fd1159;
	add.f64 	%fd1161, %fd1158, %fd1160;
	add.f64 	%fd1162, %fd69, 0dBFE0000000000000;
	mul.rn.f64 	%fd1163, %fd1159, %fd1162;
	neg.f64 	%fd1164, %fd1163;
	fma.rn.f64 	%fd1165, %fd1159, %fd1162, %fd1164;
	fma.rn.f64 	%fd1166, %fd1161, %fd1162, %fd1165;
	add.f64 	%fd1167, %fd1163, %fd1166;
	sub.f64 	%fd1168, %fd1163, %fd1167;
	add.f64 	%fd1169, %fd1166, %fd1168;
	sub.f64 	%fd1170, %fd1167, %fd69;
	sub.f64 	%fd1171, %fd1167, %fd1170;
	sub.f64 	%fd1172, %fd1171, %fd69;
	add.f64 	%fd1173, %fd1169, %fd1172;
	add.f64 	%fd74, %fd1170, %fd1173;
	sub.f64 	%fd1174, %fd1170, %fd74;
	add.f64 	%fd75, %fd1173, %fd1174;
	fma.rn.f64 	%fd1175, %fd74, 0d3FF71547652B82FE, 0d4338000000000000;
	{
	.reg .b32 %temp; 
	mov.b64 	{%r74, %temp}, %fd1175;
	}
	mov.f64 	%fd1176, 0dC338000000000000;
	add.rn.f64 	%fd1177, %fd1175, %fd1176;
	fma.rn.f64 	%fd1178, %fd1177, 0dBFE62E42FEFA39EF, %fd74;
	fma.rn.f64 	%fd1179, %fd1177, 0dBC7ABC9E3B39803F, %fd1178;
	fma.rn.f64 	%fd1180, %fd1179, 0d3E5ADE1569CE2BDF, 0d3E928AF3FCA213EA;
	fma.rn.f64 	%fd1181, %fd1180, %fd1179, 0d3EC71DEE62401315;
	fma.rn.f64 	%fd1182, %fd1181, %fd1179, 0d3EFA01997C89EB71;
	fma.rn.f64 	%fd1183, %fd1182, %fd1179, 0d3F2A01A014761F65;
	fma.rn.f64 	%fd1184, %fd1183, %fd1179, 0d3F56C16C1852B7AF;
	fma.rn.f64 	%fd1185, %fd1184, %fd1179, 0d3F81111111122322;
	fma.rn.f64 	%fd1186, %fd1185, %fd1179, 0d3FA55555555502A1;
	fma.rn.f64 	%fd1187, %fd1186, %fd1179, 0d3FC5555555555511;
	fma.rn.f64 	%fd1188, %fd1187, %fd1179, 0d3FE000000000000B;
	fma.rn.f64 	%fd1189, %fd1188, %fd1179, 0d3FF0000000000000;
	fma.rn.f64 	%fd1190, %fd1189, %fd1179, 0d3FF0000000000000;
	{
	.reg .b32 %temp; 
	mov.b64 	{%r75, %temp}, %fd1190;
	}
	{
	.reg .b32 %temp; 
	mov.b64 	{%temp, %r76}, %fd1190;
	}
	shl.b32 	%r352, %r74, 20;
	add.s32 	%r353, %r352, %r76;
	mov.b64 	%fd2697, {%r75, %r353};
	{
	.reg .b32 %temp; 
	mov.b64 	{%temp, %r354}, %fd74;
	}
	mov.b32 	%f20, %r354;
	abs.f32 	%f8, %f20;
	setp.lt.f32 	%p102, %f8, 0f4086232B;
	@%p102 bra 	$L__BB2_77;
	setp.lt.f64 	%p103, %fd74, 0d0000000000000000;
	add.f64 	%fd1191, %fd74, 0d7FF0000000000000;
	selp.f64 	%fd2697, 0d0000000000000000, %fd1191, %p103;
	setp.geu.f32 	%p104, %f8, 0f40874800;
	@%p104 bra 	$L__BB2_77;
	shr.u32 	%r355, %r74, 31;
	add.s32 	%r356, %r74, %r355;
	shr.s32 	%r357, %r356, 1;
	shl.b32 	%r358, %r357, 20;
	add.s32 	%r359, %r76, %r358;
	mov.b64 	%fd1192, {%r75, %r359};
	sub.s32 	%r360, %r74, %r357;
	shl.b32 	%r361, %r360, 20;
	add.s32 	%r362, %r361, 1072693248;
	mov.b32 	%r363, 0;
	mov.b64 	%fd1193, {%r363, %r362};
	mul.f64 	%fd2697, %fd1193, %fd1192;
$L__BB2_77:
	fma.rn.f64 	%fd1194, %fd75, %fd2697, %fd2697;
	mul.f64 	%fd1195, %fd1194, 0dBCAA6A0D6F814637;
	fma.rn.f64 	%fd1196, %fd1194, 0d40040D931FF62706, %fd1195;
	rcp.approx.ftz.f64 	%fd1197, %fd69;
	neg.f64 	%fd1198, %fd69;
	fma.rn.f64 	%fd1199, %fd1198, %fd1197, 0d3FF0000000000000;
	fma.rn.f64 	%fd1200, %fd1199, %fd1199, %fd1199;
	fma.rn.f64 	%fd1201, %fd1200, %fd1197, %fd1197;
	fma.rn.f64 	%fd1202, %fd1201, 0dBF64BEE47C38A637, 0d3F73C25DA81303D5;
	fma.rn.f64 	%fd1203, %fd1202, %fd1201, 0dBF6B7C37A96CFC72;
	fma.rn.f64 	%fd1204, %fd1203, %fd1201, 0d3F35A85ABDE1E324;
	fma.rn.f64 	%fd1205, %fd1204, %fd1201, 0d3F4A8B28F07B3F05;
	fma.rn.f64 	%fd1206, %fd1205, %fd1201, 0dBF0A15D1D45A282F;
	fma.rn.f64 	%fd1207, %fd1206, %fd1201, 0dBF4367D3468CB5BE;
	fma.rn.f64 	%fd1208, %fd1207, %fd1201, 0d3F12471B0E9F1005;
	fma.rn.f64 	%fd1209, %fd1208, %fd1201, 0d3F49B1004744D5C4;
	fma.rn.f64 	%fd1210, %fd1209, %fd1201, 0dBF2E13CE69AB4B7F;
	fma.rn.f64 	%fd1211, %fd1210, %fd1201, 0dBF65F7268ECF8A01;
	fma.rn.f64 	%fd1212, %fd1211, %fd1201, 0d3F6C71C71C71ACE0;
	fma.rn.f64 	%fd1213, %fd1212, %fd1201, 0d3FB5555555555556;
	mul.f64 	%fd1214, %fd1201, %fd1213;
	fma.rn.f64 	%fd1215, %fd1214, %fd1196, %fd1196;
	setp.ge.f64 	%p105, %fd69, 0d406573FAE561F648;
	selp.f64 	%fd2699, 0d7FF0000000000000, %fd1215, %p105;
	bra.uni 	$L__BB2_89;
$L__BB2_78:
	setp.geu.f64 	%p110, %fd69, 0d0000000000000000;
	@%p110 bra 	$L__BB2_88;
	cvt.rzi.f64.f64 	%fd1249, %fd69;
	setp.eq.f64 	%p111, %fd69, %fd1249;
	mov.f64 	%fd2699, 0dFFF8000000000000;
	@%p111 bra 	$L__BB2_89;
	setp.leu.f32 	%p112, %f7, 0fC0100000;
	@%p112 bra 	$L__BB2_82;
	setp.le.f32 	%p120, %f7, 0fC00C0000;
	fma.rn.f64 	%fd1328, %fd69, %fd69, %fd69;
	add.f64 	%fd1329, %fd69, 0d3FF0000000000000;
	selp.f64 	%fd1330, %fd1328, %fd69, %p120;
	selp.f64 	%fd1331, %fd1329, %fd69, %p120;
	setp.le.f32 	%p121, %f7, 0fC0040000;
	fma.rn.f64 	%fd1332, %fd1331, %fd1330, %fd1330;
	add.f64 	%fd1333, %fd1331, 0d3FF0000000000000;
	selp.f64 	%fd1334, %fd1332, %fd1330, %p121;
	selp.f64 	%fd1335, %fd1333, %fd1331, %p121;
	setp.le.f32 	%p122, %f7, 0fBFF80000;
	fma.rn.f64 	%fd1336, %fd1335, %fd1334, %fd1334;
	add.f64 	%fd1337, %fd1335, 0d3FF0000000000000;
	selp.f64 	%fd1338, %fd1336, %fd1334, %p122;
	selp.f64 	%fd1339, %fd1337, %fd1335, %p122;
	setp.le.f32 	%p123, %f7, 0fBFE00000;
	fma.rn.f64 	%fd1340, %fd1339, %fd1338, %fd1338;
	add.f64 	%fd1341, %fd1339, 0d3FF0000000000000;
	selp.f64 	%fd1342, %fd1340, %fd1338, %p123;
	selp.f64 	%fd1343, %fd1341, %fd1339, %p123;
	fma.rn.f64 	%fd1344, %fd1343, 0d3E381B4960FCF5C9, 0dBE8AF7049AE8A594;
	fma.rn.f64 	%fd1345, %fd1344, %fd1343, 0d3EB301D46D4B22F5;
	fma.rn.f64 	%fd1346, %fd1345, %fd1343, 0dBEB50272AEED0FC4;
	fma.rn.f64 	%fd1347, %fd1346, %fd1343, 0dBEF51CE1A40516F8;
	fma.rn.f64 	%fd1348, %fd1347, %fd1343, 0d3F20C8AA7419084C;
	fma.rn.f64 	%fd1349, %fd1348, %fd1343, 0dBF2C3650196BAD8A;
	fma.rn.f64 	%fd1350, %fd1349, %fd1343, 0dBF531711365A3E26;
	fma.rn.f64 	%fd1351, %fd1350, %fd1343, 0d3F7D919C52A7DF35;
	fma.rn.f64 	%fd1352, %fd1351, %fd1343, 0dBF83B4AF28386F4D;
	fma.rn.f64 	%fd1353, %fd1352, %fd1343, 0dBFA59AF103C37B4D;
	fma.rn.f64 	%fd1354, %fd1353, %fd1343, 0d3FC5512320B439EF;
	fma.rn.f64 	%fd1355, %fd1354, %fd1343, 0dBFA5815E8FA26F4F;
	fma.rn.f64 	%fd1356, %fd1355, %fd1343, 0dBFE4FCF4026AFA2B;
	fma.rn.f64 	%fd1357, %fd1356, %fd1343, 0d3FE2788CFC6FB619;
	fma.rn.f64 	%fd1358, %fd1357, %fd1343, 0d3FF0000000000000;
	mul.f64 	%fd1359, %fd1342, %fd1358;
	rcp.rn.f64 	%fd2699, %fd1359;
	bra.uni 	$L__BB2_89;
$L__BB2_82:
	setp.leu.f32 	%p113, %f7, 0fC0672000;
	@%p113 bra 	$L__BB2_87;
	{
	.reg .b32 %temp; 
	mov.b64 	{%r364, %temp}, %fd69;
	}
	add.s32 	%r365, %r62, 1048576;
	mov.b64 	%fd1255, {%r364, %r365};
	cvt.rni.f64.f64 	%fd1256, %fd1255;
	cvt.rzi.s64.f64 	%rd53, %fd1256;
	cvt.u32.u64 	%r366, %rd53;
	fma.rn.f64 	%fd1257, %fd1256, 0dBFE0000000000000, %fd69;
	mul.f64 	%fd1258, %fd1257, 0d3CA1A62633145C07;
	fma.rn.f64 	%fd1259, %fd1257, 0d400921FB54442D18, %fd1258;
	shl.b64 	%rd54, %rd53, 6;
	and.b64  	%rd55, %rd54, 64;
	mov.u64 	%rd56, __cudart_sin_cos_coeffs;
	add.s64 	%rd57, %rd56, %rd55;
	mul.rn.f64 	%fd1260, %fd1259, %fd1259;
	and.b64  	%rd58, %rd53, 1;
	setp.eq.b64 	%p115, %rd58, 1;
	selp.f64 	%fd1261, 0dBDA8FF8320FD8164, 0d3DE5DB65F9785EBA, %p115;
	ld.global.nc.v2.f64 	{%fd1262, %fd1263}, [%rd57];
	fma.rn.f64 	%fd1264, %fd1261, %fd1260, %fd1262;
	fma.rn.f64 	%fd1265, %fd1264, %fd1260, %fd1263;
	ld.global.nc.v2.f64 	{%fd1266, %fd1267}, [%rd57+16];
	fma.rn.f64 	%fd1268, %fd1265, %fd1260, %fd1266;
	fma.rn.f64 	%fd1269, %fd1268, %fd1260, %fd1267;
	ld.global.nc.v2.f64 	{%fd1270, %fd1271}, [%rd57+32];
	fma.rn.f64 	%fd1272, %fd1269, %fd1260, %fd1270;
	fma.rn.f64 	%fd1273, %fd1272, %fd1260, %fd1271;
	fma.rn.f64 	%fd1274, %fd1273, %fd1259, %fd1259;
	fma.rn.f64 	%fd1275, %fd1273, %fd1260, 0d3FF0000000000000;
	selp.f64 	%fd1276, %fd1275, %fd1274, %p115;
	and.b32  	%r367, %r366, 2;
	setp.eq.s32 	%p116, %r367, 0;
	mov.f64 	%fd1277, 0d0000000000000000;
	sub.f64 	%fd1278, %fd1277, %fd1276;
	selp.f64 	%fd1279, %fd1276, %fd1278, %p116;
	abs.f64 	%fd82, %fd69;
	rcp.approx.ftz.f64 	%fd1280, %fd82;
	neg.f64 	%fd1281, %fd82;
	fma.rn.f64 	%fd1282, %fd1281, %fd1280, 0d3FF0000000000000;
	fma.rn.f64 	%fd1283, %fd1282, %fd1282, %fd1282;
	fma.rn.f64 	%fd1284, %fd1283, %fd1280, %fd1280;
	fma.rn.f64 	%fd1285, %fd1284, 0dBF64BEE47C38A637, 0d3F73C25DA81303D5;
	fma.rn.f64 	%fd1286, %fd1285, %fd1284, 0dBF6B7C37A96CFC72;
	fma.rn.f64 	%fd1287, %fd1286, %fd1284, 0d3F35A85ABDE1E324;
	fma.rn.f64 	%fd1288, %fd1287, %fd1284, 0d3F4A8B28F07B3F05;
	fma.rn.f64 	%fd1289, %fd1288, %fd1284, 0dBF0A15D1D45A282F;
	fma.rn.f64 	%fd1290, %fd1289, %fd1284, 0dBF4367D3468CB5BE;
	fma.rn.f64 	%fd1291, %fd1290, %fd1284, 0d3F12471B0E9F1005;
	fma.rn.f64 	%fd1292, %fd1291, %fd1284, 0d3F49B1004744D5C4;
	fma.rn.f64 	%fd1293, %fd1292, %fd1284, 0dBF2E13CE69AB4B7F;
	fma.rn.f64 	%fd1294, %fd1293, %fd1284, 0dBF65F7268ECF8A01;
	fma.rn.f64 	%fd1295, %fd1294, %fd1284, 0d3F6C71C71C71ACE0;
	fma.rn.f64 	%fd1296, %fd1295, %fd1284, 0d3FB5555555555556;
	mul.f64 	%fd1297, %fd1284, %fd1296;
	fma.rn.f64 	%fd83, %fd1297, %fd1279, %fd1279;
	fma.rn.f64 	%fd1298, %fd82, 0d3FF71547652B82FE, 0d4338000000000000;
	{
	.reg .b32 %temp; 
	mov.b64 	{%r77, %temp}, %fd1298;
	}
	mov.f64 	%fd1299, 0dC338000000000000;
	add.rn.f64 	%fd1300, %fd1298, %fd1299;
	fma.rn.f64 	%fd1301, %fd1300, 0dBFE62E42FEFA39EF, %fd82;
	fma.rn.f64 	%fd1302, %fd1300, 0dBC7ABC9E3B39803F, %fd1301;
	fma.rn.f64 	%fd1303, %fd1302, 0d3E5ADE1569CE2BDF, 0d3E928AF3FCA213EA;
	fma.rn.f64 	%fd1304, %fd1303, %fd1302, 0d3EC71DEE62401315;
	fma.rn.f64 	%fd1305, %fd1304, %fd1302, 0d3EFA01997C89EB71;
	fma.rn.f64 	%fd1306, %fd1305, %fd1302, 0d3F2A01A014761F65;
	fma.rn.f64 	%fd1307, %fd1306, %fd1302, 0d3F56C16C1852B7AF;
	fma.rn.f64 	%fd1308, %fd1307, %fd1302, 0d3F81111111122322;
	fma.rn.f64 	%fd1309, %fd1308, %fd1302, 0d3FA55555555502A1;
	fma.rn.f64 	%fd1310, %fd1309, %fd1302, 0d3FC5555555555511;
	fma.rn.f64 	%fd1311, %fd1310, %fd1302, 0d3FE000000000000B;
	fma.rn.f64 	%fd1312, %fd1311, %fd1302, 0d3FF0000000000000;
	fma.rn.f64 	%fd2698, %fd1312, %fd1302, 0d3FF0000000000000;
	abs.s32 	%r368, %r77;
	setp.gt.s32 	%p117, %r368, 1022;
	@%p117 bra 	$L__BB2_85;
	shl.b32 	%r374, %r77, 20;
	add.s32 	%r759, %r374, 1072693248;
	bra.uni 	$L__BB2_86;
$L__BB2_85:
	add.s32 	%r369, %r77, 2046;
	shl.b32 	%r370, %r369, 19;
	and.b32  	%r371, %r370, -1048576;
	shl.b32 	%r372, %r369, 20;
	sub.s32 	%r759, %r372, %r371;
	mov.b32 	%r373, 0;
	mov.b64 	%fd1313, {%r373, %r371};
	mul.f64 	%fd2698, %fd1313, %fd2698;
$L__BB2_86:
	mov.b32 	%r375, 0;
	mov.b64 	%fd1314, {%r375, %r759};
	mul.f64 	%fd1315, %fd2698, %fd1314;
	mul.f64 	%fd1316, %fd1315, 0dBC9A6A0D6F814637;
	fma.rn.f64 	%fd1317, %fd1315, 0d3FF40D931FF62706, %fd1316;
	mul.f64 	%fd1318, %fd82, %fd83;
	div.rn.f64 	%fd1319, %fd1317, %fd1318;
	add.f64 	%fd1320, %fd82, 0dBFE0000000000000;
	setp.gtu.f32 	%p118, %f7, 0fC061E400;
	{
	.reg .b32 %temp; 
	mov.b64 	{%r376, %temp}, %fd1320;
	}
	{
	.reg .b32 %temp; 
	mov.b64 	{%temp, %r377}, %fd1320;
	}
	add.s32 	%r378, %r377, -1048576;
	mov.b64 	%fd1321, {%r376, %r378};
	selp.f64 	%fd1322, %fd1320, %fd1321, %p118;
	neg.f64 	%fd1323, %fd1322;
	{ // callseq 10, 0
	.param .b64 param0;
	st.param.f64 	[param0], %fd82;
	.param .b64 param1;
	st.param.f64 	[param1], %fd1323;
	.param .b64 retval0;
	call.uni (retval0), 
	__internal_accurate_pow, 
	(
	param0, 
	param1
	);
	ld.param.f64 	%fd1324, [retval0];
	} // callseq 10
	setp.le.f32 	%p119, %f7, 0fC061E400;
	mul.f64 	%fd1326, %fd1324, %fd1319;
	selp.f64 	%fd1327, %fd1326, %fd1319, %p119;
	mul.f64 	%fd2699, %fd1324, %fd1327;
	bra.uni 	$L__BB2_89;
$L__BB2_87:
	cvt.rmi.f64.f64 	%fd1250, %fd69;
	mul.f64 	%fd1251, %fd1250, 0d3FE0000000000000;
	cvt.rmi.f64.f64 	%fd1252, %fd1251;
	add.f64 	%fd1253, %fd1252, %fd1252;
	sub.f64 	%fd1254, %fd1250, %fd1253;
	setp.eq.f64 	%p114, %fd1254, 0d3FF0000000000000;
	selp.f64 	%fd2699, 0d8000000000000000, 0d0000000000000000, %p114;
	bra.uni 	$L__BB2_89;
$L__BB2_88:
	add.f64 	%fd2699, %fd69, %fd69;
$L__BB2_89:
	div.rn.f64 	%fd91, %fd68, %fd2699;
	bar.sync 	0;
	cvta.to.global.u64 	%rd59, %rd18;
	mul.wide.s32 	%rd60, %r1, 8;
	add.s64 	%rd5, %rd59, %rd60;
	ld.global.f64 	%fd92, [%rd5];
	ld.global.f64 	%fd1360, [%rd2];
	div.rn.f64 	%fd1361, %fd1360, %fd295;
	add.f64 	%fd93, %fd1361, 0dBFF0000000000000;
	{
	.reg .b32 %temp; 
	mov.b64 	{%temp, %r81}, %fd92;
	}
	{
	.reg .b32 %temp; 
	mov.b64 	{%temp, %r82}, %fd93;
	}
	shr.u32 	%r379, %r82, 20;
	and.b32  	%r380, %r379, 2047;
	add.s32 	%r381, %r380, -1012;
	mov.b64 	%rd61, %fd93;
	shl.b64 	%rd6, %rd61, %r381;
	setp.eq.s64 	%p3, %rd6, -9223372036854775808;
	abs.f64 	%fd94, %fd92;
	setp.neu.f64 	%p124, %fd92, 0d0000000000000000;
	@%p124 bra 	$L__BB2_91;
	setp.eq.s64 	%p127, %rd6, -9223372036854775808;
	abs.f64 	%fd1370, %fd93;
	setp.neu.f64 	%p128, %fd1370, 0d3FE0000000000000;
	and.pred  	%p3, %p128, %p127;
	selp.b32 	%r382, %r81, 0, %p3;
	setp.lt.s32 	%p129, %r82, 0;
	or.b32  	%r383, %r382, 2146435072;
	selp.b32 	%r384, %r383, %r382, %p129;
	mov.b32 	%r385, 0;
	mov.b64 	%fd2701, {%r385, %r384};
	bra.uni 	$L__BB2_92;
$L__BB2_91:
	{ // callseq 11, 0
	.param .b64 param0;
	st.param.f64 	[param0], %fd94;
	.param .b64 param1;
	st.param.f64 	[param1], %fd93;
	.param .b64 retval0;
	call.uni (retval0), 
	__internal_accurate_pow, 
	(
	param0, 
	param1
	);
	ld.param.f64 	%fd1362, [retval0];
	} // callseq 11
	setp.lt.s32 	%p125, %r81, 0;
	cvt.rzi.f64.f64 	%fd1364, %fd93;
	setp.neu.f64 	%p126, %fd93, %fd1364;
	neg.f64 	%fd1366, %fd1362;
	selp.f64 	%fd1367, %fd1366, %fd1362, %p3;
	selp.f64 	%fd1368, %fd1367, %fd1362, %p125;
	selp.f64 	%fd1369, 0dFFF8000000000000, %fd1368, %p126;
	selp.f64 	%fd2701, %fd1369, %fd1368, %p125;
$L__BB2_92:
	add.f64 	%fd1371, %fd92, %fd93;
	{
	.reg .b32 %temp; 
	mov.b64 	{%temp, %r386}, %fd1371;
	}
	and.b32  	%r387, %r386, 2146435072;
	setp.ne.s32 	%p130, %r387, 2146435072;
	@%p130 bra 	$L__BB2_99;
	setp.num.f64 	%p131, %fd92, %fd92;
	setp.num.f64 	%p132, %fd93, %fd93;
	and.pred  	%p133, %p131, %p132;
	@%p133 bra 	$L__BB2_95;
	add.rn.f64 	%fd2701, %fd92, %fd93;
	bra.uni 	$L__BB2_99;
$L__BB2_95:
	abs.f64 	%fd1372, %fd93;
	setp.neu.f64 	%p134, %fd1372, 0d7FF0000000000000;
	@%p134 bra 	$L__BB2_97;
	setp.gt.f64 	%p139, %fd94, 0d3FF0000000000000;
	selp.b32 	%r395, 2146435072, 0, %p139;
	setp.lt.s32 	%p140, %r82, 0;
	xor.b32  	%r396, %r395, 2146435072;
	selp.b32 	%r397, %r396, %r395, %p140;
	setp.eq.f64 	%p141, %fd92, 0dBFF0000000000000;
	selp.b32 	%r398, 1072693248, %r397, %p141;
	mov.b32 	%r399, 0;
	mov.b64 	%fd2701, {%r399, %r398};
	bra.uni 	$L__BB2_99;
$L__BB2_97:
	setp.neu.f64 	%p135, %fd94, 0d7FF0000000000000;
	@%p135 bra 	$L__BB2_99;
	setp.lt.s32 	%p136, %r81, 0;
	setp.lt.s32 	%p137, %r82, 0;
	selp.b32 	%r388, 0, 2146435072, %p137;
	and.b32  	%r389, %r82, 2147483647;
	setp.ne.s32 	%p138, %r389, 1071644672;
	or.b32  	%r390, %r388, -2147483648;
	selp.b32 	%r391, %r390, %r388, %p138;
	selp.b32 	%r392, %r391, %r388, %p3;
	selp.b32 	%r393, %r392, %r388, %p136;
	mov.b32 	%r394, 0;
	mov.b64 	%fd2701, {%r394, %r393};
$L__BB2_99:
	setp.eq.f64 	%p142, %fd92, 0d3FF0000000000000;
	setp.eq.f64 	%p143, %fd93, 0d0000000000000000;
	selp.f64 	%fd1373, 0d3FF0000000000000, %fd2701, %p143;
	selp.f64 	%fd102, 0d3FF0000000000000, %fd1373, %p142;
	cvta.to.global.u64 	%rd62, %rd19;
	add.s64 	%rd7, %rd62, %rd60;
	ld.global.f64 	%fd103, [%rd7];
	ld.global.f64 	%fd1374, [%rd3];
	div.rn.f64 	%fd1375, %fd1374, %fd295;
	add.f64 	%fd104, %fd1375, 0dBFF0000000000000;
	{
	.reg .b32 %temp; 
	mov.b64 	{%temp, %r83}, %fd103;
	}
	{
	.reg .b32 %temp; 
	mov.b64 	{%temp, %r84}, %fd104;
	}
	shr.u32 	%r400, %r84, 20;
	and.b32  	%r401, %r400, 2047;
	add.s32 	%r402, %r401, -1012;
	mov.b64 	%rd64, %fd104;
	shl.b64 	%rd8, %rd64, %r402;
	setp.eq.s64 	%p6, %rd8, -9223372036854775808;
	abs.f64 	%fd105, %fd103;
	setp.neu.f64 	%p144, %fd103, 0d0000000000000000;
	@%p144 bra 	$L__BB2_101;
	setp.eq.s64 	%p147, %rd8, -9223372036854775808;
	abs.f64 	%fd1384, %fd104;
	setp.neu.f64 	%p148, %fd1384, 0d3FE0000000000000;
	and.pred  	%p6, %p148, %p147;
	selp.b32 	%r403, %r83, 0, %p6;
	setp.lt.s32 	%p149, %r84, 0;
	or.b32  	%r404, %r403, 2146435072;
	selp.b32 	%r405, %r404, %r403, %p149;
	mov.b32 	%r406, 0;
	mov.b64 	%fd2703, {%r406, %r405};
	bra.uni 	$L__BB2_102;
$L__BB2_101:
	{ // callseq 12, 0
	.param .b64 param0;
	st.param.f64 	[param0], %fd105;
	.param .b64 param1;
	st.param.f64 	[param1], %fd104;
	.param .b64 retval0;
	call.uni (retval0), 
	__internal_accurate_pow, 
	(
	param0, 
	param1
	);
	ld.param.f64 	%fd1376, [retval0];
	} // callseq 12
	setp.lt.s32 	%p145, %r83, 0;
	cvt.rzi.f64.f64 	%fd1378, %fd104;
	setp.neu.f64 	%p146, %fd104, %fd1378;
	neg.f64 	%fd1380, %fd1376;
	selp.f64 	%fd1381, %fd1380, %fd1376, %p6;
	selp.f64 	%fd1382, %fd1381, %fd1376, %p145;
	selp.f64 	%fd1383, 0dFFF8000000000000, %fd1382, %p146;
	selp.f64 	%fd2703, %fd1383, %fd1382, %p145;
$L__BB2_102:
	add.f64 	%fd1385, %fd103, %fd104;
	{
	.reg .b32 %temp; 
	mov.b64 	{%temp, %r407}, %fd1385;
	}
	and.b32  	%r408, %r407, 2146435072;
	setp.ne.s32 	%p150, %r408, 2146435072;
	@%p150 bra 	$L__BB2_109;
	setp.num.f64 	%p151, %fd103, %fd103;
	setp.num.f64 	%p152, %fd104, %fd104;
	and.pred  	%p153, %p151, %p152;
	@%p153 bra 	$L__BB2_105;
	add.rn.f64 	%fd2703, %fd103, %fd104;
	bra.uni 	$L__BB2_109;
$L__BB2_105:
	abs.f64 	%fd1386, %fd104;
	setp.neu.f64 	%p154, %fd1386, 0d7FF0000000000000;
	@%p154 bra 	$L__BB2_107;
	setp.gt.f64 	%p159, %fd105, 0d3FF0000000000000;
	selp.b32 	%r416, 2146435072, 0, %p159;
	setp.lt.s32 	%p160, %r84, 0;
	xor.b32  	%r417, %r416, 2146435072;
	selp.b32 	%r418, %r417, %r416, %p160;
	setp.eq.f64 	%p161, %fd103, 0dBFF0000000000000;
	selp.b32 	%r419, 1072693248, %r418, %p161;
	mov.b32 	%r420, 0;
	mov.b64 	%fd2703, {%r420, %r419};
	bra.uni 	$L__BB2_109;
$L__BB2_107:
	setp.neu.f64 	%p155, %fd105, 0d7FF0000000000000;
	@%p155 bra 	$L__BB2_109;
	setp.lt.s32 	%p156, %r83, 0;
	setp.lt.s32 	%p157, %r84, 0;
	selp.b32 	%r409, 0, 2146435072, %p157;
	and.b32  	%r410, %r84, 2147483647;
	setp.ne.s32 	%p158, %r410, 1071644672;
	or.b32  	%r411, %r409, -2147483648;
	selp.b32 	%r412, %r411, %r409, %p158;
	selp.b32 	%r413, %r412, %r409, %p6;
	selp.b32 	%r414, %r413, %r409, %p156;
	mov.b32 	%r415, 0;
	mov.b64 	%fd2703, {%r415, %r414};
$L__BB2_109:
	setp.eq.f64 	%p162, %fd103, 0d3FF0000000000000;
	setp.eq.f64 	%p163, %fd104, 0d0000000000000000;
	selp.f64 	%fd1387, 0d3FF0000000000000, %fd2703, %p163;
	selp.f64 	%fd1388, 0d3FF0000000000000, %fd1387, %p162;
	mul.f64 	%fd113, %fd102, %fd1388;
	cvta.to.global.u64 	%rd65, %rd20;
	mul.wide.s32 	%rd66, %r1, 8;
	add.s64 	%rd9, %rd65, %rd66;
	ld.global.f64 	%fd114, [%rd9];
	ld.global.f64 	%fd1389, [%rd4];
	div.rn.f64 	%fd1390, %fd1389, %fd295;
	add.f64 	%fd115, %fd1390, 0dBFF0000000000000;
	{
	.reg .b32 %temp; 
	mov.b64 	{%temp, %r85}, %fd114;
	}
	{
	.reg .b32 %temp; 
	mov.b64 	{%temp, %r86}, %fd115;
	}
	shr.u32 	%r421, %r86, 20;
	and.b32  	%r422, %r421, 2047;
	add.s32 	%r423, %r422, -1012;
	mov.b64 	%rd67, %fd115;
	shl.b64 	%rd10, %rd67, %r423;
	setp.eq.s64 	%p9, %rd10, -9223372036854775808;
	abs.f64 	%fd116, %fd114;
	setp.neu.f64 	%p164, %fd114, 0d0000000000000000;
	@%p164 bra 	$L__BB2_111;
	setp.eq.s64 	%p167, %rd10, -9223372036854775808;
	abs.f64 	%fd1399, %fd115;
	setp.neu.f64 	%p168, %fd1399, 0d3FE0000000000000;
	and.pred  	%p9, %p168, %p167;
	selp.b32 	%r424, %r85, 0, %p9;
	setp.lt.s32 	%p169, %r86, 0;
	or.b32  	%r425, %r424, 2146435072;
	selp.b32 	%r426, %r425, %r424, %p169;
	mov.b32 	%r427, 0;
	mov.b64 	%fd2705, {%r427, %r426};
	bra.uni 	$L__BB2_112;
$L__BB2_111:
	{ // callseq 13, 0
	.param .b64 param0;
	st.param.f64 	[param0], %fd116;
	.param .b64 param1;
	st.param.f64 	[param1], %fd115;
	.param .b64 retval0;
	call.uni (retval0), 
	__internal_accurate_pow, 
	(
	param0, 
	param1
	);
	ld.param.f64 	%fd1391, [retval0];
	} // callseq 13
	setp.lt.s32 	%p165, %r85, 0;
	cvt.rzi.f64.f64 	%fd1393, %fd115;
	setp.neu.f64 	%p166, %fd115, %fd1393;
	neg.f64 	%fd1395, %fd1391;
	selp.f64 	%fd1396, %fd1395, %fd1391, %p9;
	selp.f64 	%fd1397, %fd1396, %fd1391, %p165;
	selp.f64 	%fd1398, 0dFFF8000000000000, %fd1397, %p166;
	selp.f64 	%fd2705, %fd1398, %fd1397, %p165;
$L__BB2_112:
	add.f64 	%fd1400, %fd114, %fd115;
	{
	.reg .b32 %temp; 
	mov.b64 	{%temp, %r428}, %fd1400;
	}
	and.b32  	%r429, %r428, 2146435072;
	setp.ne.s32 	%p170, %r429, 2146435072;
	@%p170 bra 	$L__BB2_119;
	setp.num.f64 	%p171, %fd114, %fd114;
	setp.num.f64 	%p172, %fd115, %fd115;
	and.pred  	%p173, %p171, %p172;
	@%p173 bra 	$L__BB2_115;
	add.rn.f64 	%fd2705, %fd114, %fd115;
	bra.uni 	$L__BB2_119;
$L__BB2_115:
	abs.f64 	%fd1401, %fd115;
	setp.neu.f64 	%p174, %fd1401, 0d7FF0000000000000;
	@%p174 bra 	$L__BB2_117;
	setp.gt.f64 	%p179, %fd116, 0d3FF0000000000000;
	selp.b32 	%r437, 2146435072, 0, %p179;
	setp.lt.s32 	%p180, %r86, 0;
	xor.b32  	%r438, %r437, 2146435072;
	selp.b32 	%r439, %r438, %r437, %p180;
	setp.eq.f64 	%p181, %fd114, 0dBFF0000000000000;
	selp.b32 	%r440, 1072693248, %r439, %p181;
	mov.b32 	%r441, 0;
	mov.b64 	%fd2705, {%r441, %r440};
	bra.uni 	$L__BB2_119;
$L__BB2_117:
	setp.neu.f64 	%p175, %fd116, 0d7FF0000000000000;
	@%p175 bra 	$L__BB2_119;
	setp.lt.s32 	%p176, %r85, 0;
	setp.lt.s32 	%p177, %r86, 0;
	selp.b32 	%r430, 0, 2146435072, %p177;
	and.b32  	%r431, %r86, 2147483647;
	setp.ne.s32 	%p178, %r431, 1071644672;
	or.b32  	%r432, %r430, -2147483648;
	selp.b32 	%r433, %r432, %r430, %p178;
	selp.b32 	%r434, %r433, %r430, %p9;
	selp.b32 	%r435, %r434, %r430, %p176;
	mov.b32 	%r436, 0;
	mov.b64 	%fd2705, {%r436, %r435};
$L__BB2_119:
	setp.eq.f64 	%p182, %fd114, 0d3FF0000000000000;
	setp.eq.f64 	%p183, %fd115, 0d0000000000000000;
	selp.f64 	%fd1402, 0d3FF0000000000000, %fd2705, %p183;
	selp.f64 	%fd1403, 0d3FF0000000000000, %fd1402, %p182;
	mul.f64 	%fd1404, %fd113, %fd1403;
	div.rn.f64 	%fd2734, %fd1404, %fd91;
	bar.sync 	0;
	ld.global.f64 	%fd1405, [%rd5];
	div.rn.f64 	%fd125, %fd1405, %fd295;
	{
	.reg .b32 %temp; 
	mov.b64 	{%temp, %r87}, %fd125;
	}
	mov.b32 	%f9, %r87;
	setp.ltu.f64 	%p184, %fd125, 0d0000000000000000;
	@%p184 bra 	$L__BB2_130;
	setp.geu.f32 	%p185, %f9, 0f40100000;
	@%p185 bra 	$L__BB2_122;
	setp.ge.f32 	%p192, %f9, 0f400C0000;
	add.f64 	%fd1527, %fd125, 0dBFF0000000000000;
	selp.f64 	%fd1528, %fd1527, 0d3FF0000000000000, %p192;
	selp.f64 	%fd1529, %fd1527, %fd125, %p192;
	setp.ge.f32 	%p193, %f9, 0f40040000;
	neg.f64 	%fd1530, %fd1528;
	fma.rn.f64 	%fd1531, %fd1529, %fd1528, %fd1530;
	add.f64 	%fd1532, %fd1529, 0dBFF0000000000000;
	selp.f64 	%fd1533, %fd1531, %fd1528, %p193;
	selp.f64 	%fd1534, %fd1532, %fd1529, %p193;
	setp.ge.f32 	%p194, %f9, 0f3FF80000;
	neg.f64 	%fd1535, %fd1533;
	fma.rn.f64 	%fd1536, %fd1534, %fd1533, %fd1535;
	add.f64 	%fd1537, %fd1534, 0dBFF0000000000000;
	selp.f64 	%fd1538, %fd1536, %fd1533, %p194;
	selp.f64 	%fd1539, %fd1537, %fd1534, %p194;
	setp.ge.f32 	%p195, %f9, 0f3FE00000;
	add.f64 	%fd1540, %fd1539, 0dBFF0000000000000;
	selp.f64 	%fd1541, %fd1540, %fd1539, %p195;
	fma.rn.f64 	%fd1542, %fd1541, 0d3E381B4960FCF5C9, 0dBE8AF7049AE8A594;
	fma.rn.f64 	%fd1543, %fd1542, %fd1541, 0d3EB301D46D4B22F5;
	fma.rn.f64 	%fd1544, %fd1543, %fd1541, 0dBEB50272AEED0FC4;
	fma.rn.f64 	%fd1545, %fd1544, %fd1541, 0dBEF51CE1A40516F8;
	fma.rn.f64 	%fd1546, %fd1545, %fd1541, 0d3F20C8AA7419084C;
	fma.rn.f64 	%fd1547, %fd1546, %fd1541, 0dBF2C3650196BAD8A;
	fma.rn.f64 	%fd1548, %fd1547, %fd1541, 0dBF531711365A3E26;
	fma.rn.f64 	%fd1549, %fd1548, %fd1541, 0d3F7D919C52A7DF35;
	fma.rn.f64 	%fd1550, %fd1549, %fd1541, 0dBF83B4AF28386F4D;
	fma.rn.f64 	%fd1551, %fd1550, %fd1541, 0dBFA59AF103C37B4D;
	fma.rn.f64 	%fd1552, %fd1551, %fd1541, 0d3FC5512320B439EF;
	fma.rn.f64 	%fd1553, %fd1552, %fd1541, 0dBFA5815E8FA26F4F;
	fma.rn.f64 	%fd1554, %fd1553, %fd1541, 0dBFE4FCF4026AFA2B;
	fma.rn.f64 	%fd1555, %fd1554, %fd1541, 0d3FE2788CFC6FB619;
	fma.rn.f64 	%fd1556, %fd1555, %fd1541, 0d3FF0000000000000;
	mul.f64 	%fd1557, %fd125, %fd1556;
	selp.f64 	%fd1558, %fd1556, %fd1557, %p195;
	div.rn.f64 	%fd2709, %fd1538, %fd1558;
	bra.uni 	$L__BB2_141;
$L__BB2_122:
	{
	.reg .b32 %temp; 
	mov.b64 	{%r760, %temp}, %fd125;
	}
	shr.u32 	%r762, %r87, 20;
	setp.gt.u32 	%p186, %r87, 1048575;
	@%p186 bra 	$L__BB2_124;
	mul.f64 	%fd1406, %fd125, 0d4350000000000000;
	{
	.reg .b32 %temp; 
	mov.b64 	{%temp, %r87}, %fd1406;
	}
	{
	.reg .b32 %temp; 
	mov.b64 	{%r760, %temp}, %fd1406;
	}
	shr.u32 	%r442, %r87, 20;
	add.s32 	%r762, %r442, -54;
$L__BB2_124:
	add.s32 	%r763, %r762, -1023;
	and.b32  	%r443, %r87, -2146435073;
	or.b32  	%r444, %r443, 1072693248;
	mov.b64 	%fd2706, {%r760, %r444};
	setp.lt.u32 	%p187, %r444, 1073127583;
	@%p187 bra 	$L__BB2_126;
	{
	.reg .b32 %temp; 
	mov.b64 	{%r445, %temp}, %fd2706;
	}
	{
	.reg .b32 %temp; 
	mov.b64 	{%temp, %r446}, %fd2706;
	}
	add.s32 	%r447, %r446, -1048576;
	mov.b64 	%fd2706, {%r445, %r447};
	add.s32 	%r763, %r762, -1022;
$L__BB2_126:
	add.f64 	%fd1407, %fd2706, 0dBFF0000000000000;
	add.f64 	%fd1408, %fd2706, 0d3FF0000000000000;
	rcp.approx.ftz.f64 	%fd1409, %fd1408;
	neg.f64 	%fd1410, %fd1408;
	fma.rn.f64 	%fd1411, %fd1410, %fd1409, 0d3FF0000000000000;
	fma.rn.f64 	%fd1412, %fd1411, %fd1411, %fd1411;
	fma.rn.f64 	%fd1413, %fd1412, %fd1409, %fd1409;
	mul.f64 	%fd1414, %fd1407, %fd1413;
	fma.rn.f64 	%fd1415, %fd1407, %fd1413, %fd1414;
	mul.f64 	%fd1416, %fd1415, %fd1415;
	fma.rn.f64 	%fd1417, %fd1416, 0d3EB0F5FF7D2CAFE2, 0d3ED0F5D241AD3B5A;
	fma.rn.f64 	%fd1418, %fd1417, %fd1416, 0d3EF3B20A75488A3F;
	fma.rn.f64 	%fd1419, %fd1418, %fd1416, 0d3F1745CDE4FAECD5;
	fma.rn.f64 	%fd1420, %fd1419, %fd1416, 0d3F3C71C7258A578B;
	fma.rn.f64 	%fd1421, %fd1420, %fd1416, 0d3F6249249242B910;
	fma.rn.f64 	%fd1422, %fd1421, %fd1416, 0d3F89999999999DFB;
	sub.f64 	%fd1423, %fd1407, %fd1415;
	add.f64 	%fd1424, %fd1423, %fd1423;
	neg.f64 	%fd1425, %fd1415;
	fma.rn.f64 	%fd1426, %fd1425, %fd1407, %fd1424;
	mul.f64 	%fd1427, %fd1413, %fd1426;
	fma.rn.f64 	%fd1428, %fd1416, %fd1422, 0d3FB5555555555555;
	mov.f64 	%fd1429, 0d3FB5555555555555;
	sub.f64 	%fd1430, %fd1429, %fd1428;
	fma.rn.f64 	%fd1431, %fd1416, %fd1422, %fd1430;
	add.f64 	%fd1432, %fd1431, 0dBC46A4CB00B9E7B0;
	add.f64 	%fd1433, %fd1428, %fd1432;
	sub.f64 	%fd1434, %fd1428, %fd1433;
	add.f64 	%fd1435, %fd1432, %fd1434;
	mul.rn.f64 	%fd1436, %fd1415, %fd1415;
	neg.f64 	%fd1437, %fd1436;
	fma.rn.f64 	%fd1438, %fd1415, %fd1415, %fd1437;
	{
	.reg .b32 %temp; 
	mov.b64 	{%r448, %temp}, %fd1427;
	}
	{
	.reg .b32 %temp; 
	mov.b64 	{%temp, %r449}, %fd1427;
	}
	add.s32 	%r450, %r449, 1048576;
	mov.b64 	%fd1439, {%r448, %r450};
	fma.rn.f64 	%fd1440, %fd1415, %fd1439, %fd1438;
	mul.rn.f64 	%fd1441, %fd1436, %fd1415;
	neg.f64 	%fd1442, %fd1441;
	fma.rn.f64 	%fd1443, %fd1436, %fd1415, %fd1442;
	fma.rn.f64 	%fd1444, %fd1436, %fd1427, %fd1443;
	fma.rn.f64 	%fd1445, %fd1440, %fd1415, %fd1444;
	mul.rn.f64 	%fd1446, %fd1433, %fd1441;
	neg.f64 	%fd1447, %fd1446;
	fma.rn.f64 	%fd1448, %fd1433, %fd1441, %fd1447;
	fma.rn.f64 	%fd1449, %fd1433, %fd1445, %fd1448;
	fma.rn.f64 	%fd1450, %fd1435, %fd1441, %fd1449;
	add.f64 	%fd1451, %fd1446, %fd1450;
	sub.f64 	%fd1452, %fd1446, %fd1451;
	add.f64 	%fd1453, %fd1450, %fd1452;
	add.f64 	%fd1454, %fd1415, %fd1451;
	sub.f64 	%fd1455, %fd1415, %fd1454;
	add.f64 	%fd1456, %fd1451, %fd1455;
	add.f64 	%fd1457, %fd1453, %fd1456;
	add.f64 	%fd1458, %fd1427, %fd1457;
	add.f64 	%fd1459, %fd1454, %fd1458;
	sub.f64 	%fd1460, %fd1454, %fd1459;
	add.f64 	%fd1461, %fd1458, %fd1460;
	xor.b32  	%r451, %r763, -2147483648;
	mov.b32 	%r452, 1127219200;
	mov.b64 	%fd1462, {%r451, %r452};
	mov.b32 	%r453, -2147483648;
	mov.b64 	%fd1463, {%r453, %r452};
	sub.f64 	%fd1464, %fd1462, %fd1463;
	fma.rn.f64 	%fd1465, %fd1464, 0d3FE62E42FEFA39EF, %fd1459;
	fma.rn.f64 	%fd1466, %fd1464, 0dBFE62E42FEFA39EF, %fd1465;
	sub.f64 	%fd1467, %fd1466, %fd1459;
	sub.f64 	%fd1468, %fd1461, %fd1467;
	fma.rn.f64 	%fd1469, %fd1464, 0d3C7ABC9E3B39803F, %fd1468;
	add.f64 	%fd1470, %fd1465, %fd1469;
	sub.f64 	%fd1471, %fd1465, %fd1470;
	add.f64 	%fd1472, %fd1469, %fd1471;
	add.f64 	%fd1473, %fd125, 0dBFE0000000000000;
	mul.rn.f64 	%fd1474, %fd1470, %fd1473;
	neg.f64 	%fd1475, %fd1474;
	fma.rn.f64 	%fd1476, %fd1470, %fd1473, %fd1475;
	fma.rn.f64 	%fd1477, %fd1472, %fd1473, %fd1476;
	add.f64 	%fd1478, %fd1474, %fd1477;
	sub.f64 	%fd1479, %fd1474, %fd1478;
	add.f64 	%fd1480, %fd1477, %fd1479;
	sub.f64 	%fd1481, %fd1478, %fd125;
	sub.f64 	%fd1482, %fd1478, %fd1481;
	sub.f64 	%fd1483, %fd1482, %fd125;
	add.f64 	%fd1484, %fd1480, %fd1483;
	add.f64 	%fd130, %fd1481, %fd1484;
	sub.f64 	%fd1485, %fd1481, %fd130;
	add.f64 	%fd131, %fd1484, %fd1485;
	fma.rn.f64 	%fd1486, %fd130, 0d3FF71547652B82FE, 0d4338000000000000;
	{
	.reg .b32 %temp; 
	mov.b64 	{%r99, %temp}, %fd1486;
	}
	mov.f64 	%fd1487, 0dC338000000000000;
	add.rn.f64 	%fd1488, %fd1486, %fd1487;
	fma.rn.f64 	%fd1489, %fd1488, 0dBFE62E42FEFA39EF, %fd130;
	fma.rn.f64 	%fd1490, %fd1488, 0dBC7ABC9E3B39803F, %fd1489;
	fma.rn.f64 	%fd1491, %fd1490, 0d3E5ADE1569CE2BDF, 0d3E928AF3FCA213EA;
	fma.rn.f64 	%fd1492, %fd1491, %fd1490, 0d3EC71DEE62401315;
	fma.rn.f64 	%fd1493, %fd1492, %fd1490, 0d3EFA01997C89EB71;
	fma.rn.f64 	%fd1494, %fd1493, %fd1490, 0d3F2A01A014761F65;
	fma.rn.f64 	%fd1495, %fd1494, %fd1490, 0d3F56C16C1852B7AF;
	fma.rn.f64 	%fd1496, %fd1495, %fd1490, 0d3F81111111122322;
	fma.rn.f64 	%fd1497, %fd1496, %fd1490, 0d3FA55555555502A1;
	fma.rn.f64 	%fd1498, %fd1497, %fd1490, 0d3FC5555555555511;
	fma.rn.f64 	%fd1499, %fd1498, %fd1490, 0d3FE000000000000B;
	fma.rn.f64 	%fd1500, %fd1499, %fd1490, 0d3FF0000000000000;
	fma.rn.f64 	%fd1501, %fd1500, %fd1490, 0d3FF0000000000000;
	{
	.reg .b32 %temp; 
	mov.b64 	{%r100, %temp}, %fd1501;
	}
	{
	.reg .b32 %temp; 
	mov.b64 	{%temp, %r101}, %fd1501;
	}
	shl.b32 	%r454, %r99, 20;
	add.s32 	%r455, %r454, %r101;
	mov.b64 	%fd2707, {%r100, %r455};
	{
	.reg .b32 %temp; 
	mov.b64 	{%temp, %r456}, %fd130;
	}
	mov.b32 	%f21, %r456;
	abs.f32 	%f10, %f21;
	setp.lt.f32 	%p188, %f10, 0f4086232B;
	@%p188 bra 	$L__BB2_129;
	setp.lt.f64 	%p189, %fd130, 0d0000000000000000;
	add.f64 	%fd1502, %fd130, 0d7FF0000000000000;
	selp.f64 	%fd2707, 0d0000000000000000, %fd1502, %p189;
	setp.geu.f32 	%p190, %f10, 0f40874800;
	@%p190 bra 	$L__BB2_129;
	shr.u32 	%r457, %r99, 31;
	add.s32 	%r458, %r99, %r457;
	shr.s32 	%r459, %r458, 1;
	shl.b32 	%r460, %r459, 20;
	add.s32 	%r461, %r101, %r460;
	mov.b64 	%fd1503, {%r100, %r461};
	sub.s32 	%r462, %r99, %r459;
	shl.b32 	%r463, %r462, 20;
	add.s32 	%r464, %r463, 1072693248;
	mov.b32 	%r465, 0;
	mov.b64 	%fd1504, {%r465, %r464};
	mul.f64 	%fd2707, %fd1504, %fd1503;
$L__BB2_129:
	fma.rn.f64 	%fd1505, %fd131, %fd2707, %fd2707;
	mul.f64 	%fd1506, %fd1505, 0dBCAA6A0D6F814637;
	fma.rn.f64 	%fd1507, %fd1505, 0d40040D931FF62706, %fd1506;
	rcp.approx.ftz.f64 	%fd1508, %fd125;
	neg.f64 	%fd1509, %fd125;
	fma.rn.f64 	%fd1510, %fd1509, %fd1508, 0d3FF0000000000000;
	fma.rn.f64 	%fd1511, %fd1510, %fd1510, %fd1510;
	fma.rn.f64 	%fd1512, %fd1511, %fd1508, %fd1508;
	fma.rn.f64 	%fd1513, %fd1512, 0dBF64BEE47C38A637, 0d3F73C25DA81303D5;
	fma.rn.f64 	%fd1514, %fd1513, %fd1512, 0dBF6B7C37A96CFC72;
	fma.rn.f64 	%fd1515, %fd1514, %fd1512, 0d3F35A85ABDE1E324;
	fma.rn.f64 	%fd1516, %fd1515, %fd1512, 0d3F4A8B28F07B3F05;
	fma.rn.f64 	%fd1517, %fd1516, %fd1512, 0dBF0A15D1D45A282F;
	fma.rn.f64 	%fd1518, %fd1517, %fd1512, 0dBF4367D3468CB5BE;
	fma.rn.f64 	%fd1519, %fd1518, %fd1512, 0d3F12471B0E9F1005;
	fma.rn.f64 	%fd1520, %fd1519, %fd1512, 0d3F49B1004744D5C4;
	fma.rn.f64 	%fd1521, %fd1520, %fd1512, 0dBF2E13CE69AB4B7F;
	fma.rn.f64 	%fd1522, %fd1521, %fd1512, 0dBF65F7268ECF8A01;
	fma.rn.f64 	%fd1523, %fd1522, %fd1512, 0d3F6C71C71C71ACE0;
	fma.rn.f64 	%fd1524, %fd1523, %fd1512, 0d3FB5555555555556;
	mul.f64 	%fd1525, %fd1512, %fd1524;
	fma.rn.f64 	%fd1526, %fd1525, %fd1507, %fd1507;
	setp.ge.f64 	%p191, %fd125, 0d406573FAE561F648;
	selp.f64 	%fd2709, 0d7FF0000000000000, %fd1526, %p191;
	bra.uni 	$L__BB2_141;
$L__BB2_130:
	setp.geu.f64 	%p196, %fd125, 0d0000000000000000;
	@%p196 bra 	$L__BB2_140;
	cvt.rzi.f64.f64 	%fd1560, %fd125;
	setp.eq.f64 	%p197, %fd125, %fd1560;
	mov.f64 	%fd2709, 0dFFF8000000000000;
	@%p197 bra 	$L__BB2_141;
	setp.leu.f32 	%p198, %f9, 0fC0100000;
	@%p198 bra 	$L__BB2_134;
	setp.le.f32 	%p206, %f9, 0fC00C0000;
	fma.rn.f64 	%fd1639, %fd125, %fd125, %fd125;
	add.f64 	%fd1640, %fd125, 0d3FF0000000000000;
	selp.f64 	%fd1641, %fd1639, %fd125, %p206;
	selp.f64 	%fd1642, %fd1640, %fd125, %p206;
	setp.le.f32 	%p207, %f9, 0fC0040000;
	fma.rn.f64 	%fd1643, %fd1642, %fd1641, %fd1641;
	add.f64 	%fd1644, %fd1642, 0d3FF0000000000000;
	selp.f64 	%fd1645, %fd1643, %fd1641, %p207;
	selp.f64 	%fd1646, %fd1644, %fd1642, %p207;
	setp.le.f32 	%p208, %f9, 0fBFF80000;
	fma.rn.f64 	%fd1647, %fd1646, %fd1645, %fd1645;
	add.f64 	%fd1648, %fd1646, 0d3FF0000000000000;
	selp.f64 	%fd1649, %fd1647, %fd1645, %p208;
	selp.f64 	%fd1650, %fd1648, %fd1646, %p208;
	setp.le.f32 	%p209, %f9, 0fBFE00000;
	fma.rn.f64 	%fd1651, %fd1650, %fd1649, %fd1649;
	add.f64 	%fd1652, %fd1650, 0d3FF0000000000000;
	selp.f64 	%fd1653, %fd1651, %fd1649, %p209;
	selp.f64 	%fd1654, %fd1652, %fd1650, %p209;
	fma.rn.f64 	%fd1655, %fd1654, 0d3E381B4960FCF5C9, 0dBE8AF7049AE8A594;
	fma.rn.f64 	%fd1656, %fd1655, %fd1654, 0d3EB301D46D4B22F5;
	fma.rn.f64 	%fd1657, %fd1656, %fd1654, 0dBEB50272AEED0FC4;
	fma.rn.f64 	%fd1658, %fd1657, %fd1654, 0dBEF51CE1A40516F8;
	fma.rn.f64 	%fd1659, %fd1658, %fd1654, 0d3F20C8AA7419084C;
	fma.rn.f64 	%fd1660, %fd1659, %fd1654, 0dBF2C3650196BAD8A;
	fma.rn.f64 	%fd1661, %fd1660, %fd1654, 0dBF531711365A3E26;
	fma.rn.f64 	%fd1662, %fd1661, %fd1654, 0d3F7D919C52A7DF35;
	fma.rn.f64 	%fd1663, %fd1662, %fd1654, 0dBF83B4AF28386F4D;
	fma.rn.f64 	%fd1664, %fd1663, %fd1654, 0dBFA59AF103C37B4D;
	fma.rn.f64 	%fd1665, %fd1664, %fd1654, 0d3FC5512320B439EF;
	fma.rn.f64 	%fd1666, %fd1665, %fd1654, 0dBFA5815E8FA26F4F;
	fma.rn.f64 	%fd1667, %fd1666, %fd1654, 0dBFE4FCF4026AFA2B;
	fma.rn.f64 	%fd1668, %fd1667, %fd1654, 0d3FE2788CFC6FB619;
	fma.rn.f64 	%fd1669, %fd1668, %fd1654, 0d3FF0000000000000;
	mul.f64 	%fd1670, %fd1653, %fd1669;
	rcp.rn.f64 	%fd2709, %fd1670;
	bra.uni 	$L__BB2_141;
$L__BB2_134:
	setp.leu.f32 	%p199, %f9, 0fC0672000;
	@%p199 bra 	$L__BB2_139;
	{
	.reg .b32 %temp; 
	mov.b64 	{%r466, %temp}, %fd125;
	}
	add.s32 	%r467, %r87, 1048576;
	mov.b64 	%fd1566, {%r466, %r467};
	cvt.rni.f64.f64 	%fd1567, %fd1566;
	cvt.rzi.s64.f64 	%rd68, %fd1567;
	cvt.u32.u64 	%r468, %rd68;
	fma.rn.f64 	%fd1568, %fd1567, 0dBFE0000000000000, %fd125;
	mul.f64 	%fd1569, %fd1568, 0d3CA1A62633145C07;
	fma.rn.f64 	%fd1570, %fd1568, 0d400921FB54442D18, %fd1569;
	shl.b64 	%rd69, %rd68, 6;
	and.b64  	%rd70, %rd69, 64;
	mov.u64 	%rd71, __cudart_sin_cos_coeffs;
	add.s64 	%rd72, %rd71, %rd70;
	mul.rn.f64 	%fd1571, %fd1570, %fd1570;
	and.b64  	%rd73, %rd68, 1;
	setp.eq.b64 	%p201, %rd73, 1;
	selp.f64 	%fd1572, 0dBDA8FF8320FD8164, 0d3DE5DB65F9785EBA, %p201;
	ld.global.nc.v2.f64 	{%fd1573, %fd1574}, [%rd72];
	fma.rn.f64 	%fd1575, %fd1572, %fd1571, %fd1573;
	fma.rn.f64 	%fd1576, %fd1575, %fd1571, %fd1574;
	ld.global.nc.v2.f64 	{%fd1577, %fd1578}, [%rd72+16];
	fma.rn.f64 	%fd1579, %fd1576, %fd1571, %fd1577;
	fma.rn.f64 	%fd1580, %fd1579, %fd1571, %fd1578;
	ld.global.nc.v2.f64 	{%fd1581, %fd1582}, [%rd72+32];
	fma.rn.f64 	%fd1583, %fd1580, %fd1571, %fd1581;
	fma.rn.f64 	%fd1584, %fd1583, %fd1571, %fd1582;
	fma.rn.f64 	%fd1585, %fd1584, %fd1570, %fd1570;
	fma.rn.f64 	%fd1586, %fd1584, %fd1571, 0d3FF0000000000000;
	selp.f64 	%fd1587, %fd1586, %fd1585, %p201;
	and.b32  	%r469, %r468, 2;
	setp.eq.s32 	%p202, %r469, 0;
	mov.f64 	%fd1588, 0d0000000000000000;
	sub.f64 	%fd1589, %fd1588, %fd1587;
	selp.f64 	%fd1590, %fd1587, %fd1589, %p202;
	abs.f64 	%fd138, %fd125;
	rcp.approx.ftz.f64 	%fd1591, %fd138;
	neg.f64 	%fd1592, %fd138;
	fma.rn.f64 	%fd1593, %fd1592, %fd1591, 0d3FF0000000000000;
	fma.rn.f64 	%fd1594, %fd1593, %fd1593, %fd1593;
	fma.rn.f64 	%fd1595, %fd1594, %fd1591, %fd1591;
	fma.rn.f64 	%fd1596, %fd1595, 0dBF64BEE47C38A637, 0d3F73C25DA81303D5;
	fma.rn.f64 	%fd1597, %fd1596, %fd1595, 0dBF6B7C37A96CFC72;
	fma.rn.f64 	%fd1598, %fd1597, %fd1595, 0d3F35A85ABDE1E324;
	fma.rn.f64 	%fd1599, %fd1598, %fd1595, 0d3F4A8B28F07B3F05;
	fma.rn.f64 	%fd1600, %fd1599, %fd1595, 0dBF0A15D1D45A282F;
	fma.rn.f64 	%fd1601, %fd1600, %fd1595, 0dBF4367D3468CB5BE;
	fma.rn.f64 	%fd1602, %fd1601, %fd1595, 0d3F12471B0E9F1005;
	fma.rn.f64 	%fd1603, %fd1602, %fd1595, 0d3F49B1004744D5C4;
	fma.rn.f64 	%fd1604, %fd1603, %fd1595, 0dBF2E13CE69AB4B7F;
	fma.rn.f64 	%fd1605, %fd1604, %fd1595, 0dBF65F7268ECF8A01;
	fma.rn.f64 	%fd1606, %fd1605, %fd1595, 0d3F6C71C71C71ACE0;
	fma.rn.f64 	%fd1607, %fd1606, %fd1595, 0d3FB5555555555556;
	mul.f64 	%fd1608, %fd1595, %fd1607;
	fma.rn.f64 	%fd139, %fd1608, %fd1590, %fd1590;
	fma.rn.f64 	%fd1609, %fd138, 0d3FF71547652B82FE, 0d4338000000000000;
	{
	.reg .b32 %temp; 
	mov.b64 	{%r102, %temp}, %fd1609;
	}
	mov.f64 	%fd1610, 0dC338000000000000;
	add.rn.f64 	%fd1611, %fd1609, %fd1610;
	fma.rn.f64 	%fd1612, %fd1611, 0dBFE62E42FEFA39EF, %fd138;
	fma.rn.f64 	%fd1613, %fd1611, 0dBC7ABC9E3B39803F, %fd1612;
	fma.rn.f64 	%fd1614, %fd1613, 0d3E5ADE1569CE2BDF, 0d3E928AF3FCA213EA;
	fma.rn.f64 	%fd1615, %fd1614, %fd1613, 0d3EC71DEE62401315;
	fma.rn.f64 	%fd1616, %fd1615, %fd1613, 0d3EFA01997C89EB71;
	fma.rn.f64 	%fd1617, %fd1616, %fd1613, 0d3F2A01A014761F65;
	fma.rn.f64 	%fd1618, %fd1617, %fd1613, 0d3F56C16C1852B7AF;
	fma.rn.f64 	%fd1619, %fd1618, %fd1613, 0d3F81111111122322;
	fma.rn.f64 	%fd1620, %fd1619, %fd1613, 0d3FA55555555502A1;
	fma.rn.f64 	%fd1621, %fd1620, %fd1613, 0d3FC5555555555511;
	fma.rn.f64 	%fd1622, %fd1621, %fd1613, 0d3FE000000000000B;
	fma.rn.f64 	%fd1623, %fd1622, %fd1613, 0d3FF0000000000000;
	fma.rn.f64 	%fd2708, %fd1623, %fd1613, 0d3FF0000000000000;
	abs.s32 	%r470, %r102;
	setp.gt.s32 	%p203, %r470, 1022;
	@%p203 bra 	$L__BB2_137;
	shl.b32 	%r476, %r102, 20;
	add.s32 	%r764, %r476, 1072693248;
	bra.uni 	$L__BB2_138;
$L__BB2_137:
	add.s32 	%r471, %r102, 2046;
	shl.b32 	%r472, %r471, 19;
	and.b32  	%r473, %r472, -1048576;
	shl.b32 	%r474, %r471, 20;
	sub.s32 	%r764, %r474, %r473;
	mov.b32 	%r475, 0;
	mov.b64 	%fd1624, {%r475, %r473};
	mul.f64 	%fd2708, %fd1624, %fd2708;
$L__BB2_138:
	mov.b32 	%r477, 0;
	mov.b64 	%fd1625, {%r477, %r764};
	mul.f64 	%fd1626, %fd2708, %fd1625;
	mul.f64 	%fd1627, %fd1626, 0dBC9A6A0D6F814637;
	fma.rn.f64 	%fd1628, %fd1626, 0d3FF40D931FF62706, %fd1627;
	mul.f64 	%fd1629, %fd138, %fd139;
	div.rn.f64 	%fd1630, %fd1628, %fd1629;
	add.f64 	%fd1631, %fd138, 0dBFE0000000000000;
	setp.gtu.f32 	%p204, %f9, 0fC061E400;
	{
	.reg .b32 %temp; 
	mov.b64 	{%r478, %temp}, %fd1631;
	}
	{
	.reg .b32 %temp; 
	mov.b64 	{%temp, %r479}, %fd1631;
	}
	add.s32 	%r480, %r479, -1048576;
	mov.b64 	%fd1632, {%r478, %r480};
	selp.f64 	%fd1633, %fd1631, %fd1632, %p204;
	neg.f64 	%fd1634, %fd1633;
	{ // callseq 14, 0
	.param .b64 param0;
	st.param.f64 	[param0], %fd138;
	.param .b64 param1;
	st.param.f64 	[param1], %fd1634;
	.param .b64 retval0;
	call.uni (retval0), 
	__internal_accurate_pow, 
	(
	param0, 
	param1
	);
	ld.param.f64 	%fd1635, [retval0];
	} // callseq 14
	setp.le.f32 	%p205, %f9, 0fC061E400;
	mul.f64 	%fd1637, %fd1635, %fd1630;
	selp.f64 	%fd1638, %fd1637, %fd1630, %p205;
	mul.f64 	%fd2709, %fd1635, %fd1638;
	bra.uni 	$L__BB2_141;
$L__BB2_139:
	cvt.rmi.f64.f64 	%fd1561, %fd125;
	mul.f64 	%fd1562, %fd1561, 0d3FE0000000000000;
	cvt.rmi.f64.f64 	%fd1563, %fd1562;
	add.f64 	%fd1564, %fd1563, %fd1563;
	sub.f64 	%fd1565, %fd1561, %fd1564;
	setp.eq.f64 	%p200, %fd1565, 0d3FF0000000000000;
	selp.f64 	%fd2709, 0d8000000000000000, 0d0000000000000000, %p200;
	bra.uni 	$L__BB2_141;
$L__BB2_140:
	add.f64 	%fd2709, %fd125, %fd125;
$L__BB2_141:
	ld.global.f64 	%fd1671, [%rd7];
	div.rn.f64 	%fd147, %fd1671, %fd295;
	{
	.reg .b32 %temp; 
	mov.b64 	{%temp, %r106}, %fd147;
	}
	mov.b32 	%f11, %r106;
	setp.ltu.f64 	%p210, %fd147, 0d0000000000000000;
	@%p210 bra 	$L__BB2_152;
	setp.geu.f32 	%p211, %f11, 0f40100000;
	@%p211 bra 	$L__BB2_144;
	setp.ge.f32 	%p218, %f11, 0f400C0000;
	add.f64 	%fd1793, %fd147, 0dBFF0000000000000;
	selp.f64 	%fd1794, %fd1793, 0d3FF0000000000000, %p218;
	selp.f64 	%fd1795, %fd1793, %fd147, %p218;
	setp.ge.f32 	%p219, %f11, 0f40040000;
	neg.f64 	%fd1796, %fd1794;
	fma.rn.f64 	%fd1797, %fd1795, %fd1794, %fd1796;
	add.f64 	%fd1798, %fd1795, 0dBFF0000000000000;
	selp.f64 	%fd1799, %fd1797, %fd1794, %p219;
	selp.f64 	%fd1800, %fd1798, %fd1795, %p219;
	setp.ge.f32 	%p220, %f11, 0f3FF80000;
	neg.f64 	%fd1801, %fd1799;
	fma.rn.f64 	%fd1802, %fd1800, %fd1799, %fd1801;
	add.f64 	%fd1803, %fd1800, 0dBFF0000000000000;
	selp.f64 	%fd1804, %fd1802, %fd1799, %p220;
	selp.f64 	%fd1805, %fd1803, %fd1800, %p220;
	setp.ge.f32 	%p221, %f11, 0f3FE00000;
	add.f64 	%fd1806, %fd1805, 0dBFF0000000000000;
	selp.f64 	%fd1807, %fd1806, %fd1805, %p221;
	fma.rn.f64 	%fd1808, %fd1807, 0d3E381B4960FCF5C9, 0dBE8AF7049AE8A594;
	fma.rn.f64 	%fd1809, %fd1808, %fd1807, 0d3EB301D46D4B22F5;
	fma.rn.f64 	%fd1810, %fd1809, %fd1807, 0dBEB50272AEED0FC4;
	fma.rn.f64 	%fd1811, %fd1810, %fd1807, 0dBEF51CE1A40516F8;
	fma.rn.f64 	%fd1812, %fd1811, %fd1807, 0d3F20C8AA7419084C;
	fma.rn.f64 	%fd1813, %fd1812, %fd1807, 0dBF2C3650196BAD8A;
	fma.rn.f64 	%fd1814, %fd1813, %fd1807, 0dBF531711365A3E26;
	fma.rn.f64 	%fd1815, %fd1814, %fd1807, 0d3F7D919C52A7DF35;
	fma.rn.f64 	%fd1816, %fd1815, %fd1807, 0dBF83B4AF28386F4D;
	fma.rn.f64 	%fd1817, %fd1816, %fd1807, 0dBFA59AF103C37B4D;
	fma.rn.f64 	%fd1818, %fd1817, %fd1807, 0d3FC5512320B439EF;
	fma.rn.f64 	%fd1819, %fd1818, %fd1807, 0dBFA5815E8FA26F4F;
	fma.rn.f64 	%fd1820, %fd1819, %fd1807, 0dBFE4FCF4026AFA2B;
	fma.rn.f64 	%fd1821, %fd1820, %fd1807, 0d3FE2788CFC6FB619;
	fma.rn.f64 	%fd1822, %fd1821, %fd1807, 0d3FF0000000000000;
	mul.f64 	%fd1823, %fd147, %fd1822;
	selp.f64 	%fd1824, %fd1822, %fd1823, %p221;
	div.rn.f64 	%fd2713, %fd1804, %fd1824;
	bra.uni 	$L__BB2_163;
$L__BB2_144:
	{
	.reg .b32 %temp; 
	mov.b64 	{%r765, %temp}, %fd147;
	}
	shr.u32 	%r767, %r106, 20;
	setp.gt.u32 	%p212, %r106, 1048575;
	@%p212 bra 	$L__BB2_146;
	mul.f64 	%fd1672, %fd147, 0d4350000000000000;
	{
	.reg .b32 %temp; 
	mov.b64 	{%temp, %r106}, %fd1672;
	}
	{
	.reg .b32 %temp; 
	mov.b64 	{%r765, %temp}, %fd1672;
	}
	shr.u32 	%r481, %r106, 20;
	add.s32 	%r767, %r481, -54;
$L__BB2_146:
	add.s32 	%r768, %r767, -1023;
	and.b32  	%r482, %r106, -2146435073;
	or.b32  	%r483, %r482, 1072693248;
	mov.b64 	%fd2710, {%r765, %r483};
	setp.lt.u32 	%p213, %r483, 1073127583;
	@%p213 bra 	$L__BB2_148;
	{
	.reg .b32 %temp; 
	mov.b64 	{%r484, %temp}, %fd2710;
	}
	{
	.reg .b32 %temp; 
	mov.b64 	{%temp, %r485}, %fd2710;
	}
	add.s32 	%r486, %r485, -1048576;
	mov.b64 	%fd2710, {%r484, %r486};
	add.s32 	%r768, %r767, -1022;
$L__BB2_148:
	add.f64 	%fd1673, %fd2710, 0dBFF0000000000000;
	add.f64 	%fd1674, %fd2710, 0d3FF0000000000000;
	rcp.approx.ftz.f64 	%fd1675, %fd1674;
	neg.f64 	%fd1676, %fd1674;
	fma.rn.f64 	%fd1677, %fd1676, %fd1675, 0d3FF0000000000000;
	fma.rn.f64 	%fd1678, %fd1677, %fd1677, %fd1677;
	fma.rn.f64 	%fd1679, %fd1678, %fd1675, %fd1675;
	mul.f64 	%fd1680, %fd1673, %fd1679;
	fma.rn.f64 	%fd1681, %fd1673, %fd1679, %fd1680;
	mul.f64 	%fd1682, %fd1681, %fd1681;
	fma.rn.f64 	%fd1683, %fd1682, 0d3EB0F5FF7D2CAFE2, 0d3ED0F5D241AD3B5A;
	fma.rn.f64 	%fd1684, %fd1683, %fd1682, 0d3EF3B20A75488A3F;
	fma.rn.f64 	%fd1685, %fd1684, %fd1682, 0d3F1745CDE4FAECD5;
	fma.rn.f64 	%fd1686, %fd1685, %fd1682, 0d3F3C71C7258A578B;
	fma.rn.f64 	%fd1687, %fd1686, %fd1682, 0d3F6249249242B910;
	fma.rn.f64 	%fd1688, %fd1687, %fd1682, 0d3F89999999999DFB;
	sub.f64 	%fd1689, %fd1673, %fd1681;
	add.f64 	%fd1690, %fd1689, %fd1689;
	neg.f64 	%fd1691, %fd1681;
	fma.rn.f64 	%fd1692, %fd1691, %fd1673, %fd1690;
	mul.f64 	%fd1693, %fd1679, %fd1692;
	fma.rn.f64 	%fd1694, %fd1682, %fd1688, 0d3FB5555555555555;
	mov.f64 	%fd1695, 0d3FB5555555555555;
	sub.f64 	%fd1696, %fd1695, %fd1694;
	fma.rn.f64 	%fd1697, %fd1682, %fd1688, %fd1696;
	add.f64 	%fd1698, %fd1697, 0dBC46A4CB00B9E7B0;
	add.f64 	%fd1699, %fd1694, %fd1698;
	sub.f64 	%fd1700, %fd1694, %fd1699;
	add.f64 	%fd1701, %fd1698, %fd1700;
	mul.rn.f64 	%fd1702, %fd1681, %fd1681;
	neg.f64 	%fd1703, %fd1702;
	fma.rn.f64 	%fd1704, %fd1681, %fd1681, %fd1703;
	{
	.reg .b32 %temp; 
	mov.b64 	{%r487, %temp}, %fd1693;
	}
	{
	.reg .b32 %temp; 
	mov.b64 	{%temp, %r488}, %fd1693;
	}
	add.s32 	%r489, %r488, 1048576;
	mov.b64 	%fd1705, {%r487, %r489};
	fma.rn.f64 	%fd1706, %fd1681, %fd1705, %fd1704;
	mul.rn.f64 	%fd1707, %fd1702, %fd1681;
	neg.f64 	%fd1708, %fd1707;
	fma.rn.f64 	%fd1709, %fd1702, %fd1681, %fd1708;
	fma.rn.f64 	%fd1710, %fd1702, %fd1693, %fd1709;
	fma.rn.f64 	%fd1711, %fd1706, %fd1681, %fd1710;
	mul.rn.f64 	%fd1712, %fd1699, %fd1707;
	neg.f64 	%fd1713, %fd1712;
	fma.rn.f64 	%fd1714, %fd1699, %fd1707, %fd1713;
	fma.rn.f64 	%fd1715, %fd1699, %fd1711, %fd1714;
	fma.rn.f64 	%fd1716, %fd1701, %fd1707, %fd1715;
	add.f64 	%fd1717, %fd1712, %fd1716;
	sub.f64 	%fd1718, %fd1712, %fd1717;
	add.f64 	%fd1719, %fd1716, %fd1718;
	add.f64 	%fd1720, %fd1681, %fd1717;
	sub.f64 	%fd1721, %fd1681, %fd1720;
	add.f64 	%fd1722, %fd1717, %fd1721;
	add.f64 	%fd1723, %fd1719, %fd1722;
	add.f64 	%fd1724, %fd1693, %fd1723;
	add.f64 	%fd1725, %fd1720, %fd1724;
	sub.f64 	%fd1726, %fd1720, %fd1725;
	add.f64 	%fd1727, %fd1724, %fd1726;
	xor.b32  	%r490, %r768, -2147483648;
	mov.b32 	%r491, 1127219200;
	mov.b64 	%fd1728, {%r490, %r491};
	mov.b32 	%r492, -2147483648;
	mov.b64 	%fd1729, {%r492, %r491};
	sub.f64 	%fd1730, %fd1728, %fd1729;
	fma.rn.f64 	%fd1731, %fd1730, 0d3FE62E42FEFA39EF, %fd1725;
	fma.rn.f64 	%fd1732, %fd1730, 0dBFE62E42FEFA39EF, %fd1731;
	sub.f64 	%fd1733, %fd1732, %fd1725;
	sub.f64 	%fd1734, %fd1727, %fd1733;
	fma.rn.f64 	%fd1735, %fd1730, 0d3C7ABC9E3B39803F, %fd1734;
	add.f64 	%fd1736, %fd1731, %fd1735;
	sub.f64 	%fd1737, %fd1731, %fd1736;
	add.f64 	%fd1738, %fd1735, %fd1737;
	add.f64 	%fd1739, %fd147, 0dBFE0000000000000;
	mul.rn.f64 	%fd1740, %fd1736, %fd1739;
	neg.f64 	%fd1741, %fd1740;
	fma.rn.f64 	%fd1742, %fd1736, %fd1739, %fd1741;
	fma.rn.f64 	%fd1743, %fd1738, %fd1739, %fd1742;
	add.f64 	%fd1744, %fd1740, %fd1743;
	sub.f64 	%fd1745, %fd1740, %fd1744;
	add.f64 	%fd1746, %fd1743, %fd1745;
	sub.f64 	%fd1747, %fd1744, %fd147;
	sub.f64 	%fd1748, %fd1744, %fd1747;
	sub.f64 	%fd1749, %fd1748, %fd147;
	add.f64 	%fd1750, %fd1746, %fd1749;
	add.f64 	%fd152, %fd1747, %fd1750;
	sub.f64 	%fd1751, %fd1747, %fd152;
	add.f64 	%fd153, %fd1750, %fd1751;
	fma.rn.f64 	%fd1752, %fd152, 0d3FF71547652B82FE, 0d4338000000000000;
	{
	.reg .b32 %temp; 
	mov.b64 	{%r118, %temp}, %fd1752;
	}
	mov.f64 	%fd1753, 0dC338000000000000;
	add.rn.f64 	%fd1754, %fd1752, %fd1753;
	fma.rn.f64 	%fd1755, %fd1754, 0dBFE62E42FEFA39EF, %fd152;
	fma.rn.f64 	%fd1756, %fd1754, 0dBC7ABC9E3B39803F, %fd1755;
	fma.rn.f64 	%fd1757, %fd1756, 0d3E5ADE1569CE2BDF, 0d3E928AF3FCA213EA;
	fma.rn.f64 	%fd1758, %fd1757, %fd1756, 0d3EC71DEE62401315;
	fma.rn.f64 	%fd1759, %fd1758, %fd1756, 0d3EFA01997C89EB71;
	fma.rn.f64 	%fd1760, %fd1759, %fd1756, 0d3F2A01A014761F65;
	fma.rn.f64 	%fd1761, %fd1760, %fd1756, 0d3F56C16C1852B7AF;
	fma.rn.f64 	%fd1762, %fd1761, %fd1756, 0d3F81111111122322;
	fma.rn.f64 	%fd1763, %fd1762, %fd1756, 0d3FA55555555502A1;
	fma.rn.f64 	%fd1764, %fd1763, %fd1756, 0d3FC5555555555511;
	fma.rn.f64 	%fd1765, %fd1764, %fd1756, 0d3FE000000000000B;
	fma.rn.f64 	%fd1766, %fd1765, %fd1756, 0d3FF0000000000000;
	fma.rn.f64 	%fd1767, %fd1766, %fd1756, 0d3FF0000000000000;
	{
	.reg .b32 %temp; 
	mov.b64 	{%r119, %temp}, %fd1767;
	}
	{
	.reg .b32 %temp; 
	mov.b64 	{%temp, %r120}, %fd1767;
	}
	shl.b32 	%r493, %r118, 20;
	add.s32 	%r494, %r493, %r120;
	mov.b64 	%fd2711, {%r119, %r494};
	{
	.reg .b32 %temp; 
	mov.b64 	{%temp, %r495}, %fd152;
	}
	mov.b32 	%f22, %r495;
	abs.f32 	%f12, %f22;
	setp.lt.f32 	%p214, %f12, 0f4086232B;
	@%p214 bra 	$L__BB2_151;
	setp.lt.f64 	%p215, %fd152, 0d0000000000000000;
	add.f64 	%fd1768, %fd152, 0d7FF0000000000000;
	selp.f64 	%fd2711, 0d0000000000000000, %fd1768, %p215;
	setp.geu.f32 	%p216, %f12, 0f40874800;
	@%p216 bra 	$L__BB2_151;
	shr.u32 	%r496, %r118, 31;
	add.s32 	%r497, %r118, %r496;
	shr.s32 	%r498, %r497, 1;
	shl.b32 	%r499, %r498, 20;
	add.s32 	%r500, %r120, %r499;
	mov.b64 	%fd1769, {%r119, %r500};
	sub.s32 	%r501, %r118, %r498;
	shl.b32 	%r502, %r501, 20;
	add.s32 	%r503, %r502, 1072693248;
	mov.b32 	%r504, 0;
	mov.b64 	%fd1770, {%r504, %r503};
	mul.f64 	%fd2711, %fd1770, %fd1769;
$L__BB2_151:
	fma.rn.f64 	%fd1771, %fd153, %fd2711, %fd2711;
	mul.f64 	%fd1772, %fd1771, 0dBCAA6A0D6F814637;
	fma.rn.f64 	%fd1773, %fd1771, 0d40040D931FF62706, %fd1772;
	rcp.approx.ftz.f64 	%fd1774, %fd147;
	neg.f64 	%fd1775, %fd147;
	fma.rn.f64 	%fd1776, %fd1775, %fd1774, 0d3FF0000000000000;
	fma.rn.f64 	%fd1777, %fd1776, %fd1776, %fd1776;
	fma.rn.f64 	%fd1778, %fd1777, %fd1774, %fd1774;
	fma.rn.f64 	%fd1779, %fd1778, 0dBF64BEE47C38A637, 0d3F73C25DA81303D5;
	fma.rn.f64 	%fd1780, %fd1779, %fd1778, 0dBF6B7C37A96CFC72;
	fma.rn.f64 	%fd1781, %fd1780, %fd1778, 0d3F35A85ABDE1E324;
	fma.rn.f64 	%fd1782, %fd1781, %fd1778, 0d3F4A8B28F07B3F05;
	fma.rn.f64 	%fd1783, %fd1782, %fd1778, 0dBF0A15D1D45A282F;
	fma.rn.f64 	%fd1784, %fd1783, %fd1778, 0dBF4367D3468CB5BE;
	fma.rn.f64 	%fd1785, %fd1784, %fd1778, 0d3F12471B0E9F1005;
	fma.rn.f64 	%fd1786, %fd1785, %fd1778, 0d3F49B1004744D5C4;
	fma.rn.f64 	%fd1787, %fd1786, %fd1778, 0dBF2E13CE69AB4B7F;
	fma.rn.f64 	%fd1788, %fd1787, %fd1778, 0dBF65F7268ECF8A01;
	fma.rn.f64 	%fd1789, %fd1788, %fd1778, 0d3F6C71C71C71ACE0;
	fma.rn.f64 	%fd1790, %fd1789, %fd1778, 0d3FB5555555555556;
	mul.f64 	%fd1791, %fd1778, %fd1790;
	fma.rn.f64 	%fd1792, %fd1791, %fd1773, %fd1773;
	setp.ge.f64 	%p217, %fd147, 0d406573FAE561F648;
	selp.f64 	%fd2713, 0d7FF0000000000000, %fd1792, %p217;
	bra.uni 	$L__BB2_163;
$L__BB2_152:
	setp.geu.f64 	%p222, %fd147, 0d0000000000000000;
	@%p222 bra 	$L__BB2_162;
	cvt.rzi.f64.f64 	%fd1826, %fd147;
	setp.eq.f64 	%p223, %fd147, %fd1826;
	mov.f64 	%fd2713, 0dFFF8000000000000;
	@%p223 bra 	$L__BB2_163;
	setp.leu.f32 	%p224, %f11, 0fC0100000;
	@%p224 bra 	$L__BB2_156;
	setp.le.f32 	%p232, %f11, 0fC00C0000;
	fma.rn.f64 	%fd1905, %fd147, %fd147, %fd147;
	add.f64 	%fd1906, %fd147, 0d3FF0000000000000;
	selp.f64 	%fd1907, %fd1905, %fd147, %p232;
	selp.f64 	%fd1908, %fd1906, %fd147, %p232;
	setp.le.f32 	%p233, %f11, 0fC0040000;
	fma.rn.f64 	%fd1909, %fd1908, %fd1907, %fd1907;
	add.f64 	%fd1910, %fd1908, 0d3FF0000000000000;
	selp.f64 	%fd1911, %fd1909, %fd1907, %p233;
	selp.f64 	%fd1912, %fd1910, %fd1908, %p233;
	setp.le.f32 	%p234, %f11, 0fBFF80000;
	fma.rn.f64 	%fd1913, %fd1912, %fd1911, %fd1911;
	add.f64 	%fd1914, %fd1912, 0d3FF0000000000000;
	selp.f64 	%fd1915, %fd1913, %fd1911, %p234;
	selp.f64 	%fd1916, %fd1914, %fd1912, %p234;
	setp.le.f32 	%p235, %f11, 0fBFE00000;
	fma.rn.f64 	%fd1917, %fd1916, %fd1915, %fd1915;
	add.f64 	%fd1918, %fd1916, 0d3FF0000000000000;
	selp.f64 	%fd1919, %fd1917, %fd1915, %p235;
	selp.f64 	%fd1920, %fd1918, %fd1916, %p235;
	fma.rn.f64 	%fd1921, %fd1920, 0d3E381B4960FCF5C9, 0dBE8AF7049AE8A594;
	fma.rn.f64 	%fd1922, %fd1921, %fd1920, 0d3EB301D46D4B22F5;
	fma.rn.f64 	%fd1923, %fd1922, %fd1920, 0dBEB50272AEED0FC4;
	fma.rn.f64 	%fd1924, %fd1923, %fd1920, 0dBEF51CE1A40516F8;
	fma.rn.f64 	%fd1925, %fd1924, %fd1920, 0d3F20C8AA7419084C;
	fma.rn.f64 	%fd1926, %fd1925, %fd1920, 0dBF2C3650196BAD8A;
	fma.rn.f64 	%fd1927, %fd1926, %fd1920, 0dBF531711365A3E26;
	fma.rn.f64 	%fd1928, %fd1927, %fd1920, 0d3F7D919C52A7DF35;
	fma.rn.f64 	%fd1929, %fd1928, %fd1920, 0dBF83B4AF28386F4D;
	fma.rn.f64 	%fd1930, %fd1929, %fd1920, 0dBFA59AF103C37B4D;
	fma.rn.f64 	%fd1931, %fd1930, %fd1920, 0d3FC5512320B439EF;
	fma.rn.f64 	%fd1932, %fd1931, %fd1920, 0dBFA5815E8FA26F4F;
	fma.rn.f64 	%fd1933, %fd1932, %fd1920, 0dBFE4FCF4026AFA2B;
	fma.rn.f64 	%fd1934, %fd1933, %fd1920, 0d3FE2788CFC6FB619;
	fma.rn.f64 	%fd1935, %fd1934, %fd1920, 0d3FF0000000000000;
	mul.f64 	%fd1936, %fd1919, %fd1935;
	rcp.rn.f64 	%fd2713, %fd1936;
	bra.uni 	$L__BB2_163;
$L__BB2_156:
	setp.leu.f32 	%p225, %f11, 0fC0672000;
	@%p225 bra 	$L__BB2_161;
	{
	.reg .b32 %temp; 
	mov.b64 	{%r505, %temp}, %fd147;
	}
	add.s32 	%r506, %r106, 1048576;
	mov.b64 	%fd1832, {%r505, %r506};
	cvt.rni.f64.f64 	%fd1833, %fd1832;
	cvt.rzi.s64.f64 	%rd74, %fd1833;
	cvt.u32.u64 	%r507, %rd74;
	fma.rn.f64 	%fd1834, %fd1833, 0dBFE0000000000000, %fd147;
	mul.f64 	%fd1835, %fd1834, 0d3CA1A62633145C07;
	fma.rn.f64 	%fd1836, %fd1834, 0d400921FB54442D18, %fd1835;
	shl.b64 	%rd75, %rd74, 6;
	and.b64  	%rd76, %rd75, 64;
	mov.u64 	%rd77, __cudart_sin_cos_coeffs;
	add.s64 	%rd78, %rd77, %rd76;
	mul.rn.f64 	%fd1837, %fd1836, %fd1836;
	and.b64  	%rd79, %rd74, 1;
	setp.eq.b64 	%p227, %rd79, 1;
	selp.f64 	%fd1838, 0dBDA8FF8320FD8164, 0d3DE5DB65F9785EBA, %p227;
	ld.global.nc.v2.f64 	{%fd1839, %fd1840}, [%rd78];
	fma.rn.f64 	%fd1841, %fd1838, %fd1837, %fd1839;
	fma.rn.f64 	%fd1842, %fd1841, %fd1837, %fd1840;
	ld.global.nc.v2.f64 	{%fd1843, %fd1844}, [%rd78+16];
	fma.rn.f64 	%fd1845, %fd1842, %fd1837, %fd1843;
	fma.rn.f64 	%fd1846, %fd1845, %fd1837, %fd1844;
	ld.global.nc.v2.f64 	{%fd1847, %fd1848}, [%rd78+32];
	fma.rn.f64 	%fd1849, %fd1846, %fd1837, %fd1847;
	fma.rn.f64 	%fd1850, %fd1849, %fd1837, %fd1848;
	fma.rn.f64 	%fd1851, %fd1850, %fd1836, %fd1836;
	fma.rn.f64 	%fd1852, %fd1850, %fd1837, 0d3FF0000000000000;
	selp.f64 	%fd1853, %fd1852, %fd1851, %p227;
	and.b32  	%r508, %r507, 2;
	setp.eq.s32 	%p228, %r508, 0;
	mov.f64 	%fd1854, 0d0000000000000000;
	sub.f64 	%fd1855, %fd1854, %fd1853;
	selp.f64 	%fd1856, %fd1853, %fd1855, %p228;
	abs.f64 	%fd160, %fd147;
	rcp.approx.ftz.f64 	%fd1857, %fd160;
	neg.f64 	%fd1858, %fd160;
	fma.rn.f64 	%fd1859, %fd1858, %fd1857, 0d3FF0000000000000;
	fma.rn.f64 	%fd1860, %fd1859, %fd1859, %fd1859;
	fma.rn.f64 	%fd1861, %fd1860, %fd1857, %fd1857;
	fma.rn.f64 	%fd1862, %fd1861, 0dBF64BEE47C38A637, 0d3F73C25DA81303D5;
	fma.rn.f64 	%fd1863, %fd1862, %fd1861, 0dBF6B7C37A96CFC72;
	fma.rn.f64 	%fd1864, %fd1863, %fd1861, 0d3F35A85ABDE1E324;
	fma.rn.f64 	%fd1865, %fd1864, %fd1861, 0d3F4A8B28F07B3F05;
	fma.rn.f64 	%fd1866, %fd1865, %fd1861, 0dBF0A15D1D45A282F;
	fma.rn.f64 	%fd1867, %fd1866, %fd1861, 0dBF4367D3468CB5BE;
	fma.rn.f64 	%fd1868, %fd1867, %fd1861, 0d3F12471B0E9F1005;
	fma.rn.f64 	%fd1869, %fd1868, %fd1861, 0d3F49B1004744D5C4;
	fma.rn.f64 	%fd1870, %fd1869, %fd1861, 0dBF2E13CE69AB4B7F;
	fma.rn.f64 	%fd1871, %fd1870, %fd1861, 0dBF65F7268ECF8A01;
	fma.rn.f64 	%fd1872, %fd1871, %fd1861, 0d3F6C71C71C71ACE0;
	fma.rn.f64 	%fd1873, %fd1872, %fd1861, 0d3FB5555555555556;
	mul.f64 	%fd1874, %fd1861, %fd1873;
	fma.rn.f64 	%fd161, %fd1874, %fd1856, %fd1856;
	fma.rn.f64 	%fd1875, %fd160, 0d3FF71547652B82FE, 0d4338000000000000;
	{
	.reg .b32 %temp; 
	mov.b64 	{%r121, %temp}, %fd1875;
	}
	mov.f64 	%fd1876, 0dC338000000000000;
	add.rn.f64 	%fd1877, %fd1875, %fd1876;
	fma.rn.f64 	%fd1878, %fd1877, 0dBFE62E42FEFA39EF, %fd160;
	fma.rn.f64 	%fd1879, %fd1877, 0dBC7ABC9E3B39803F, %fd1878;
	fma.rn.f64 	%fd1880, %fd1879, 0d3E5ADE1569CE2BDF, 0d3E928AF3FCA213EA;
	fma.rn.f64 	%fd1881, %fd1880, %fd1879, 0d3EC71DEE62401315;
	fma.rn.f64 	%fd1882, %fd1881, %fd1879, 0d3EFA01997C89EB71;
	fma.rn.f64 	%fd1883, %fd1882, %fd1879, 0d3F2A01A014761F65;
	fma.rn.f64 	%fd1884, %fd1883, %fd1879, 0d3F56C16C1852B7AF;
	fma.rn.f64 	%fd1885, %fd1884, %fd1879, 0d3F81111111122322;
	fma.rn.f64 	%fd1886, %fd1885, %fd1879, 0d3FA55555555502A1;
	fma.rn.f64 	%fd1887, %fd1886, %fd1879, 0d3FC5555555555511;
	fma.rn.f64 	%fd1888, %fd1887, %fd1879, 0d3FE000000000000B;
	fma.rn.f64 	%fd1889, %fd1888, %fd1879, 0d3FF0000000000000;
	fma.rn.f64 	%fd2712, %fd1889, %fd1879, 0d3FF0000000000000;
	abs.s32 	%r509, %r121;
	setp.gt.s32 	%p229, %r509, 1022;
	@%p229 bra 	$L__BB2_159;
	shl.b32 	%r515, %r121, 20;
	add.s32 	%r769, %r515, 1072693248;
	bra.uni 	$L__BB2_160;
$L__BB2_159:
	add.s32 	%r510, %r121, 2046;
	shl.b32 	%r511, %r510, 19;
	and.b32  	%r512, %r511, -1048576;
	shl.b32 	%r513, %r510, 20;
	sub.s32 	%r769, %r513, %r512;
	mov.b32 	%r514, 0;
	mov.b64 	%fd1890, {%r514, %r512};
	mul.f64 	%fd2712, %fd1890, %fd2712;
$L__BB2_160:
	mov.b32 	%r516, 0;
	mov.b64 	%fd1891, {%r516, %r769};
	mul.f64 	%fd1892, %fd2712, %fd1891;
	mul.f64 	%fd1893, %fd1892, 0dBC9A6A0D6F814637;
	fma.rn.f64 	%fd1894, %fd1892, 0d3FF40D931FF62706, %fd1893;
	mul.f64 	%fd1895, %fd160, %fd161;
	div.rn.f64 	%fd1896, %fd1894, %fd1895;
	add.f64 	%fd1897, %fd160, 0dBFE0000000000000;
	setp.gtu.f32 	%p230, %f11, 0fC061E400;
	{
	.reg .b32 %temp; 
	mov.b64 	{%r517, %temp}, %fd1897;
	}
	{
	.reg .b32 %temp; 
	mov.b64 	{%temp, %r518}, %fd1897;
	}
	add.s32 	%r519, %r518, -1048576;
	mov.b64 	%fd1898, {%r517, %r519};
	selp.f64 	%fd1899, %fd1897, %fd1898, %p230;
	neg.f64 	%fd1900, %fd1899;
	{ // callseq 15, 0
	.param .b64 param0;
	st.param.f64 	[param0], %fd160;
	.param .b64 param1;
	st.param.f64 	[param1], %fd1900;
	.param .b64 retval0;
	call.uni (retval0), 
	__internal_accurate_pow, 
	(
	param0, 
	param1
	);
	ld.param.f64 	%fd1901, [retval0];
	} // callseq 15
	setp.le.f32 	%p231, %f11, 0fC061E400;
	mul.f64 	%fd1903, %fd1901, %fd1896;
	selp.f64 	%fd1904, %fd1903, %fd1896, %p231;
	mul.f64 	%fd2713, %fd1901, %fd1904;
	bra.uni 	$L__BB2_163;
$L__BB2_161:
	cvt.rmi.f64.f64 	%fd1827, %fd147;
	mul.f64 	%fd1828, %fd1827, 0d3FE0000000000000;
	cvt.rmi.f64.f64 	%fd1829, %fd1828;
	add.f64 	%fd1830, %fd1829, %fd1829;
	sub.f64 	%fd1831, %fd1827, %fd1830;
	setp.eq.f64 	%p226, %fd1831, 0d3FF0000000000000;
	selp.f64 	%fd2713, 0d8000000000000000, 0d0000000000000000, %p226;
	bra.uni 	$L__BB2_163;
$L__BB2_162:
	add.f64 	%fd2713, %fd147, %fd147;
$L__BB2_163:
	mul.f64 	%fd169, %fd2709, %fd2713;
	ld.global.f64 	%fd1937, [%rd9];
	div.rn.f64 	%fd170, %fd1937, %fd295;
	{
	.reg .b32 %temp; 
	mov.b64 	{%temp, %r125}, %fd170;
	}
	mov.b32 	%f13, %r125;
	setp.ltu.f64 	%p236, %fd170, 0d0000000000000000;
	@%p236 bra 	$L__BB2_174;
	setp.geu.f32 	%p237, %f13, 0f40100000;
	@%p237 bra 	$L__BB2_166;
	setp.ge.f32 	%p244, %f13, 0f400C0000;
	add.f64 	%fd2059, %fd170, 0dBFF0000000000000;
	selp.f64 	%fd2060, %fd2059, 0d3FF0000000000000, %p244;
	selp.f64 	%fd2061, %fd2059, %fd170, %p244;
	setp.ge.f32 	%p245, %f13, 0f40040000;
	neg.f64 	%fd2062, %fd2060;
	fma.rn.f64 	%fd2063, %fd2061, %fd2060, %fd2062;
	add.f64 	%fd2064, %fd2061, 0dBFF0000000000000;
	selp.f64 	%fd2065, %fd2063, %fd2060, %p245;
	selp.f64 	%fd2066, %fd2064, %fd2061, %p245;
	setp.ge.f32 	%p246, %f13, 0f3FF80000;
	neg.f64 	%fd2067, %fd2065;
	fma.rn.f64 	%fd2068, %fd2066, %fd2065, %fd2067;
	add.f64 	%fd2069, %fd2066, 0dBFF0000000000000;
	selp.f64 	%fd2070, %fd2068, %fd2065, %p246;
	selp.f64 	%fd2071, %fd2069, %fd2066, %p246;
	setp.ge.f32 	%p247, %f13, 0f3FE00000;
	add.f64 	%fd2072, %fd2071, 0dBFF0000000000000;
	selp.f64 	%fd2073, %fd2072, %fd2071, %p247;
	fma.rn.f64 	%fd2074, %fd2073, 0d3E381B4960FCF5C9, 0dBE8AF7049AE8A594;
	fma.rn.f64 	%fd2075, %fd2074, %fd2073, 0d3EB301D46D4B22F5;
	fma.rn.f64 	%fd2076, %fd2075, %fd2073, 0dBEB50272AEED0FC4;
	fma.rn.f64 	%fd2077, %fd2076, %fd2073, 0dBEF51CE1A40516F8;
	fma.rn.f64 	%fd2078, %fd2077, %fd2073, 0d3F20C8AA7419084C;
	fma.rn.f64 	%fd2079, %fd2078, %fd2073, 0dBF2C3650196BAD8A;
	fma.rn.f64 	%fd2080, %fd2079, %fd2073, 0dBF531711365A3E26;
	fma.rn.f64 	%fd2081, %fd2080, %fd2073, 0d3F7D919C52A7DF35;
	fma.rn.f64 	%fd2082, %fd2081, %fd2073, 0dBF83B4AF28386F4D;
	fma.rn.f64 	%fd2083, %fd2082, %fd2073, 0dBFA59AF103C37B4D;
	fma.rn.f64 	%fd2084, %fd2083, %fd2073, 0d3FC5512320B439EF;
	fma.rn.f64 	%fd2085, %fd2084, %fd2073, 0dBFA5815E8FA26F4F;
	fma.rn.f64 	%fd2086, %fd2085, %fd2073, 0dBFE4FCF4026AFA2B;
	fma.rn.f64 	%fd2087, %fd2086, %fd2073, 0d3FE2788CFC6FB619;
	fma.rn.f64 	%fd2088, %fd2087, %fd2073, 0d3FF0000000000000;
	mul.f64 	%fd2089, %fd170, %fd2088;
	selp.f64 	%fd2090, %fd2088, %fd2089, %p247;
	div.rn.f64 	%fd2717, %fd2070, %fd2090;
	bra.uni 	$L__BB2_185;
$L__BB2_166:
	{
	.reg .b32 %temp; 
	mov.b64 	{%r770, %temp}, %fd170;
	}
	shr.u32 	%r772, %r125, 20;
	setp.gt.u32 	%p238, %r125, 1048575;
	@%p238 bra 	$L__BB2_168;
	mul.f64 	%fd1938, %fd170, 0d4350000000000000;
	{
	.reg .b32 %temp; 
	mov.b64 	{%temp, %r125}, %fd1938;
	}
	{
	.reg .b32 %temp; 
	mov.b64 	{%r770, %temp}, %fd1938;
	}
	shr.u32 	%r520, %r125, 20;
	add.s32 	%r772, %r520, -54;
$L__BB2_168:
	add.s32 	%r773, %r772, -1023;
	and.b32  	%r521, %r125, -2146435073;
	or.b32  	%r522, %r521, 1072693248;
	mov.b64 	%fd2714, {%r770, %r522};
	setp.lt.u32 	%p239, %r522, 1073127583;
	@%p239 bra 	$L__BB2_170;
	{
	.reg .b32 %temp; 
	mov.b64 	{%r523, %temp}, %fd2714;
	}
	{
	.reg .b32 %temp; 
	mov.b64 	{%temp, %r524}, %fd2714;
	}
	add.s32 	%r525, %r524, -1048576;
	mov.b64 	%fd2714, {%r523, %r525};
	add.s32 	%r773, %r772, -1022;
$L__BB2_170:
	add.f64 	%fd1939, %fd2714, 0dBFF0000000000000;
	add.f64 	%fd1940, %fd2714, 0d3FF0000000000000;
	rcp.approx.ftz.f64 	%fd1941, %fd1940;
	neg.f64 	%fd1942, %fd1940;
	fma.rn.f64 	%fd1943, %fd1942, %fd1941, 0d3FF0000000000000;
	fma.rn.f64 	%fd1944, %fd1943, %fd1943, %fd1943;
	fma.rn.f64 	%fd1945, %fd1944, %fd1941, %fd1941;
	mul.f64 	%fd1946, %fd1939, %fd1945;
	fma.rn.f64 	%fd1947, %fd1939, %fd1945, %fd1946;
	mul.f64 	%fd1948, %fd1947, %fd1947;
	fma.rn.f64 	%fd1949, %fd1948, 0d3EB0F5FF7D2CAFE2, 0d3ED0F5D241AD3B5A;
	fma.rn.f64 	%fd1950, %fd1949, %fd1948, 0d3EF3B20A75488A3F;
	fma.rn.f64 	%fd1951, %fd1950, %fd1948, 0d3F1745CDE4FAECD5;
	fma.rn.f64 	%fd1952, %fd1951, %fd1948, 0d3F3C71C7258A578B;
	fma.rn.f64 	%fd1953, %fd1952, %fd1948, 0d3F6249249242B910;
	fma.rn.f64 	%fd1954, %fd1953, %fd1948, 0d3F89999999999DFB;
	sub.f64 	%fd1955, %fd1939, %fd1947;
	add.f64 	%fd1956, %fd1955, %fd1955;
	neg.f64 	%fd1957, %fd1947;
	fma.rn.f64 	%fd1958, %fd1957, %fd1939, %fd1956;
	mul.f64 	%fd1959, %fd1945, %fd1958;
	fma.rn.f64 	%fd1960, %fd1948, %fd1954, 0d3FB5555555555555;
	mov.f64 	%fd1961, 0d3FB5555555555555;
	sub.f64 	%fd1962, %fd1961, %fd1960;
	fma.rn.f64 	%fd1963, %fd1948, %fd1954, %fd1962;
	add.f64 	%fd1964, %fd1963, 0dBC46A4CB00B9E7B0;
	add.f64 	%fd1965, %fd1960, %fd1964;
	sub.f64 	%fd1966, %fd1960, %fd1965;
	add.f64 	%fd1967, %fd1964, %fd1966;
	mul.rn.f64 	%fd1968, %fd1947, %fd1947;
	neg.f64 	%fd1969, %fd1968;
	fma.rn.f64 	%fd1970, %fd1947, %fd1947, %fd1969;
	{
	.reg .b32 %temp; 
	mov.b64 	{%r526, %temp}, %fd1959;
	}
	{
	.reg .b32 %temp; 
	mov.b64 	{%temp, %r527}, %fd1959;
	}
	add.s32 	%r528, %r527, 1048576;
	mov.b64 	%fd1971, {%r526, %r528};
	fma.rn.f64 	%fd1972, %fd1947, %fd1971, %fd1970;
	mul.rn.f64 	%fd1973, %fd1968, %fd1947;
	neg.f64 	%fd1974, %fd1973;
	fma.rn.f64 	%fd1975, %fd1968, %fd1947, %fd1974;
	fma.rn.f64 	%fd1976, %fd1968, %fd1959, %fd1975;
	fma.rn.f64 	%fd1977, %fd1972, %fd1947, %fd1976;
	mul.rn.f64 	%fd1978, %fd1965, %fd1973;
	neg.f64 	%fd1979, %fd1978;
	fma.rn.f64 	%fd1980, %fd1965, %fd1973, %fd1979;
	fma.rn.f64 	%fd1981, %fd1965, %fd1977, %fd1980;
	fma.rn.f64 	%fd1982, %fd1967, %fd1973, %fd1981;
	add.f64 	%fd1983, %fd1978, %fd1982;
	sub.f64 	%fd1984, %fd1978, %fd1983;
	add.f64 	%fd1985, %fd1982, %fd1984;
	add.f64 	%fd1986, %fd1947, %fd1983;
	sub.f64 	%fd1987, %fd1947, %fd1986;
	add.f64 	%fd1988, %fd1983, %fd1987;
	add.f64 	%fd1989, %fd1985, %fd1988;
	add.f64 	%fd1990, %fd1959, %fd1989;
	add.f64 	%fd1991, %fd1986, %fd1990;
	sub.f64 	%fd1992, %fd1986, %fd1991;
	add.f64 	%fd1993, %fd1990, %fd1992;
	xor.b32  	%r529, %r773, -2147483648;
	mov.b32 	%r530, 1127219200;
	mov.b64 	%fd1994, {%r529, %r530};
	mov.b32 	%r531, -2147483648;
	mov.b64 	%fd1995, {%r531, %r530};
	sub.f64 	%fd1996, %fd1994, %fd1995;
	fma.rn.f64 	%fd1997, %fd1996, 0d3FE62E42FEFA39EF, %fd1991;
	fma.rn.f64 	%fd1998, %fd1996, 0dBFE62E42FEFA39EF, %fd1997;
	sub.f64 	%fd1999, %fd1998, %fd1991;
	sub.f64 	%fd2000, %fd1993, %fd1999;
	fma.rn.f64 	%fd2001, %fd1996, 0d3C7ABC9E3B39803F, %fd2000;
	add.f64 	%fd2002, %fd1997, %fd2001;
	sub.f64 	%fd2003, %fd1997, %fd2002;
	add.f64 	%fd2004, %fd2001, %fd2003;
	add.f64 	%fd2005, %fd170, 0dBFE0000000000000;
	mul.rn.f64 	%fd2006, %fd2002, %fd2005;
	neg.f64 	%fd2007, %fd2006;
	fma.rn.f64 	%fd2008, %fd2002, %fd2005, %fd2007;
	fma.rn.f64 	%fd2009, %fd2004, %fd2005, %fd2008;
	add.f64 	%fd2010, %fd2006, %fd2009;
	sub.f64 	%fd2011, %fd2006, %fd2010;
	add.f64 	%fd2012, %fd2009, %fd2011;
	sub.f64 	%fd2013, %fd2010, %fd170;
	sub.f64 	%fd2014, %fd2010, %fd2013;
	sub.f64 	%fd2015, %fd2014, %fd170;
	add.f64 	%fd2016, %fd2012, %fd2015;
	add.f64 	%fd175, %fd2013, %fd2016;
	sub.f64 	%fd2017, %fd2013, %fd175;
	add.f64 	%fd176, %fd2016, %fd2017;
	fma.rn.f64 	%fd2018, %fd175, 0d3FF71547652B82FE, 0d4338000000000000;
	{
	.reg .b32 %temp; 
	mov.b64 	{%r137, %temp}, %fd2018;
	}
	mov.f64 	%fd2019, 0dC338000000000000;
	add.rn.f64 	%fd2020, %fd2018, %fd2019;
	fma.rn.f64 	%fd2021, %fd2020, 0dBFE62E42FEFA39EF, %fd175;
	fma.rn.f64 	%fd2022, %fd2020, 0dBC7ABC9E3B39803F, %fd2021;
	fma.rn.f64 	%fd2023, %fd2022, 0d3E5ADE1569CE2BDF, 0d3E928AF3FCA213EA;
	fma.rn.f64 	%fd2024, %fd2023, %fd2022, 0d3EC71DEE62401315;
	fma.rn.f64 	%fd2025, %fd2024, %fd2022, 0d3EFA01997C89EB71;
	fma.rn.f64 	%fd2026, %fd2025, %fd2022, 0d3F2A01A014761F65;
	fma.rn.f64 	%fd2027, %fd2026, %fd2022, 0d3F56C16C1852B7AF;
	fma.rn.f64 	%fd2028, %fd2027, %fd2022, 0d3F81111111122322;
	fma.rn.f64 	%fd2029, %fd2028, %fd2022, 0d3FA55555555502A1;
	fma.rn.f64 	%fd2030, %fd2029, %fd2022, 0d3FC5555555555511;
	fma.rn.f64 	%fd2031, %fd2030, %fd2022, 0d3FE000000000000B;
	fma.rn.f64 	%fd2032, %fd2031, %fd2022, 0d3FF0000000000000;
	fma.rn.f64 	%fd2033, %fd2032, %fd2022, 0d3FF0000000000000;
	{
	.reg .b32 %temp; 
	mov.b64 	{%r138, %temp}, %fd2033;
	}
	{
	.reg .b32 %temp; 
	mov.b64 	{%temp, %r139}, %fd2033;
	}
	shl.b32 	%r532, %r137, 20;
	add.s32 	%r533, %r532, %r139;
	mov.b64 	%fd2715, {%r138, %r533};
	{
	.reg .b32 %temp; 
	mov.b64 	{%temp, %r534}, %fd175;
	}
	mov.b32 	%f23, %r534;
	abs.f32 	%f14, %f23;
	setp.lt.f32 	%p240, %f14, 0f4086232B;
	@%p240 bra 	$L__BB2_173;
	setp.lt.f64 	%p241, %fd175, 0d0000000000000000;
	add.f64 	%fd2034, %fd175, 0d7FF0000000000000;
	selp.f64 	%fd2715, 0d0000000000000000, %fd2034, %p241;
	setp.geu.f32 	%p242, %f14, 0f40874800;
	@%p242 bra 	$L__BB2_173;
	shr.u32 	%r535, %r137, 31;
	add.s32 	%r536, %r137, %r535;
	shr.s32 	%r537, %r536, 1;
	shl.b32 	%r538, %r537, 20;
	add.s32 	%r539, %r139, %r538;
	mov.b64 	%fd2035, {%r138, %r539};
	sub.s32 	%r540, %r137, %r537;
	shl.b32 	%r541, %r540, 20;
	add.s32 	%r542, %r541, 1072693248;
	mov.b32 	%r543, 0;
	mov.b64 	%fd2036, {%r543, %r542};
	mul.f64 	%fd2715, %fd2036, %fd2035;
$L__BB2_173:
	fma.rn.f64 	%fd2037, %fd176, %fd2715, %fd2715;
	mul.f64 	%fd2038, %fd2037, 0dBCAA6A0D6F814637;
	fma.rn.f64 	%fd2039, %fd2037, 0d40040D931FF62706, %fd2038;
	rcp.approx.ftz.f64 	%fd2040, %fd170;
	neg.f64 	%fd2041, %fd170;
	fma.rn.f64 	%fd2042, %fd2041, %fd2040, 0d3FF0000000000000;
	fma.rn.f64 	%fd2043, %fd2042, %fd2042, %fd2042;
	fma.rn.f64 	%fd2044, %fd2043, %fd2040, %fd2040;
	fma.rn.f64 	%fd2045, %fd2044, 0dBF64BEE47C38A637, 0d3F73C25DA81303D5;
	fma.rn.f64 	%fd2046, %fd2045, %fd2044, 0dBF6B7C37A96CFC72;
	fma.rn.f64 	%fd2047, %fd2046, %fd2044, 0d3F35A85ABDE1E324;
	fma.rn.f64 	%fd2048, %fd2047, %fd2044, 0d3F4A8B28F07B3F05;
	fma.rn.f64 	%fd2049, %fd2048, %fd2044, 0dBF0A15D1D45A282F;
	fma.rn.f64 	%fd2050, %fd2049, %fd2044, 0dBF4367D3468CB5BE;
	fma.rn.f64 	%fd2051, %fd2050, %fd2044, 0d3F12471B0E9F1005;
	fma.rn.f64 	%fd2052, %fd2051, %fd2044, 0d3F49B1004744D5C4;
	fma.rn.f64 	%fd2053, %fd2052, %fd2044, 0dBF2E13CE69AB4B7F;
	fma.rn.f64 	%fd2054, %fd2053, %fd2044, 0dBF65F7268ECF8A01;
	fma.rn.f64 	%fd2055, %fd2054, %fd2044, 0d3F6C71C71C71ACE0;
	fma.rn.f64 	%fd2056, %fd2055, %fd2044, 0d3FB5555555555556;
	mul.f64 	%fd2057, %fd2044, %fd2056;
	fma.rn.f64 	%fd2058, %fd2057, %fd2039, %fd2039;
	setp.ge.f64 	%p243, %fd170, 0d406573FAE561F648;
	selp.f64 	%fd2717, 0d7FF0000000000000, %fd2058, %p243;
	bra.uni 	$L__BB2_185;
$L__BB2_174:
	setp.geu.f64 	%p248, %fd170, 0d0000000000000000;
	@%p248 bra 	$L__BB2_184;
	cvt.rzi.f64.f64 	%fd2092, %fd170;
	setp.eq.f64 	%p249, %fd170, %fd2092;
	mov.f64 	%fd2717, 0dFFF8000000000000;
	@%p249 bra 	$L__BB2_185;
	setp.leu.f32 	%p250, %f13, 0fC0100000;
	@%p250 bra 	$L__BB2_178;
	setp.le.f32 	%p258, %f13, 0fC00C0000;
	fma.rn.f64 	%fd2171, %fd170, %fd170, %fd170;
	add.f64 	%fd2172, %fd170, 0d3FF0000000000000;
	selp.f64 	%fd2173, %fd2171, %fd170, %p258;
	selp.f64 	%fd2174, %fd2172, %fd170, %p258;
	setp.le.f32 	%p259, %f13, 0fC0040000;
	fma.rn.f64 	%fd2175, %fd2174, %fd2173, %fd2173;
	add.f64 	%fd2176, %fd2174, 0d3FF0000000000000;
	selp.f64 	%fd2177, %fd2175, %fd2173, %p259;
	selp.f64 	%fd2178, %fd2176, %fd2174, %p259;
	setp.le.f32 	%p260, %f13, 0fBFF80000;
	fma.rn.f64 	%fd2179, %fd2178, %fd2177, %fd2177;
	add.f64 	%fd2180, %fd2178, 0d3FF0000000000000;
	selp.f64 	%fd2181, %fd2179, %fd2177, %p260;
	selp.f64 	%fd2182, %fd2180, %fd2178, %p260;
	setp.le.f32 	%p261, %f13, 0fBFE00000;
	fma.rn.f64 	%fd2183, %fd2182, %fd2181, %fd2181;
	add.f64 	%fd2184, %fd2182, 0d3FF0000000000000;
	selp.f64 	%fd2185, %fd2183, %fd2181, %p261;
	selp.f64 	%fd2186, %fd2184, %fd2182, %p261;
	fma.rn.f64 	%fd2187, %fd2186, 0d3E381B4960FCF5C9, 0dBE8AF7049AE8A594;
	fma.rn.f64 	%fd2188, %fd2187, %fd2186, 0d3EB301D46D4B22F5;
	fma.rn.f64 	%fd2189, %fd2188, %fd2186, 0dBEB50272AEED0FC4;
	fma.rn.f64 	%fd2190, %fd2189, %fd2186, 0dBEF51CE1A40516F8;
	fma.rn.f64 	%fd2191, %fd2190, %fd2186, 0d3F20C8AA7419084C;
	fma.rn.f64 	%fd2192, %fd2191, %fd2186, 0dBF2C3650196BAD8A;
	fma.rn.f64 	%fd2193, %fd2192, %fd2186, 0dBF531711365A3E26;
	fma.rn.f64 	%fd2194, %fd2193, %fd2186, 0d3F7D919C52A7DF35;
	fma.rn.f64 	%fd2195, %fd2194, %fd2186, 0dBF83B4AF28386F4D;
	fma.rn.f64 	%fd2196, %fd2195, %fd2186, 0dBFA59AF103C37B4D;
	fma.rn.f64 	%fd2197, %fd2196, %fd2186, 0d3FC5512320B439EF;
	fma.rn.f64 	%fd2198, %fd2197, %fd2186, 0dBFA5815E8FA26F4F;
	fma.rn.f64 	%fd2199, %fd2198, %fd2186, 0dBFE4FCF4026AFA2B;
	fma.rn.f64 	%fd2200, %fd2199, %fd2186, 0d3FE2788CFC6FB619;
	fma.rn.f64 	%fd2201, %fd2200, %fd2186, 0d3FF0000000000000;
	mul.f64 	%fd2202, %fd2185, %fd2201;
	rcp.rn.f64 	%fd2717, %fd2202;
	bra.uni 	$L__BB2_185;
$L__BB2_178:
	setp.leu.f32 	%p251, %f13, 0fC0672000;
	@%p251 bra 	$L__BB2_183;
	{
	.reg .b32 %temp; 
	mov.b64 	{%r544, %temp}, %fd170;
	}
	add.s32 	%r545, %r125, 1048576;
	mov.b64 	%fd2098, {%r544, %r545};
	cvt.rni.f64.f64 	%fd2099, %fd2098;
	cvt.rzi.s64.f64 	%rd80, %fd2099;
	cvt.u32.u64 	%r546, %rd80;
	fma.rn.f64 	%fd2100, %fd2099, 0dBFE0000000000000, %fd170;
	mul.f64 	%fd2101, %fd2100, 0d3CA1A62633145C07;
	fma.rn.f64 	%fd2102, %fd2100, 0d400921FB54442D18, %fd2101;
	shl.b64 	%rd81, %rd80, 6;
	and.b64  	%rd82, %rd81, 64;
	mov.u64 	%rd83, __cudart_sin_cos_coeffs;
	add.s64 	%rd84, %rd83, %rd82;
	mul.rn.f64 	%fd2103, %fd2102, %fd2102;
	and.b64  	%rd85, %rd80, 1;
	setp.eq.b64 	%p253, %rd85, 1;
	selp.f64 	%fd2104, 0dBDA8FF8320FD8164, 0d3DE5DB65F9785EBA, %p253;
	ld.global.nc.v2.f64 	{%fd2105, %fd2106}, [%rd84];
	fma.rn.f64 	%fd2107, %fd2104, %fd2103, %fd2105;
	fma.rn.f64 	%fd2108, %fd2107, %fd2103, %fd2106;
	ld.global.nc.v2.f64 	{%fd2109, %fd2110}, [%rd84+16];
	fma.rn.f64 	%fd2111, %fd2108, %fd2103, %fd2109;
	fma.rn.f64 	%fd2112, %fd2111, %fd2103, %fd2110;
	ld.global.nc.v2.f64 	{%fd2113, %fd2114}, [%rd84+32];
	fma.rn.f64 	%fd2115, %fd2112, %fd2103, %fd2113;
	fma.rn.f64 	%fd2116, %fd2115, %fd2103, %fd2114;
	fma.rn.f64 	%fd2117, %fd2116, %fd2102, %fd2102;
	fma.rn.f64 	%fd2118, %fd2116, %fd2103, 0d3FF0000000000000;
	selp.f64 	%fd2119, %fd2118, %fd2117, %p253;
	and.b32  	%r547, %r546, 2;
	setp.eq.s32 	%p254, %r547, 0;
	mov.f64 	%fd2120, 0d0000000000000000;
	sub.f64 	%fd2121, %fd2120, %fd2119;
	selp.f64 	%fd2122, %fd2119, %fd2121, %p254;
	abs.f64 	%fd183, %fd170;
	rcp.approx.ftz.f64 	%fd2123, %fd183;
	neg.f64 	%fd2124, %fd183;
	fma.rn.f64 	%fd2125, %fd2124, %fd2123, 0d3FF0000000000000;
	fma.rn.f64 	%fd2126, %fd2125, %fd2125, %fd2125;
	fma.rn.f64 	%fd2127, %fd2126, %fd2123, %fd2123;
	fma.rn.f64 	%fd2128, %fd2127, 0dBF64BEE47C38A637, 0d3F73C25DA81303D5;
	fma.rn.f64 	%fd2129, %fd2128, %fd2127, 0dBF6B7C37A96CFC72;
	fma.rn.f64 	%fd2130, %fd2129, %fd2127, 0d3F35A85ABDE1E324;
	fma.rn.f64 	%fd2131, %fd2130, %fd2127, 0d3F4A8B28F07B3F05;
	fma.rn.f64 	%fd2132, %fd2131, %fd2127, 0dBF0A15D1D45A282F;
	fma.rn.f64 	%fd2133, %fd2132, %fd2127, 0dBF4367D3468CB5BE;
	fma.rn.f64 	%fd2134, %fd2133, %fd2127, 0d3F12471B0E9F1005;
	fma.rn.f64 	%fd2135, %fd2134, %fd2127, 0d3F49B1004744D5C4;
	fma.rn.f64 	%fd2136, %fd2135, %fd2127, 0dBF2E13CE69AB4B7F;
	fma.rn.f64 	%fd2137, %fd2136, %fd2127, 0dBF65F7268ECF8A01;
	fma.rn.f64 	%fd2138, %fd2137, %fd2127, 0d3F6C71C71C71ACE0;
	fma.rn.f64 	%fd2139, %fd2138, %fd2127, 0d3FB5555555555556;
	mul.f64 	%fd2140, %fd2127, %fd2139;
	fma.rn.f64 	%fd184, %fd2140, %fd2122, %fd2122;
	fma.rn.f64 	%fd2141, %fd183, 0d3FF71547652B82FE, 0d4338000000000000;
	{
	.reg .b32 %temp; 
	mov.b64 	{%r140, %temp}, %fd2141;
	}
	mov.f64 	%fd2142, 0dC338000000000000;
	add.rn.f64 	%fd2143, %fd2141, %fd2142;
	fma.rn.f64 	%fd2144, %fd2143, 0dBFE62E42FEFA39EF, %fd183;
	fma.rn.f64 	%fd2145, %fd2143, 0dBC7ABC9E3B39803F, %fd2144;
	fma.rn.f64 	%fd2146, %fd2145, 0d3E5ADE1569CE2BDF, 0d3E928AF3FCA213EA;
	fma.rn.f64 	%fd2147, %fd2146, %fd2145, 0d3EC71DEE62401315;
	fma.rn.f64 	%fd2148, %fd2147, %fd2145, 0d3EFA01997C89EB71;
	fma.rn.f64 	%fd2149, %fd2148, %fd2145, 0d3F2A01A014761F65;
	fma.rn.f64 	%fd2150, %fd2149, %fd2145, 0d3F56C16C1852B7AF;
	fma.rn.f64 	%fd2151, %fd2150, %fd2145, 0d3F81111111122322;
	fma.rn.f64 	%fd2152, %fd2151, %fd2145, 0d3FA55555555502A1;
	fma.rn.f64 	%fd2153, %fd2152, %fd2145, 0d3FC5555555555511;
	fma.rn.f64 	%fd2154, %fd2153, %fd2145, 0d3FE000000000000B;
	fma.rn.f64 	%fd2155, %fd2154, %fd2145, 0d3FF0000000000000;
	fma.rn.f64 	%fd2716, %fd2155, %fd2145, 0d3FF0000000000000;
	abs.s32 	%r548, %r140;
	setp.gt.s32 	%p255, %r548, 1022;
	@%p255 bra 	$L__BB2_181;
	shl.b32 	%r554, %r140, 20;
	add.s32 	%r774, %r554, 1072693248;
	bra.uni 	$L__BB2_182;
$L__BB2_181:
	add.s32 	%r549, %r140, 2046;
	shl.b32 	%r550, %r549, 19;
	and.b32  	%r551, %r550, -1048576;
	shl.b32 	%r552, %r549, 20;
	sub.s32 	%r774, %r552, %r551;
	mov.b32 	%r553, 0;
	mov.b64 	%fd2156, {%r553, %r551};
	mul.f64 	%fd2716, %fd2156, %fd2716;
$L__BB2_182:
	mov.b32 	%r555, 0;
	mov.b64 	%fd2157, {%r555, %r774};
	mul.f64 	%fd2158, %fd2716, %fd2157;
	mul.f64 	%fd2159, %fd2158, 0dBC9A6A0D6F814637;
	fma.rn.f64 	%fd2160, %fd2158, 0d3FF40D931FF62706, %fd2159;
	mul.f64 	%fd2161, %fd183, %fd184;
	div.rn.f64 	%fd2162, %fd2160, %fd2161;
	add.f64 	%fd2163, %fd183, 0dBFE0000000000000;
	setp.gtu.f32 	%p256, %f13, 0fC061E400;
	{
	.reg .b32 %temp; 
	mov.b64 	{%r556, %temp}, %fd2163;
	}
	{
	.reg .b32 %temp; 
	mov.b64 	{%temp, %r557}, %fd2163;
	}
	add.s32 	%r558, %r557, -1048576;
	mov.b64 	%fd2164, {%r556, %r558};
	selp.f64 	%fd2165, %fd2163, %fd2164, %p256;
	neg.f64 	%fd2166, %fd2165;
	{ // callseq 16, 0
	.param .b64 param0;
	st.param.f64 	[param0], %fd183;
	.param .b64 param1;
	st.param.f64 	[param1], %fd2166;
	.param .b64 retval0;
	call.uni (retval0), 
	__internal_accurate_pow, 
	(
	param0, 
	param1
	);
	ld.param.f64 	%fd2167, [retval0];
	} // callseq 16
	setp.le.f32 	%p257, %f13, 0fC061E400;
	mul.f64 	%fd2169, %fd2167, %fd2162;
	selp.f64 	%fd2170, %fd2169, %fd2162, %p257;
	mul.f64 	%fd2717, %fd2167, %fd2170;
	bra.uni 	$L__BB2_185;
$L__BB2_183:
	cvt.rmi.f64.f64 	%fd2093, %fd170;
	mul.f64 	%fd2094, %fd2093, 0d3FE0000000000000;
	cvt.rmi.f64.f64 	%fd2095, %fd2094;
	add.f64 	%fd2096, %fd2095, %fd2095;
	sub.f64 	%fd2097, %fd2093, %fd2096;
	setp.eq.f64 	%p252, %fd2097, 0d3FF0000000000000;
	selp.f64 	%fd2717, 0d8000000000000000, 0d0000000000000000, %p252;
	bra.uni 	$L__BB2_185;
$L__BB2_184:
	add.f64 	%fd2717, %fd170, %fd170;
$L__BB2_185:
	mul.f64 	%fd192, %fd169, %fd2717;
	add.f64 	%fd2203, %fd125, %fd147;
	add.f64 	%fd193, %fd2203, %fd170;
	{
	.reg .b32 %temp; 
	mov.b64 	{%temp, %r144}, %fd193;
	}
	mov.b32 	%f15, %r144;
	setp.ltu.f64 	%p262, %fd193, 0d0000000000000000;
	@%p262 bra 	$L__BB2_196;
	setp.geu.f32 	%p263, %f15, 0f40100000;
	@%p263 bra 	$L__BB2_188;
	setp.ge.f32 	%p270, %f15, 0f400C0000;
	add.f64 	%fd2325, %fd193, 0dBFF0000000000000;
	selp.f64 	%fd2326, %fd2325, 0d3FF0000000000000, %p270;
	selp.f64 	%fd2327, %fd2325, %fd193, %p270;
	setp.ge.f32 	%p271, %f15, 0f40040000;
	neg.f64 	%fd2328, %fd2326;
	fma.rn.f64 	%fd2329, %fd2327, %fd2326, %fd2328;
	add.f64 	%fd2330, %fd2327, 0dBFF0000000000000;
	selp.f64 	%fd2331, %fd2329, %fd2326, %p271;
	selp.f64 	%fd2332, %fd2330, %fd2327, %p271;
	setp.ge.f32 	%p272, %f15, 0f3FF80000;
	neg.f64 	%fd2333, %fd2331;
	fma.rn.f64 	%fd2334, %fd2332, %fd2331, %fd2333;
	add.f64 	%fd2335, %fd2332, 0dBFF0000000000000;
	selp.f64 	%fd2336, %fd2334, %fd2331, %p272;
	selp.f64 	%fd2337, %fd2335, %fd2332, %p272;
	setp.ge.f32 	%p273, %f15, 0f3FE00000;
	add.f64 	%fd2338, %fd2337, 0dBFF0000000000000;
	selp.f64 	%fd2339, %fd2338, %fd2337, %p273;
	fma.rn.f64 	%fd2340, %fd2339, 0d3E381B4960FCF5C9, 0dBE8AF7049AE8A594;
	fma.rn.f64 	%fd2341, %fd2340, %fd2339, 0d3EB301D46D4B22F5;
	fma.rn.f64 	%fd2342, %fd2341, %fd2339, 0dBEB50272AEED0FC4;
	fma.rn.f64 	%fd2343, %fd2342, %fd2339, 0dBEF51CE1A40516F8;
	fma.rn.f64 	%fd2344, %fd2343, %fd2339, 0d3F20C8AA7419084C;
	fma.rn.f64 	%fd2345, %fd2344, %fd2339, 0dBF2C3650196BAD8A;
	fma.rn.f64 	%fd2346, %fd2345, %fd2339, 0dBF531711365A3E26;
	fma.rn.f64 	%fd2347, %fd2346, %fd2339, 0d3F7D919C52A7DF35;
	fma.rn.f64 	%fd2348, %fd2347, %fd2339, 0dBF83B4AF28386F4D;
	fma.rn.f64 	%fd2349, %fd2348, %fd2339, 0dBFA59AF103C37B4D;
	fma.rn.f64 	%fd2350, %fd2349, %fd2339, 0d3FC5512320B439EF;
	fma.rn.f64 	%fd2351, %fd2350, %fd2339, 0dBFA5815E8FA26F4F;
	fma.rn.f64 	%fd2352, %fd2351, %fd2339, 0dBFE4FCF4026AFA2B;
	fma.rn.f64 	%fd2353, %fd2352, %fd2339, 0d3FE2788CFC6FB619;
	fma.rn.f64 	%fd2354, %fd2353, %fd2339, 0d3FF0000000000000;
	mul.f64 	%fd2355, %fd193, %fd2354;
	selp.f64 	%fd2356, %fd2354, %fd2355, %p273;
	div.rn.f64 	%fd2721, %fd2336, %fd2356;
	bra.uni 	$L__BB2_207;
$L__BB2_188:
	{
	.reg .b32 %temp; 
	mov.b64 	{%r775, %temp}, %fd193;
	}
	shr.u32 	%r777, %r144, 20;
	setp.gt.u32 	%p264, %r144, 1048575;
	@%p264 bra 	$L__BB2_190;
	mul.f64 	%fd2204, %fd193, 0d4350000000000000;
	{
	.reg .b32 %temp; 
	mov.b64 	{%temp, %r144}, %fd2204;
	}
	{
	.reg .b32 %temp; 
	mov.b64 	{%r775, %temp}, %fd2204;
	}
	shr.u32 	%r559, %r144, 20;
	add.s32 	%r777, %r559, -54;
$L__BB2_190:
	add.s32 	%r778, %r777, -1023;
	and.b32  	%r560, %r144, -2146435073;
	or.b32  	%r561, %r560, 1072693248;
	mov.b64 	%fd2718, {%r775, %r561};
	setp.lt.u32 	%p265, %r561, 1073127583;
	@%p265 bra 	$L__BB2_192;
	{
	.reg .b32 %temp; 
	mov.b64 	{%r562, %temp}, %fd2718;
	}
	{
	.reg .b32 %temp; 
	mov.b64 	{%temp, %r563}, %fd2718;
	}
	add.s32 	%r564, %r563, -1048576;
	mov.b64 	%fd2718, {%r562, %r564};
	add.s32 	%r778, %r777, -1022;
$L__BB2_192:
	add.f64 	%fd2205, %fd2718, 0dBFF0000000000000;
	add.f64 	%fd2206, %fd2718, 0d3FF0000000000000;
	rcp.approx.ftz.f64 	%fd2207, %fd2206;
	neg.f64 	%fd2208, %fd2206;
	fma.rn.f64 	%fd2209, %fd2208, %fd2207, 0d3FF0000000000000;
	fma.rn.f64 	%fd2210, %fd2209, %fd2209, %fd2209;
	fma.rn.f64 	%fd2211, %fd2210, %fd2207, %fd2207;
	mul.f64 	%fd2212, %fd2205, %fd2211;
	fma.rn.f64 	%fd2213, %fd2205, %fd2211, %fd2212;
	mul.f64 	%fd2214, %fd2213, %fd2213;
	fma.rn.f64 	%fd2215, %fd2214, 0d3EB0F5FF7D2CAFE2, 0d3ED0F5D241AD3B5A;
	fma.rn.f64 	%fd2216, %fd2215, %fd2214, 0d3EF3B20A75488A3F;
	fma.rn.f64 	%fd2217, %fd2216, %fd2214, 0d3F1745CDE4FAECD5;
	fma.rn.f64 	%fd2218, %fd2217, %fd2214, 0d3F3C71C7258A578B;
	fma.rn.f64 	%fd2219, %fd2218, %fd2214, 0d3F6249249242B910;
	fma.rn.f64 	%fd2220, %fd2219, %fd2214, 0d3F89999999999DFB;
	sub.f64 	%fd2221, %fd2205, %fd2213;
	add.f64 	%fd2222, %fd2221, %fd2221;
	neg.f64 	%fd2223, %fd2213;
	fma.rn.f64 	%fd2224, %fd2223, %fd2205, %fd2222;
	mul.f64 	%fd2225, %fd2211, %fd2224;
	fma.rn.f64 	%fd2226, %fd2214, %fd2220, 0d3FB5555555555555;
	mov.f64 	%fd2227, 0d3FB5555555555555;
	sub.f64 	%fd2228, %fd2227, %fd2226;
	fma.rn.f64 	%fd2229, %fd2214, %fd2220, %fd2228;
	add.f64 	%fd2230, %fd2229, 0dBC46A4CB00B9E7B0;
	add.f64 	%fd2231, %fd2226, %fd2230;
	sub.f64 	%fd2232, %fd2226, %fd2231;
	add.f64 	%fd2233, %fd2230, %fd2232;
	mul.rn.f64 	%fd2234, %fd2213, %fd2213;
	neg.f64 	%fd2235, %fd2234;
	fma.rn.f64 	%fd2236, %fd2213, %fd2213, %fd2235;
	{
	.reg .b32 %temp; 
	mov.b64 	{%r565, %temp}, %fd2225;
	}
	{
	.reg .b32 %temp; 
	mov.b64 	{%temp, %r566}, %fd2225;
	}
	add.s32 	%r567, %r566, 1048576;
	mov.b64 	%fd2237, {%r565, %r567};
	fma.rn.f64 	%fd2238, %fd2213, %fd2237, %fd2236;
	mul.rn.f64 	%fd2239, %fd2234, %fd2213;
	neg.f64 	%fd2240, %fd2239;
	fma.rn.f64 	%fd2241, %fd2234, %fd2213, %fd2240;
	fma.rn.f64 	%fd2242, %fd2234, %fd2225, %fd2241;
	fma.rn.f64 	%fd2243, %fd2238, %fd2213, %fd2242;
	mul.rn.f64 	%fd2244, %fd2231, %fd2239;
	neg.f64 	%fd2245, %fd2244;
	fma.rn.f64 	%fd2246, %fd2231, %fd2239, %fd2245;
	fma.rn.f64 	%fd2247, %fd2231, %fd2243, %fd2246;
	fma.rn.f64 	%fd2248, %fd2233, %fd2239, %fd2247;
	add.f64 	%fd2249, %fd2244, %fd2248;
	sub.f64 	%fd2250, %fd2244, %fd2249;
	add.f64 	%fd2251, %fd2248, %fd2250;
	add.f64 	%fd2252, %fd2213, %fd2249;
	sub.f64 	%fd2253, %fd2213, %fd2252;
	add.f64 	%fd2254, %fd2249, %fd2253;
	add.f64 	%fd2255, %fd2251, %fd2254;
	add.f64 	%fd2256, %fd2225, %fd2255;
	add.f64 	%fd2257, %fd2252, %fd2256;
	sub.f64 	%fd2258, %fd2252, %fd2257;
	add.f64 	%fd2259, %fd2256, %fd2258;
	xor.b32  	%r568, %r778, -2147483648;
	mov.b32 	%r569, 1127219200;
	mov.b64 	%fd2260, {%r568, %r569};
	mov.b32 	%r570, -2147483648;
	mov.b64 	%fd2261, {%r570, %r569};
	sub.f64 	%fd2262, %fd2260, %fd2261;
	fma.rn.f64 	%fd2263, %fd2262, 0d3FE62E42FEFA39EF, %fd2257;
	fma.rn.f64 	%fd2264, %fd2262, 0dBFE62E42FEFA39EF, %fd2263;
	sub.f64 	%fd2265, %fd2264, %fd2257;
	sub.f64 	%fd2266, %fd2259, %fd2265;
	fma.rn.f64 	%fd2267, %fd2262, 0d3C7ABC9E3B39803F, %fd2266;
	add.f64 	%fd2268, %fd2263, %fd2267;
	sub.f64 	%fd2269, %fd2263, %fd2268;
	add.f64 	%fd2270, %fd2267, %fd2269;
	add.f64 	%fd2271, %fd193, 0dBFE0000000000000;
	mul.rn.f64 	%fd2272, %fd2268, %fd2271;
	neg.f64 	%fd2273, %fd2272;
	fma.rn.f64 	%fd2274, %fd2268, %fd2271, %fd2273;
	fma.rn.f64 	%fd2275, %fd2270, %fd2271, %fd2274;
	add.f64 	%fd2276, %fd2272, %fd2275;
	sub.f64 	%fd2277, %fd2272, %fd2276;
	add.f64 	%fd2278, %fd2275, %fd2277;
	sub.f64 	%fd2279, %fd2276, %fd193;
	sub.f64 	%fd2280, %fd2276, %fd2279;
	sub.f64 	%fd2281, %fd2280, %fd193;
	add.f64 	%fd2282, %fd2278, %fd2281;
	add.f64 	%fd198, %fd2279, %fd2282;
	sub.f64 	%fd2283, %fd2279, %fd198;
	add.f64 	%fd199, %fd2282, %fd2283;
	fma.rn.f64 	%fd2284, %fd198, 0d3FF71547652B82FE, 0d4338000000000000;
	{
	.reg .b32 %temp; 
	mov.b64 	{%r156, %temp}, %fd2284;
	}
	mov.f64 	%fd2285, 0dC338000000000000;
	add.rn.f64 	%fd2286, %fd2284, %fd2285;
	fma.rn.f64 	%fd2287, %fd2286, 0dBFE62E42FEFA39EF, %fd198;
	fma.rn.f64 	%fd2288, %fd2286, 0dBC7ABC9E3B39803F, %fd2287;
	fma.rn.f64 	%fd2289, %fd2288, 0d3E5ADE1569CE2BDF, 0d3E928AF3FCA213EA;
	fma.rn.f64 	%fd2290, %fd2289, %fd2288, 0d3EC71DEE62401315;
	fma.rn.f64 	%fd2291, %fd2290, %fd2288, 0d3EFA01997C89EB71;
	fma.rn.f64 	%fd2292, %fd2291, %fd2288, 0d3F2A01A014761F65;
	fma.rn.f64 	%fd2293, %fd2292, %fd2288, 0d3F56C16C1852B7AF;
	fma.rn.f64 	%fd2294, %fd2293, %fd2288, 0d3F81111111122322;
	fma.rn.f64 	%fd2295, %fd2294, %fd2288, 0d3FA55555555502A1;
	fma.rn.f64 	%fd2296, %fd2295, %fd2288, 0d3FC5555555555511;
	fma.rn.f64 	%fd2297, %fd2296, %fd2288, 0d3FE000000000000B;
	fma.rn.f64 	%fd2298, %fd2297, %fd2288, 0d3FF0000000000000;
	fma.rn.f64 	%fd2299, %fd2298, %fd2288, 0d3FF0000000000000;
	{
	.reg .b32 %temp; 
	mov.b64 	{%r157, %temp}, %fd2299;
	}
	{
	.reg .b32 %temp; 
	mov.b64 	{%temp, %r158}, %fd2299;
	}
	shl.b32 	%r571, %r156, 20;
	add.s32 	%r572, %r571, %r158;
	mov.b64 	%fd2719, {%r157, %r572};
	{
	.reg .b32 %temp; 
	mov.b64 	{%temp, %r573}, %fd198;
	}
	mov.b32 	%f24, %r573;
	abs.f32 	%f16, %f24;
	setp.lt.f32 	%p266, %f16, 0f4086232B;
	@%p266 bra 	$L__BB2_195;
	setp.lt.f64 	%p267, %fd198, 0d0000000000000000;
	add.f64 	%fd2300, %fd198, 0d7FF0000000000000;
	selp.f64 	%fd2719, 0d0000000000000000, %fd2300, %p267;
	setp.geu.f32 	%p268, %f16, 0f40874800;
	@%p268 bra 	$L__BB2_195;
	shr.u32 	%r574, %r156, 31;
	add.s32 	%r575, %r156, %r574;
	shr.s32 	%r576, %r575, 1;
	shl.b32 	%r577, %r576, 20;
	add.s32 	%r578, %r158, %r577;
	mov.b64 	%fd2301, {%r157, %r578};
	sub.s32 	%r579, %r156, %r576;
	shl.b32 	%r580, %r579, 20;
	add.s32 	%r581, %r580, 1072693248;
	mov.b32 	%r582, 0;
	mov.b64 	%fd2302, {%r582, %r581};
	mul.f64 	%fd2719, %fd2302, %fd2301;
$L__BB2_195:
	fma.rn.f64 	%fd2303, %fd199, %fd2719, %fd2719;
	mul.f64 	%fd2304, %fd2303, 0dBCAA6A0D6F814637;
	fma.rn.f64 	%fd2305, %fd2303, 0d40040D931FF62706, %fd2304;
	rcp.approx.ftz.f64 	%fd2306, %fd193;
	neg.f64 	%fd2307, %fd193;
	fma.rn.f64 	%fd2308, %fd2307, %fd2306, 0d3FF0000000000000;
	fma.rn.f64 	%fd2309, %fd2308, %fd2308, %fd2308;
	fma.rn.f64 	%fd2310, %fd2309, %fd2306, %fd2306;
	fma.rn.f64 	%fd2311, %fd2310, 0dBF64BEE47C38A637, 0d3F73C25DA81303D5;
	fma.rn.f64 	%fd2312, %fd2311, %fd2310, 0dBF6B7C37A96CFC72;
	fma.rn.f64 	%fd2313, %fd2312, %fd2310, 0d3F35A85ABDE1E324;
	fma.rn.f64 	%fd2314, %fd2313, %fd2310, 0d3F4A8B28F07B3F05;
	fma.rn.f64 	%fd2315, %fd2314, %fd2310, 0dBF0A15D1D45A282F;
	fma.rn.f64 	%fd2316, %fd2315, %fd2310, 0dBF4367D3468CB5BE;
	fma.rn.f64 	%fd2317, %fd2316, %fd2310, 0d3F12471B0E9F1005;
	fma.rn.f64 	%fd2318, %fd2317, %fd2310, 0d3F49B1004744D5C4;
	fma.rn.f64 	%fd2319, %fd2318, %fd2310, 0dBF2E13CE69AB4B7F;
	fma.rn.f64 	%fd2320, %fd2319, %fd2310, 0dBF65F7268ECF8A01;
	fma.rn.f64 	%fd2321, %fd2320, %fd2310, 0d3F6C71C71C71ACE0;
	fma.rn.f64 	%fd2322, %fd2321, %fd2310, 0d3FB5555555555556;
	mul.f64 	%fd2323, %fd2310, %fd2322;
	fma.rn.f64 	%fd2324, %fd2323, %fd2305, %fd2305;
	setp.ge.f64 	%p269, %fd193, 0d406573FAE561F648;
	selp.f64 	%fd2721, 0d7FF0000000000000, %fd2324, %p269;
	bra.uni 	$L__BB2_207;
$L__BB2_196:
	setp.geu.f64 	%p274, %fd193, 0d0000000000000000;
	@%p274 bra 	$L__BB2_206;
	cvt.rzi.f64.f64 	%fd2358, %fd193;
	setp.eq.f64 	%p275, %fd193, %fd2358;
	mov.f64 	%fd2721, 0dFFF8000000000000;
	@%p275 bra 	$L__BB2_207;
	setp.leu.f32 	%p276, %f15, 0fC0100000;
	@%p276 bra 	$L__BB2_200;
	setp.le.f32 	%p284, %f15, 0fC00C0000;
	fma.rn.f64 	%fd2437, %fd193, %fd193, %fd193;
	add.f64 	%fd2438, %fd193, 0d3FF0000000000000;
	selp.f64 	%fd2439, %fd2437, %fd193, %p284;
	selp.f64 	%fd2440, %fd2438, %fd193, %p284;
	setp.le.f32 	%p285, %f15, 0fC0040000;
	fma.rn.f64 	%fd2441, %fd2440, %fd2439, %fd2439;
	add.f64 	%fd2442, %fd2440, 0d3FF0000000000000;
	selp.f64 	%fd2443, %fd2441, %fd2439, %p285;
	selp.f64 	%fd2444, %fd2442, %fd2440, %p285;
	setp.le.f32 	%p286, %f15, 0fBFF80000;
	fma.rn.f64 	%fd2445, %fd2444, %fd2443, %fd2443;
	add.f64 	%fd2446, %fd2444, 0d3FF0000000000000;
	selp.f64 	%fd2447, %fd2445, %fd2443, %p286;
	selp.f64 	%fd2448, %fd2446, %fd2444, %p286;
	setp.le.f32 	%p287, %f15, 0fBFE00000;
	fma.rn.f64 	%fd2449, %fd2448, %fd2447, %fd2447;
	add.f64 	%fd2450, %fd2448, 0d3FF0000000000000;
	selp.f64 	%fd2451, %fd2449, %fd2447, %p287;
	selp.f64 	%fd2452, %fd2450, %fd2448, %p287;
	fma.rn.f64 	%fd2453, %fd2452, 0d3E381B4960FCF5C9, 0dBE8AF7049AE8A594;
	fma.rn.f64 	%fd2454, %fd2453, %fd2452, 0d3EB301D46D4B22F5;
	fma.rn.f64 	%fd2455, %fd2454, %fd2452, 0dBEB50272AEED0FC4;
	fma.rn.f64 	%fd2456, %fd2455, %fd2452, 0dBEF51CE1A40516F8;
	fma.rn.f64 	%fd2457, %fd2456, %fd2452, 0d3F20C8AA7419084C;
	fma.rn.f64 	%fd2458, %fd2457, %fd2452, 0dBF2C3650196BAD8A;
	fma.rn.f64 	%fd2459, %fd2458, %fd2452, 0dBF531711365A3E26;
	fma.rn.f64 	%fd2460, %fd2459, %fd2452, 0d3F7D919C52A7DF35;
	fma.rn.f64 	%fd2461, %fd2460, %fd2452, 0dBF83B4AF28386F4D;
	fma.rn.f64 	%fd2462, %fd2461, %fd2452, 0dBFA59AF103C37B4D;
	fma.rn.f64 	%fd2463, %fd2462, %fd2452, 0d3FC5512320B439EF;
	fma.rn.f64 	%fd2464, %fd2463, %fd2452, 0dBFA5815E8FA26F4F;
	fma.rn.f64 	%fd2465, %fd2464, %fd2452, 0dBFE4FCF4026AFA2B;
	fma.rn.f64 	%fd2466, %fd2465, %fd2452, 0d3FE2788CFC6FB619;
	fma.rn.f64 	%fd2467, %fd2466, %fd2452, 0d3FF0000000000000;
	mul.f64 	%fd2468, %fd2451, %fd2467;
	rcp.rn.f64 	%fd2721, %fd2468;
	bra.uni 	$L__BB2_207;
$L__BB2_200:
	setp.leu.f32 	%p277, %f15, 0fC0672000;
	@%p277 bra 	$L__BB2_205;
	{
	.reg .b32 %temp; 
	mov.b64 	{%r583, %temp}, %fd193;
	}
	add.s32 	%r584, %r144, 1048576;
	mov.b64 	%fd2364, {%r583, %r584};
	cvt.rni.f64.f64 	%fd2365, %fd2364;
	cvt.rzi.s64.f64 	%rd86, %fd2365;
	cvt.u32.u64 	%r585, %rd86;
	fma.rn.f64 	%fd2366, %fd2365, 0dBFE0000000000000, %fd193;
	mul.f64 	%fd2367, %fd2366, 0d3CA1A62633145C07;
	fma.rn.f64 	%fd2368, %fd2366, 0d400921FB54442D18, %fd2367;
	shl.b64 	%rd87, %rd86, 6;
	and.b64  	%rd88, %rd87, 64;
	mov.u64 	%rd89, __cudart_sin_cos_coeffs;
	add.s64 	%rd90, %rd89, %rd88;
	mul.rn.f64 	%fd2369, %fd2368, %fd2368;
	and.b64  	%rd91, %rd86, 1;
	setp.eq.b64 	%p279, %rd91, 1;
	selp.f64 	%fd2370, 0dBDA8FF8320FD8164, 0d3DE5DB65F9785EBA, %p279;
	ld.global.nc.v2.f64 	{%fd2371, %fd2372}, [%rd90];
	fma.rn.f64 	%fd2373, %fd2370, %fd2369, %fd2371;
	fma.rn.f64 	%fd2374, %fd2373, %fd2369, %fd2372;
	ld.global.nc.v2.f64 	{%fd2375, %fd2376}, [%rd90+16];
	fma.rn.f64 	%fd2377, %fd2374, %fd2369, %fd2375;
	fma.rn.f64 	%fd2378, %fd2377, %fd2369, %fd2376;
	ld.global.nc.v2.f64 	{%fd2379, %fd2380}, [%rd90+32];
	fma.rn.f64 	%fd2381, %fd2378, %fd2369, %fd2379;
	fma.rn.f64 	%fd2382, %fd2381, %fd2369, %fd2380;
	fma.rn.f64 	%fd2383, %fd2382, %fd2368, %fd2368;
	fma.rn.f64 	%fd2384, %fd2382, %fd2369, 0d3FF0000000000000;
	selp.f64 	%fd2385, %fd2384, %fd2383, %p279;
	and.b32  	%r586, %r585, 2;
	setp.eq.s32 	%p280, %r586, 0;
	mov.f64 	%fd2386, 0d0000000000000000;
	sub.f64 	%fd2387, %fd2386, %fd2385;
	selp.f64 	%fd2388, %fd2385, %fd2387, %p280;
	abs.f64 	%fd206, %fd193;
	rcp.approx.ftz.f64 	%fd2389, %fd206;
	neg.f64 	%fd2390, %fd206;
	fma.rn.f64 	%fd2391, %fd2390, %fd2389, 0d3FF0000000000000;
	fma.rn.f64 	%fd2392, %fd2391, %fd2391, %fd2391;
	fma.rn.f64 	%fd2393, %fd2392, %fd2389, %fd2389;
	fma.rn.f64 	%fd2394, %fd2393, 0dBF64BEE47C38A637, 0d3F73C25DA81303D5;
	fma.rn.f64 	%fd2395, %fd2394, %fd2393, 0dBF6B7C37A96CFC72;
	fma.rn.f64 	%fd2396, %fd2395, %fd2393, 0d3F35A85ABDE1E324;
	fma.rn.f64 	%fd2397, %fd2396, %fd2393, 0d3F4A8B28F07B3F05;
	fma.rn.f64 	%fd2398, %fd2397, %fd2393, 0dBF0A15D1D45A282F;
	fma.rn.f64 	%fd2399, %fd2398, %fd2393, 0dBF4367D3468CB5BE;
	fma.rn.f64 	%fd2400, %fd2399, %fd2393, 0d3F12471B0E9F1005;
	fma.rn.f64 	%fd2401, %fd2400, %fd2393, 0d3F49B1004744D5C4;
	fma.rn.f64 	%fd2402, %fd2401, %fd2393, 0dBF2E13CE69AB4B7F;
	fma.rn.f64 	%fd2403, %fd2402, %fd2393, 0dBF65F7268ECF8A01;
	fma.rn.f64 	%fd2404, %fd2403, %fd2393, 0d3F6C71C71C71ACE0;
	fma.rn.f64 	%fd2405, %fd2404, %fd2393, 0d3FB5555555555556;
	mul.f64 	%fd2406, %fd2393, %fd2405;
	fma.rn.f64 	%fd207, %fd2406, %fd2388, %fd2388;
	fma.rn.f64 	%fd2407, %fd206, 0d3FF71547652B82FE, 0d4338000000000000;
	{
	.reg .b32 %temp; 
	mov.b64 	{%r159, %temp}, %fd2407;
	}
	mov.f64 	%fd2408, 0dC338000000000000;
	add.rn.f64 	%fd2409, %fd2407, %fd2408;
	fma.rn.f64 	%fd2410, %fd2409, 0dBFE62E42FEFA39EF, %fd206;
	fma.rn.f64 	%fd2411, %fd2409, 0dBC7ABC9E3B39803F, %fd2410;
	fma.rn.f64 	%fd2412, %fd2411, 0d3E5ADE1569CE2BDF, 0d3E928AF3FCA213EA;
	fma.rn.f64 	%fd2413, %fd2412, %fd2411, 0d3EC71DEE62401315;
	fma.rn.f64 	%fd2414, %fd2413, %fd2411, 0d3EFA01997C89EB71;
	fma.rn.f64 	%fd2415, %fd2414, %fd2411, 0d3F2A01A014761F65;
	fma.rn.f64 	%fd2416, %fd2415, %fd2411, 0d3F56C16C1852B7AF;
	fma.rn.f64 	%fd2417, %fd2416, %fd2411, 0d3F81111111122322;
	fma.rn.f64 	%fd2418, %fd2417, %fd2411, 0d3FA55555555502A1;
	fma.rn.f64 	%fd2419, %fd2418, %fd2411, 0d3FC5555555555511;
	fma.rn.f64 	%fd2420, %fd2419, %fd2411, 0d3FE000000000000B;
	fma.rn.f64 	%fd2421, %fd2420, %fd2411, 0d3FF0000000000000;
	fma.rn.f64 	%fd2720, %fd2421, %fd2411, 0d3FF0000000000000;
	abs.s32 	%r587, %r159;
	setp.gt.s32 	%p281, %r587, 1022;
	@%p281 bra 	$L__BB2_203;
	shl.b32 	%r593, %r159, 20;
	add.s32 	%r779, %r593, 1072693248;
	bra.uni 	$L__BB2_204;
$L__BB2_203:
	add.s32 	%r588, %r159, 2046;
	shl.b32 	%r589, %r588, 19;
	and.b32  	%r590, %r589, -1048576;
	shl.b32 	%r591, %r588, 20;
	sub.s32 	%r779, %r591, %r590;
	mov.b32 	%r592, 0;
	mov.b64 	%fd2422, {%r592, %r590};
	mul.f64 	%fd2720, %fd2422, %fd2720;
$L__BB2_204:
	mov.b32 	%r594, 0;
	mov.b64 	%fd2423, {%r594, %r779};
	mul.f64 	%fd2424, %fd2720, %fd2423;
	mul.f64 	%fd2425, %fd2424, 0dBC9A6A0D6F814637;
	fma.rn.f64 	%fd2426, %fd2424, 0d3FF40D931FF62706, %fd2425;
	mul.f64 	%fd2427, %fd206, %fd207;
	div.rn.f64 	%fd2428, %fd2426, %fd2427;
	add.f64 	%fd2429, %fd206, 0dBFE0000000000000;
	setp.gtu.f32 	%p282, %f15, 0fC061E400;
	{
	.reg .b32 %temp; 
	mov.b64 	{%r595, %temp}, %fd2429;
	}
	{
	.reg .b32 %temp; 
	mov.b64 	{%temp, %r596}, %fd2429;
	}
	add.s32 	%r597, %r596, -1048576;
	mov.b64 	%fd2430, {%r595, %r597};
	selp.f64 	%fd2431, %fd2429, %fd2430, %p282;
	neg.f64 	%fd2432, %fd2431;
	{ // callseq 17, 0
	.param .b64 param0;
	st.param.f64 	[param0], %fd206;
	.param .b64 param1;
	st.param.f64 	[param1], %fd2432;
	.param .b64 retval0;
	call.uni (retval0), 
	__internal_accurate_pow, 
	(
	param0, 
	param1
	);
	ld.param.f64 	%fd2433, [retval0];
	} // callseq 17
	setp.le.f32 	%p283, %f15, 0fC061E400;
	mul.f64 	%fd2435, %fd2433, %fd2428;
	selp.f64 	%fd2436, %fd2435, %fd2428, %p283;
	mul.f64 	%fd2721, %fd2433, %fd2436;
	bra.uni 	$L__BB2_207;
$L__BB2_205:
	cvt.rmi.f64.f64 	%fd2359, %fd193;
	mul.f64 	%fd2360, %fd2359, 0d3FE0000000000000;
	cvt.rmi.f64.f64 	%fd2361, %fd2360;
	add.f64 	%fd2362, %fd2361, %fd2361;
	sub.f64 	%fd2363, %fd2359, %fd2362;
	setp.eq.f64 	%p278, %fd2363, 0d3FF0000000000000;
	selp.f64 	%fd2721, 0d8000000000000000, 0d0000000000000000, %p278;
	bra.uni 	$L__BB2_207;
$L__BB2_206:
	add.f64 	%fd2721, %fd193, %fd193;
$L__BB2_207:
	div.rn.f64 	%fd215, %fd192, %fd2721;
	bar.sync 	0;
	ld.global.f64 	%fd216, [%rd2];
	ld.global.f64 	%fd2469, [%rd5];
	div.rn.f64 	%fd2470, %fd2469, %fd295;
	add.f64 	%fd217, %fd2470, 0dBFF0000000000000;
	{
	.reg .b32 %temp; 
	mov.b64 	{%temp, %r163}, %fd216;
	}
	{
	.reg .b32 %temp; 
	mov.b64 	{%temp, %r164}, %fd217;
	}
	shr.u32 	%r598, %r164, 20;
	and.b32  	%r599, %r598, 2047;
	add.s32 	%r600, %r599, -1012;
	mov.b64 	%rd92, %fd217;
	shl.b64 	%rd11, %rd92, %r600;
	setp.eq.s64 	%p12, %rd11, -9223372036854775808;
	abs.f64 	%fd218, %fd216;
	setp.neu.f64 	%p288, %fd216, 0d0000000000000000;
	@%p288 bra 	$L__BB2_209;
	setp.eq.s64 	%p291, %rd11, -9223372036854775808;
	abs.f64 	%fd2479, %fd217;
	setp.neu.f64 	%p292, %fd2479, 0d3FE0000000000000;
	and.pred  	%p12, %p292, %p291;
	selp.b32 	%r601, %r163, 0, %p12;
	setp.lt.s32 	%p293, %r164, 0;
	or.b32  	%r602, %r601, 2146435072;
	selp.b32 	%r603, %r602, %r601, %p293;
	mov.b32 	%r604, 0;
	mov.b64 	%fd2723, {%r604, %r603};
	bra.uni 	$L__BB2_210;
$L__BB2_209:
	{ // callseq 18, 0
	.param .b64 param0;
	st.param.f64 	[param0], %fd218;
	.param .b64 param1;
	st.param.f64 	[param1], %fd217;
	.param .b64 retval0;
	call.uni (retval0), 
	__internal_accurate_pow, 
	(
	param0, 
	param1
	);
	ld.param.f64 	%fd2471, [retval0];
	} // callseq 18
	setp.lt.s32 	%p289, %r163, 0;
	cvt.rzi.f64.f64 	%fd2473, %fd217;
	setp.neu.f64 	%p290, %fd217, %fd2473;
	neg.f64 	%fd2475, %fd2471;
	selp.f64 	%fd2476, %fd2475, %fd2471, %p12;
	selp.f64 	%fd2477, %fd2476, %fd2471, %p289;
	selp.f64 	%fd2478, 0dFFF8000000000000, %fd2477, %p290;
	selp.f64 	%fd2723, %fd2478, %fd2477, %p289;
$L__BB2_210:
	add.f64 	%fd2480, %fd216, %fd217;
	{
	.reg .b32 %temp; 
	mov.b64 	{%temp, %r605}, %fd2480;
	}
	and.b32  	%r606, %r605, 2146435072;
	setp.ne.s32 	%p294, %r606, 2146435072;
	@%p294 bra 	$L__BB2_217;
	setp.num.f64 	%p295, %fd216, %fd216;
	setp.num.f64 	%p296, %fd217, %fd217;
	and.pred  	%p297, %p295, %p296;
	@%p297 bra 	$L__BB2_213;
	add.rn.f64 	%fd2723, %fd216, %fd217;
	bra.uni 	$L__BB2_217;
$L__BB2_213:
	abs.f64 	%fd2481, %fd217;
	setp.neu.f64 	%p298, %fd2481, 0d7FF0000000000000;
	@%p298 bra 	$L__BB2_215;
	setp.gt.f64 	%p303, %fd218, 0d3FF0000000000000;
	selp.b32 	%r614, 2146435072, 0, %p303;
	setp.lt.s32 	%p304, %r164, 0;
	xor.b32  	%r615, %r614, 2146435072;
	selp.b32 	%r616, %r615, %r614, %p304;
	setp.eq.f64 	%p305, %fd216, 0dBFF0000000000000;
	selp.b32 	%r617, 1072693248, %r616, %p305;
	mov.b32 	%r618, 0;
	mov.b64 	%fd2723, {%r618, %r617};
	bra.uni 	$L__BB2_217;
$L__BB2_215:
	setp.neu.f64 	%p299, %fd218, 0d7FF0000000000000;
	@%p299 bra 	$L__BB2_217;
	setp.lt.s32 	%p300, %r163, 0;
	setp.lt.s32 	%p301, %r164, 0;
	selp.b32 	%r607, 0, 2146435072, %p301;
	and.b32  	%r608, %r164, 2147483647;
	setp.ne.s32 	%p302, %r608, 1071644672;
	or.b32  	%r609, %r607, -2147483648;
	selp.b32 	%r610, %r609, %r607, %p302;
	selp.b32 	%r611, %r610, %r607, %p12;
	selp.b32 	%r612, %r611, %r607, %p300;
	mov.b32 	%r613, 0;
	mov.b64 	%fd2723, {%r613, %r612};
$L__BB2_217:
	setp.eq.f64 	%p306, %fd216, 0d3FF0000000000000;
	setp.eq.f64 	%p307, %fd217, 0d0000000000000000;
	selp.f64 	%fd2482, 0d3FF0000000000000, %fd2723, %p307;
	selp.f64 	%fd226, 0d3FF0000000000000, %fd2482, %p306;
	ld.global.f64 	%fd227, [%rd3];
	ld.global.f64 	%fd2483, [%rd7];
	div.rn.f64 	%fd2484, %fd2483, %fd295;
	add.f64 	%fd228, %fd2484, 0dBFF0000000000000;
	{
	.reg .b32 %temp; 
	mov.b64 	{%temp, %r165}, %fd227;
	}
	{
	.reg .b32 %temp; 
	mov.b64 	{%temp, %r166}, %fd228;
	}
	shr.u32 	%r619, %r166, 20;
	and.b32  	%r620, %r619, 2047;
	add.s32 	%r621, %r620, -1012;
	mov.b64 	%rd93, %fd228;
	shl.b64 	%rd12, %rd93, %r621;
	setp.eq.s64 	%p15, %rd12, -9223372036854775808;
	abs.f64 	%fd229, %fd227;
	setp.neu.f64 	%p308, %fd227, 0d0000000000000000;
	@%p308 bra 	$L__BB2_219;
	setp.eq.s64 	%p311, %rd12, -9223372036854775808;
	abs.f64 	%fd2493, %fd228;
	setp.neu.f64 	%p312, %fd2493, 0d3FE0000000000000;
	and.pred  	%p15, %p312, %p311;
	selp.b32 	%r622, %r165, 0, %p15;
	setp.lt.s32 	%p313, %r166, 0;
	or.b32  	%r623, %r622, 2146435072;
	selp.b32 	%r624, %r623, %r622, %p313;
	mov.b32 	%r625, 0;
	mov.b64 	%fd2725, {%r625, %r624};
	bra.uni 	$L__BB2_220;
$L__BB2_219:
	{ // callseq 19, 0
	.param .b64 param0;
	st.param.f64 	[param0], %fd229;
	.param .b64 param1;
	st.param.f64 	[param1], %fd228;
	.param .b64 retval0;
	call.uni (retval0), 
	__internal_accurate_pow, 
	(
	param0, 
	param1
	);
	ld.param.f64 	%fd2485, [retval0];
	} // callseq 19
	setp.lt.s32 	%p309, %r165, 0;
	cvt.rzi.f64.f64 	%fd2487, %fd228;
	setp.neu.f64 	%p310, %fd228, %fd2487;
	neg.f64 	%fd2489, %fd2485;
	selp.f64 	%fd2490, %fd2489, %fd2485, %p15;
	selp.f64 	%fd2491, %fd2490, %fd2485, %p309;
	selp.f64 	%fd2492, 0dFFF8000000000000, %fd2491, %p310;
	selp.f64 	%fd2725, %fd2492, %fd2491, %p309;
$L__BB2_220:
	add.f64 	%fd2494, %fd227, %fd228;
	{
	.reg .b32 %temp; 
	mov.b64 	{%temp, %r626}, %fd2494;
	}
	and.b32  	%r627, %r626, 2146435072;
	setp.ne.s32 	%p314, %r627, 2146435072;
	@%p314 bra 	$L__BB2_227;
	setp.num.f64 	%p315, %fd227, %fd227;
	setp.num.f64 	%p316, %fd228, %fd228;
	and.pred  	%p317, %p315, %p316;
	@%p317 bra 	$L__BB2_223;
	add.rn.f64 	%fd2725, %fd227, %fd228;
	bra.uni 	$L__BB2_227;
$L__BB2_223:
	abs.f64 	%fd2495, %fd228;
	setp.neu.f64 	%p318, %fd2495, 0d7FF0000000000000;
	@%p318 bra 	$L__BB2_225;
	setp.gt.f64 	%p323, %fd229, 0d3FF0000000000000;
	selp.b32 	%r635, 2146435072, 0, %p323;
	setp.lt.s32 	%p324, %r166, 0;
	xor.b32  	%r636, %r635, 2146435072;
	selp.b32 	%r637, %r636, %r635, %p324;
	setp.eq.f64 	%p325, %fd227, 0dBFF0000000000000;
	selp.b32 	%r638, 1072693248, %r637, %p325;
	mov.b32 	%r639, 0;
	mov.b64 	%fd2725, {%r639, %r638};
	bra.uni 	$L__BB2_227;
$L__BB2_225:
	setp.neu.f64 	%p319, %fd229, 0d7FF0000000000000;
	@%p319 bra 	$L__BB2_227;
	setp.lt.s32 	%p320, %r165, 0;
	setp.lt.s32 	%p321, %r166, 0;
	selp.b32 	%r628, 0, 2146435072, %p321;
	and.b32  	%r629, %r166, 2147483647;
	setp.ne.s32 	%p322, %r629, 1071644672;
	or.b32  	%r630, %r628, -2147483648;
	selp.b32 	%r631, %r630, %r628, %p322;
	selp.b32 	%r632, %r631, %r628, %p15;
	selp.b32 	%r633, %r632, %r628, %p320;
	mov.b32 	%r634, 0;
	mov.b64 	%fd2725, {%r634, %r633};
$L__BB2_227:
	setp.eq.f64 	%p326, %fd227, 0d3FF0000000000000;
	setp.eq.f64 	%p327, %fd228, 0d0000000000000000;
	selp.f64 	%fd2496, 0d3FF0000000000000, %fd2725, %p327;
	selp.f64 	%fd2497, 0d3FF0000000000000, %fd2496, %p326;
	mul.f64 	%fd237, %fd226, %fd2497;
	ld.global.f64 	%fd238, [%rd4];
	ld.global.f64 	%fd2498, [%rd9];
	div.rn.f64 	%fd2499, %fd2498, %fd295;
	add.f64 	%fd239, %fd2499, 0dBFF0000000000000;
	{
	.reg .b32 %temp; 
	mov.b64 	{%temp, %r167}, %fd238;
	}
	{
	.reg .b32 %temp; 
	mov.b64 	{%temp, %r168}, %fd239;
	}
	shr.u32 	%r640, %r168, 20;
	and.b32  	%r641, %r640, 2047;
	add.s32 	%r642, %r641, -1012;
	mov.b64 	%rd94, %fd239;
	shl.b64 	%rd13, %rd94, %r642;
	setp.eq.s64 	%p18, %rd13, -9223372036854775808;
	abs.f64 	%fd240, %fd238;
	setp.neu.f64 	%p328, %fd238, 0d0000000000000000;
	@%p328 bra 	$L__BB2_229;
	setp.eq.s64 	%p331, %rd13, -9223372036854775808;
	abs.f64 	%fd2508, %fd239;
	setp.neu.f64 	%p332, %fd2508, 0d3FE0000000000000;
	and.pred  	%p18, %p332, %p331;
	selp.b32 	%r643, %r167, 0, %p18;
	setp.lt.s32 	%p333, %r168, 0;
	or.b32  	%r644, %r643, 2146435072;
	selp.b32 	%r645, %r644, %r643, %p333;
	mov.b32 	%r646, 0;
	mov.b64 	%fd2727, {%r646, %r645};
	bra.uni 	$L__BB2_230;
$L__BB2_229:
	{ // callseq 20, 0
	.param .b64 param0;
	st.param.f64 	[param0], %fd240;
	.param .b64 param1;
	st.param.f64 	[param1], %fd239;
	.param .b64 retval0;
	call.uni (retval0), 
	__internal_accurate_pow, 
	(
	param0, 
	param1
	);
	ld.param.f64 	%fd2500, [retval0];
	} // callseq 20
	setp.lt.s32 	%p329, %r167, 0;
	cvt.rzi.f64.f64 	%fd2502, %fd239;
	setp.neu.f64 	%p330, %fd239, %fd2502;
	neg.f64 	%fd2504, %fd2500;
	selp.f64 	%fd2505, %fd2504, %fd2500, %p18;
	selp.f64 	%fd2506, %fd2505, %fd2500, %p329;
	selp.f64 	%fd2507, 0dFFF8000000000000, %fd2506, %p330;
	selp.f64 	%fd2727, %fd2507, %fd2506, %p329;
$L__BB2_230:
	add.f64 	%fd2509, %fd238, %fd239;
	{
	.reg .b32 %temp; 
	mov.b64 	{%temp, %r647}, %fd2509;
	}
	and.b32  	%r648, %r647, 2146435072;
	setp.ne.s32 	%p334, %r648, 2146435072;
	@%p334 bra 	$L__BB2_237;
	setp.num.f64 	%p335, %fd238, %fd238;
	setp.num.f64 	%p336, %fd239, %fd239;
	and.pred  	%p337, %p335, %p336;
	@%p337 bra 	$L__BB2_233;
	add.rn.f64 	%fd2727, %fd238, %fd239;
	bra.uni 	$L__BB2_237;
$L__BB2_233:
	abs.f64 	%fd2510, %fd239;
	setp.neu.f64 	%p338, %fd2510, 0d7FF0000000000000;
	@%p338 bra 	$L__BB2_235;
	setp.gt.f64 	%p343, %fd240, 0d3FF0000000000000;
	selp.b32 	%r656, 2146435072, 0, %p343;
	setp.lt.s32 	%p344, %r168, 0;
	xor.b32  	%r657, %r656, 2146435072;
	selp.b32 	%r658, %r657, %r656, %p344;
	setp.eq.f64 	%p345, %fd238, 0dBFF0000000000000;
	selp.b32 	%r659, 1072693248, %r658, %p345;
	mov.b32 	%r660, 0;
	mov.b64 	%fd2727, {%r660, %r659};
	bra.uni 	$L__BB2_237;
$L__BB2_235:
	setp.neu.f64 	%p339, %fd240, 0d7FF0000000000000;
	@%p339 bra 	$L__BB2_237;
	setp.lt.s32 	%p340, %r167, 0;
	setp.lt.s32 	%p341, %r168, 0;
	selp.b32 	%r649, 0, 2146435072, %p341;
	and.b32  	%r650, %r168, 2147483647;
	setp.ne.s32 	%p342, %r650, 1071644672;
	or.b32  	%r651, %r649, -2147483648;
	selp.b32 	%r652, %r651, %r649, %p342;
	selp.b32 	%r653, %r652, %r649, %p18;
	selp.b32 	%r654, %r653, %r649, %p340;
	mov.b32 	%r655, 0;
	mov.b64 	%fd2727, {%r655, %r654};
$L__BB2_237:
	setp.eq.f64 	%p346, %fd238, 0d3FF0000000000000;
	setp.eq.f64 	%p347, %fd239, 0d0000000000000000;
	selp.f64 	%fd2511, 0d3FF0000000000000, %fd2727, %p347;
	selp.f64 	%fd2512, 0d3FF0000000000000, %fd2511, %p346;
	mul.f64 	%fd2513, %fd237, %fd2512;
	div.rn.f64 	%fd2728, %fd2513, %fd215;
	bar.sync 	0;
	{
	.reg .b32 %temp; 
	mov.b64 	{%temp, %r780}, %fd2728;
	}
	{
	.reg .b32 %temp; 
	mov.b64 	{%r781, %temp}, %fd2728;
	}
	setp.gt.s32 	%p348, %r780, 1048575;
	mov.b32 	%r782, -1023;
	@%p348 bra 	$L__BB2_239;
	mul.f64 	%fd2728, %fd2728, 0d4350000000000000;
	{
	.reg .b32 %temp; 
	mov.b64 	{%temp, %r780}, %fd2728;
	}
	{
	.reg .b32 %temp; 
	mov.b64 	{%r781, %temp}, %fd2728;
	}
	mov.b32 	%r782, -1077;
$L__BB2_239:
	add.s32 	%r663, %r780, -1;
	setp.gt.u32 	%p349, %r663, 2146435070;
	@%p349 bra 	$L__BB2_243;
	shr.u32 	%r666, %r780, 20;
	add.s32 	%r783, %r782, %r666;
	and.b32  	%r667, %r780, 1048575;
	or.b32  	%r668, %r667, 1072693248;
	mov.b64 	%fd2729, {%r781, %r668};
	setp.lt.u32 	%p351, %r668, 1073127583;
	@%p351 bra 	$L__BB2_242;
	{
	.reg .b32 %temp; 
	mov.b64 	{%r669, %temp}, %fd2729;
	}
	{
	.reg .b32 %temp; 
	mov.b64 	{%temp, %r670}, %fd2729;
	}
	add.s32 	%r671, %r670, -1048576;
	mov.b64 	%fd2729, {%r669, %r671};
	add.s32 	%r783, %r783, 1;
$L__BB2_242:
	add.f64 	%fd2515, %fd2729, 0dBFF0000000000000;
	add.f64 	%fd2516, %fd2729, 0d3FF0000000000000;
	rcp.approx.ftz.f64 	%fd2517, %fd2516;
	neg.f64 	%fd2518, %fd2516;
	fma.rn.f64 	%fd2519, %fd2518, %fd2517, 0d3FF0000000000000;
	fma.rn.f64 	%fd2520, %fd2519, %fd2519, %fd2519;
	fma.rn.f64 	%fd2521, %fd2520, %fd2517, %fd2517;
	mul.f64 	%fd2522, %fd2515, %fd2521;
	fma.rn.f64 	%fd2523, %fd2515, %fd2521, %fd2522;
	mul.f64 	%fd2524, %fd2523, %fd2523;
	fma.rn.f64 	%fd2525, %fd2524, 0d3EB1380B3AE80F1E, 0d3ED0EE258B7A8B04;
	fma.rn.f64 	%fd2526, %fd2525, %fd2524, 0d3EF3B2669F02676F;
	fma.rn.f64 	%fd2527, %fd2526, %fd2524, 0d3F1745CBA9AB0956;
	fma.rn.f64 	%fd2528, %fd2527, %fd2524, 0d3F3C71C72D1B5154;
	fma.rn.f64 	%fd2529, %fd2528, %fd2524, 0d3F624924923BE72D;
	fma.rn.f64 	%fd2530, %fd2529, %fd2524, 0d3F8999999999A3C4;
	fma.rn.f64 	%fd2531, %fd2530, %fd2524, 0d3FB5555555555554;
	sub.f64 	%fd2532, %fd2515, %fd2523;
	add.f64 	%fd2533, %fd2532, %fd2532;
	neg.f64 	%fd2534, %fd2523;
	fma.rn.f64 	%fd2535, %fd2534, %fd2515, %fd2533;
	mul.f64 	%fd2536, %fd2521, %fd2535;
	mul.f64 	%fd2537, %fd2524, %fd2531;
	fma.rn.f64 	%fd2538, %fd2537, %fd2523, %fd2536;
	xor.b32  	%r672, %r783, -2147483648;
	mov.b32 	%r673, 1127219200;
	mov.b64 	%fd2539, {%r672, %r673};
	mov.b32 	%r674, -2147483648;
	mov.b64 	%fd2540, {%r674, %r673};
	sub.f64 	%fd2541, %fd2539, %fd2540;
	fma.rn.f64 	%fd2542, %fd2541, 0d3FE62E42FEFA39EF, %fd2523;
	fma.rn.f64 	%fd2543, %fd2541, 0dBFE62E42FEFA39EF, %fd2542;
	sub.f64 	%fd2544, %fd2543, %fd2523;
	sub.f64 	%fd2545, %fd2538, %fd2544;
	fma.rn.f64 	%fd2546, %fd2541, 0d3C7ABC9E3B39803F, %fd2545;
	add.f64 	%fd2730, %fd2542, %fd2546;
	bra.uni 	$L__BB2_244;
$L__BB2_243:
	fma.rn.f64 	%fd2514, %fd2728, 0d7FF0000000000000, 0d7FF0000000000000;
	{
	.reg .b32 %temp; 
	mov.b64 	{%temp, %r664}, %fd2728;
	}
	and.b32  	%r665, %r664, 2147483647;
	setp.eq.s32 	%p350, %r665, 0;
	selp.f64 	%fd2730, 0dFFF0000000000000, %fd2514, %p350;
$L__BB2_244:
	cvta.to.global.u64 	%rd95, %rd21;
	mul.wide.s32 	%rd96, %r1, 8;
	add.s64 	%rd97, %rd95, %rd96;
	ld.global.f64 	%fd2731, [%rd97];
	{
	.reg .b32 %temp; 
	mov.b64 	{%temp, %r784}, %fd2731;
	}
	{
	.reg .b32 %temp; 
	mov.b64 	{%r785, %temp}, %fd2731;
	}
	setp.gt.s32 	%p352, %r784, 1048575;
	mov.b32 	%r786, -1023;
	@%p352 bra 	$L__BB2_246;
	mul.f64 	%fd2731, %fd2731, 0d4350000000000000;
	{
	.reg .b32 %temp; 
	mov.b64 	{%temp, %r784}, %fd2731;
	}
	{
	.reg .b32 %temp; 
	mov.b64 	{%r785, %temp}, %fd2731;
	}
	mov.b32 	%r786, -1077;
$L__BB2_246:
	add.s32 	%r677, %r784, -1;
	setp.gt.u32 	%p353, %r677, 2146435070;
	@%p353 bra 	$L__BB2_250;
	shr.u32 	%r680, %r784, 20;
	add.s32 	%r787, %r786, %r680;
	and.b32  	%r681, %r784, 1048575;
	or.b32  	%r682, %r681, 1072693248;
	mov.b64 	%fd2732, {%r785, %r682};
	setp.lt.u32 	%p355, %r682, 1073127583;
	@%p355 bra 	$L__BB2_249;
	{
	.reg .b32 %temp; 
	mov.b64 	{%r683, %temp}, %fd2732;
	}
	{
	.reg .b32 %temp; 
	mov.b64 	{%temp, %r684}, %fd2732;
	}
	add.s32 	%r685, %r684, -1048576;
	mov.b64 	%fd2732, {%r683, %r685};
	add.s32 	%r787, %r787, 1;
$L__BB2_249:
	add.f64 	%fd2548, %fd2732, 0dBFF0000000000000;
	add.f64 	%fd2549, %fd2732, 0d3FF0000000000000;
	rcp.approx.ftz.f64 	%fd2550, %fd2549;
	neg.f64 	%fd2551, %fd2549;
	fma.rn.f64 	%fd2552, %fd2551, %fd2550, 0d3FF0000000000000;
	fma.rn.f64 	%fd2553, %fd2552, %fd2552, %fd2552;
	fma.rn.f64 	%fd2554, %fd2553, %fd2550, %fd2550;
	mul.f64 	%fd2555, %fd2548, %fd2554;
	fma.rn.f64 	%fd2556, %fd2548, %fd2554, %fd2555;
	mul.f64 	%fd2557, %fd2556, %fd2556;
	fma.rn.f64 	%fd2558, %fd2557, 0d3EB1380B3AE80F1E, 0d3ED0EE258B7A8B04;
	fma.rn.f64 	%fd2559, %fd2558, %fd2557, 0d3EF3B2669F02676F;
	fma.rn.f64 	%fd2560, %fd2559, %fd2557, 0d3F1745CBA9AB0956;
	fma.rn.f64 	%fd2561, %fd2560, %fd2557, 0d3F3C71C72D1B5154;
	fma.rn.f64 	%fd2562, %fd2561, %fd2557, 0d3F624924923BE72D;
	fma.rn.f64 	%fd2563, %fd2562, %fd2557, 0d3F8999999999A3C4;
	fma.rn.f64 	%fd2564, %fd2563, %fd2557, 0d3FB5555555555554;
	sub.f64 	%fd2565, %fd2548, %fd2556;
	add.f64 	%fd2566, %fd2565, %fd2565;
	neg.f64 	%fd2567, %fd2556;
	fma.rn.f64 	%fd2568, %fd2567, %fd2548, %fd2566;
	mul.f64 	%fd2569, %fd2554, %fd2568;
	mul.f64 	%fd2570, %fd2557, %fd2564;
	fma.rn.f64 	%fd2571, %fd2570, %fd2556, %fd2569;
	xor.b32  	%r686, %r787, -2147483648;
	mov.b32 	%r687, 1127219200;
	mov.b64 	%fd2572, {%r686, %r687};
	mov.b32 	%r688, -2147483648;
	mov.b64 	%fd2573, {%r688, %r687};
	sub.f64 	%fd2574, %fd2572, %fd2573;
	fma.rn.f64 	%fd2575, %fd2574, 0d3FE62E42FEFA39EF, %fd2556;
	fma.rn.f64 	%fd2576, %fd2574, 0dBFE62E42FEFA39EF, %fd2575;
	sub.f64 	%fd2577, %fd2576, %fd2556;
	sub.f64 	%fd2578, %fd2571, %fd2577;
	fma.rn.f64 	%fd2579, %fd2574, 0d3C7ABC9E3B39803F, %fd2578;
	add.f64 	%fd2733, %fd2575, %fd2579;
	bra.uni 	$L__BB2_251;
$L__BB2_250:
	fma.rn.f64 	%fd2547, %fd2731, 0d7FF0000000000000, 0d7FF0000000000000;
	{
	.reg .b32 %temp; 
	mov.b64 	{%temp, %r678}, %fd2731;
	}
	and.b32  	%r679, %r678, 2147483647;
	setp.eq.s32 	%p354, %r679, 0;
	selp.f64 	%fd2733, 0dFFF0000000000000, %fd2547, %p354;
$L__BB2_251:
	add.f64 	%fd266, %fd2730, %fd2733;
	{
	.reg .b32 %temp; 
	mov.b64 	{%temp, %r788}, %fd2734;
	}
	{
	.reg .b32 %temp; 
	mov.b64 	{%r789, %temp}, %fd2734;
	}
	setp.gt.s32 	%p356, %r788, 1048575;
	mov.b32 	%r790, -1023;
	@%p356 bra 	$L__BB2_253;
	mul.f64 	%fd2734, %fd2734, 0d4350000000000000;
	{
	.reg .b32 %temp; 
	mov.b64 	{%temp, %r788}, %fd2734;
	}
	{
	.reg .b32 %temp; 
	mov.b64 	{%r789, %temp}, %fd2734;
	}
	mov.b32 	%r790, -1077;
$L__BB2_253:
	add.s32 	%r691, %r788, -1;
	setp.gt.u32 	%p357, %r691, 2146435070;
	@%p357 bra 	$L__BB2_257;
	shr.u32 	%r694, %r788, 20;
	add.s32 	%r791, %r790, %r694;
	and.b32  	%r695, %r788, 1048575;
	or.b32  	%r696, %r695, 1072693248;
	mov.b64 	%fd2735, {%r789, %r696};
	setp.lt.u32 	%p359, %r696, 1073127583;
	@%p359 bra 	$L__BB2_256;
	{
	.reg .b32 %temp; 
	mov.b64 	{%r697, %temp}, %fd2735;
	}
	{
	.reg .b32 %temp; 
	mov.b64 	{%temp, %r698}, %fd2735;
	}
	add.s32 	%r699, %r698, -1048576;
	mov.b64 	%fd2735, {%r697, %r699};
	add.s32 	%r791, %r791, 1;
$L__BB2_256:
	add.f64 	%fd2581, %fd2735, 0dBFF0000000000000;
	add.f64 	%fd2582, %fd2735, 0d3FF0000000000000;
	rcp.approx.ftz.f64 	%fd2583, %fd2582;
	neg.f64 	%fd2584, %fd2582;
	fma.rn.f64 	%fd2585, %fd2584, %fd2583, 0d3FF0000000000000;
	fma.rn.f64 	%fd2586, %fd2585, %fd2585, %fd2585;
	fma.rn.f64 	%fd2587, %fd2586, %fd2583, %fd2583;
	mul.f64 	%fd2588, %fd2581, %fd2587;
	fma.rn.f64 	%fd2589, %fd2581, %fd2587, %fd2588;
	mul.f64 	%fd2590, %fd2589, %fd2589;
	fma.rn.f64 	%fd2591, %fd2590, 0d3EB1380B3AE80F1E, 0d3ED0EE258B7A8B04;
	fma.rn.f64 	%fd2592, %fd2591, %fd2590, 0d3EF3B2669F02676F;
	fma.rn.f64 	%fd2593, %fd2592, %fd2590, 0d3F1745CBA9AB0956;
	fma.rn.f64 	%fd2594, %fd2593, %fd2590, 0d3F3C71C72D1B5154;
	fma.rn.f64 	%fd2595, %fd2594, %fd2590, 0d3F624924923BE72D;
	fma.rn.f64 	%fd2596, %fd2595, %fd2590, 0d3F8999999999A3C4;
	fma.rn.f64 	%fd2597, %fd2596, %fd2590, 0d3FB5555555555554;
	sub.f64 	%fd2598, %fd2581, %fd2589;
	add.f64 	%fd2599, %fd2598, %fd2598;
	neg.f64 	%fd2600, %fd2589;
	fma.rn.f64 	%fd2601, %fd2600, %fd2581, %fd2599;
	mul.f64 	%fd2602, %fd2587, %fd2601;
	mul.f64 	%fd2603, %fd2590, %fd2597;
	fma.rn.f64 	%fd2604, %fd2603, %fd2589, %fd2602;
	xor.b32  	%r700, %r791, -2147483648;
	mov.b32 	%r701, 1127219200;
	mov.b64 	%fd2605, {%r700, %r701};
	mov.b32 	%r702, -2147483648;
	mov.b64 	%fd2606, {%r702, %r701};
	sub.f64 	%fd2607, %fd2605, %fd2606;
	fma.rn.f64 	%fd2608, %fd2607, 0d3FE62E42FEFA39EF, %fd2589;
	fma.rn.f64 	%fd2609, %fd2607, 0dBFE62E42FEFA39EF, %fd2608;
	sub.f64 	%fd2610, %fd2609, %fd2589;
	sub.f64 	%fd2611, %fd2604, %fd2610;
	fma.rn.f64 	%fd2612, %fd2607, 0d3C7ABC9E3B39803F, %fd2611;
	add.f64 	%fd2736, %fd2608, %fd2612;
	bra.uni 	$L__BB2_258;
$L__BB2_257:
	fma.rn.f64 	%fd2580, %fd2734, 0d7FF0000000000000, 0d7FF0000000000000;
	{
	.reg .b32 %temp; 
	mov.b64 	{%temp, %r692}, %fd2734;
	}
	and.b32  	%r693, %r692, 2147483647;
	setp.eq.s32 	%p358, %r693, 0;
	selp.f64 	%fd2736, 0dFFF0000000000000, %fd2580, %p358;
$L__BB2_258:
	ld.param.u64 	%rd108, [_Z6calacpPdS_S_S_S_S_iS_S_S_S_P17curandStateXORWOWdS__param_8];
	sub.f64 	%fd275, %fd266, %fd2736;
	cvta.to.global.u64 	%rd98, %rd108;
	add.s64 	%rd100, %rd98, %rd96;
	ld.global.f64 	%fd2737, [%rd100];
	{
	.reg .b32 %temp; 
	mov.b64 	{%temp, %r792}, %fd2737;
	}
	{
	.reg .b32 %temp; 
	mov.b64 	{%r793, %temp}, %fd2737;
	}
	setp.gt.s32 	%p360, %r792, 1048575;
	mov.b32 	%r794, -1023;
	@%p360 bra 	$L__BB2_260;
	mul.f64 	%fd2737, %fd2737, 0d4350000000000000;
	{
	.reg .b32 %temp; 
	mov.b64 	{%temp, %r792}, %fd2737;
	}
	{
	.reg .b32 %temp; 
	mov.b64 	{%r793, %temp}, %fd2737;
	}
	mov.b32 	%r794, -1077;
$L__BB2_260:
	add.s32 	%r705, %r792, -1;
	setp.gt.u32 	%p361, %r705, 2146435070;
	@%p361 bra 	$L__BB2_264;
	shr.u32 	%r708, %r792, 20;
	add.s32 	%r795, %r794, %r708;
	and.b32  	%r709, %r792, 1048575;
	or.b32  	%r710, %r709, 1072693248;
	mov.b64 	%fd2738, {%r793, %r710};
	setp.lt.u32 	%p363, %r710, 1073127583;
	@%p363 bra 	$L__BB2_263;
	{
	.reg .b32 %temp; 
	mov.b64 	{%r711, %temp}, %fd2738;
	}
	{
	.reg .b32 %temp; 
	mov.b64 	{%temp, %r712}, %fd2738;
	}
	add.s32 	%r713, %r712, -1048576;
	mov.b64 	%fd2738, {%r711, %r713};
	add.s32 	%r795, %r795, 1;
$L__BB2_263:
	add.f64 	%fd2614, %fd2738, 0dBFF0000000000000;
	add.f64 	%fd2615, %fd2738, 0d3FF0000000000000;
	rcp.approx.ftz.f64 	%fd2616, %fd2615;
	neg.f64 	%fd2617, %fd2615;
	fma.rn.f64 	%fd2618, %fd2617, %fd2616, 0d3FF0000000000000;
	fma.rn.f64 	%fd2619, %fd2618, %fd2618, %fd2618;
	fma.rn.f64 	%fd2620, %fd2619, %fd2616, %fd2616;
	mul.f64 	%fd2621, %fd2614, %fd2620;
	fma.rn.f64 	%fd2622, %fd2614, %fd2620, %fd2621;
	mul.f64 	%fd2623, %fd2622, %fd2622;
	fma.rn.f64 	%fd2624, %fd2623, 0d3EB1380B3AE80F1E, 0d3ED0EE258B7A8B04;
	fma.rn.f64 	%fd2625, %fd2624, %fd2623, 0d3EF3B2669F02676F;
	fma.rn.f64 	%fd2626, %fd2625, %fd2623, 0d3F1745CBA9AB0956;
	fma.rn.f64 	%fd2627, %fd2626, %fd2623, 0d3F3C71C72D1B5154;
	fma.rn.f64 	%fd2628, %fd2627, %fd2623, 0d3F624924923BE72D;
	fma.rn.f64 	%fd2629, %fd2628, %fd2623, 0d3F8999999999A3C4;
	fma.rn.f64 	%fd2630, %fd2629, %fd2623, 0d3FB5555555555554;
	sub.f64 	%fd2631, %fd2614, %fd2622;
	add.f64 	%fd2632, %fd2631, %fd2631;
	neg.f64 	%fd2633, %fd2622;
	fma.rn.f64 	%fd2634, %fd2633, %fd2614, %fd2632;
	mul.f64 	%fd2635, %fd2620, %fd2634;
	mul.f64 	%fd2636, %fd2623, %fd2630;
	fma.rn.f64 	%fd2637, %fd2636, %fd2622, %fd2635;
	xor.b32  	%r714, %r795, -2147483648;
	mov.b32 	%r715, 1127219200;
	mov.b64 	%fd2638, {%r714, %r715};
	mov.b32 	%r716, -2147483648;
	mov.b64 	%fd2639, {%r716, %r715};
	sub.f64 	%fd2640, %fd2638, %fd2639;
	fma.rn.f64 	%fd2641, %fd2640, 0d3FE62E42FEFA39EF, %fd2622;
	fma.rn.f64 	%fd2642, %fd2640, 0dBFE62E42FEFA39EF, %fd2641;
	sub.f64 	%fd2643, %fd2642, %fd2622;
	sub.f64 	%fd2644, %fd2637, %fd2643;
	fma.rn.f64 	%fd2645, %fd2640, 0d3C7ABC9E3B39803F, %fd2644;
	add.f64 	%fd2739, %fd2641, %fd2645;
	bra.uni 	$L__BB2_265;
$L__BB2_264:
	fma.rn.f64 	%fd2613, %fd2737, 0d7FF0000000000000, 0d7FF0000000000000;
	{
	.reg .b32 %temp; 
	mov.b64 	{%temp, %r706}, %fd2737;
	}
	and.b32  	%r707, %r706, 2147483647;
	setp.eq.s32 	%p362, %r707, 0;
	selp.f64 	%fd2739, 0dFFF0000000000000, %fd2613, %p362;
$L__BB2_265:
	ld.param.u64 	%rd109, [_Z6calacpPdS_S_S_S_S_iS_S_S_S_P17curandStateXORWOWdS__param_9];
	sub.f64 	%fd2646, %fd275, %fd2739;
	cvta.to.global.u64 	%rd101, %rd24;
	add.s64 	%rd14, %rd101, %rd96;
	st.global.f64 	[%rd14], %fd2646;
	shr.u32 	%r718, %r3, 2;
	xor.b32  	%r719, %r718, %r3;
	shl.b32 	%r720, %r4, 4;
	shl.b32 	%r721, %r719, 1;
	xor.b32  	%r722, %r720, %r721;
	xor.b32  	%r723, %r722, %r4;
	xor.b32  	%r724, %r723, %r719;
	add.s32 	%r725, %r2, %r724;
	add.s32 	%r726, %r725, 362437;
	cvt.rn.f32.u32 	%f25, %r726;
	fma.rn.f32 	%f26, %f25, 0f2F800000, 0f2F000000;
	cvt.f64.f32 	%fd285, %f26;
	cvta.to.global.u64 	%rd103, %rd109;
	add.s64 	%rd104, %rd103, %rd96;
	st.global.f64 	[%rd104], %fd285;
	{
	.reg .b32 %temp; 
	mov.b64 	{%temp, %r796}, %fd285;
	}
	{
	.reg .b32 %temp; 
	mov.b64 	{%r797, %temp}, %fd285;
	}
	setp.gt.s32 	%p364, %r796, 1048575;
	mov.b32 	%r798, -1023;
	mov.f64 	%fd2740, %fd285;
	@%p364 bra 	$L__BB2_267;
	mul.f64 	%fd2740, %fd285, 0d4350000000000000;
	{
	.reg .b32 %temp; 
	mov.b64 	{%temp, %r796}, %fd2740;
	}
	{
	.reg .b32 %temp; 
	mov.b64 	{%r797, %temp}, %fd2740;
	}
	mov.b32 	%r798, -1077;
$L__BB2_267:
	add.s32 	%r728, %r796, -1;
	setp.gt.u32 	%p365, %r728, 2146435070;
	@%p365 bra 	$L__BB2_271;
	shr.u32 	%r731, %r796, 20;
	add.s32 	%r799, %r798, %r731;
	and.b32  	%r732, %r796, 1048575;
	or.b32  	%r733, %r732, 1072693248;
	mov.b64 	%fd2741, {%r797, %r733};
	setp.lt.u32 	%p367, %r733, 1073127583;
	@%p367 bra 	$L__BB2_270;
	{
	.reg .b32 %temp; 
	mov.b64 	{%r734, %temp}, %fd2741;
	}
	{
	.reg .b32 %temp; 
	mov.b64 	{%temp, %r735}, %fd2741;
	}
	add.s32 	%r736, %r735, -1048576;
	mov.b64 	%fd2741, {%r734, %r736};
	add.s32 	%r799, %r799, 1;
$L__BB2_270:
	add.f64 	%fd2648, %fd2741, 0dBFF0000000000000;
	add.f64 	%fd2649, %fd2741, 0d3FF0000000000000;
	rcp.approx.ftz.f64 	%fd2650, %fd2649;
	neg.f64 	%fd2651, %fd2649;
	fma.rn.f64 	%fd2652, %fd2651, %fd2650, 0d3FF0000000000000;
	fma.rn.f64 	%fd2653, %fd2652, %fd2652, %fd2652;
	fma.rn.f64 	%fd2654, %fd2653, %fd2650, %fd2650;
	mul.f64 	%fd2655, %fd2648, %fd2654;
	fma.rn.f64 	%fd2656, %fd2648, %fd2654, %fd2655;
	mul.f64 	%fd2657, %fd2656, %fd2656;
	fma.rn.f64 	%fd2658, %fd2657, 0d3EB1380B3AE80F1E, 0d3ED0EE258B7A8B04;
	fma.rn.f64 	%fd2659, %fd2658, %fd2657, 0d3EF3B2669F02676F;
	fma.rn.f64 	%fd2660, %fd2659, %fd2657, 0d3F1745CBA9AB0956;
	fma.rn.f64 	%fd2661, %fd2660, %fd2657, 0d3F3C71C72D1B5154;
	fma.rn.f64 	%fd2662, %fd2661, %fd2657, 0d3F624924923BE72D;
	fma.rn.f64 	%fd2663, %fd2662, %fd2657, 0d3F8999999999A3C4;
	fma.rn.f64 	%fd2664, %fd2663, %fd2657, 0d3FB5555555555554;
	sub.f64 	%fd2665, %fd2648, %fd2656;
	add.f64 	%fd2666, %fd2665, %fd2665;
	neg.f64 	%fd2667, %fd2656;
	fma.rn.f64 	%fd2668, %fd2667, %fd2648, %fd2666;
	mul.f64 	%fd2669, %fd2654, %fd2668;
	mul.f64 	%fd2670, %fd2657, %fd2664;
	fma.rn.f64 	%fd2671, %fd2670, %fd2656, %fd2669;
	xor.b32  	%r737, %r799, -2147483648;
	mov.b32 	%r738, 1127219200;
	mov.b64 	%fd2672, {%r737, %r738};
	mov.b32 	%r739, -2147483648;
	mov.b64 	%fd2673, {%r739, %r738};
	sub.f64 	%fd2674, %fd2672, %fd2673;
	fma.rn.f64 	%fd2675, %fd2674, 0d3FE62E42FEFA39EF, %fd2656;
	fma.rn.f64 	%fd2676, %fd2674, 0dBFE62E42FEFA39EF, %fd2675;
	sub.f64 	%fd2677, %fd2676, %fd2656;
	sub.f64 	%fd2678, %fd2671, %fd2677;
	fma.rn.f64 	%fd2679, %fd2674, 0d3C7ABC9E3B39803F, %fd2678;
	add.f64 	%fd2742, %fd2675, %fd2679;
	bra.uni 	$L__BB2_272;
$L__BB2_271:
	fma.rn.f64 	%fd2647, %fd2740, 0d7FF0000000000000, 0d7FF0000000000000;
	{
	.reg .b32 %temp; 
	mov.b64 	{%temp, %r729}, %fd2740;
	}
	and.b32  	%r730, %r729, 2147483647;
	setp.eq.s32 	%p366, %r730, 0;
	selp.f64 	%fd2742, 0dFFF0000000000000, %fd2647, %p366;
$L__BB2_272:
	ld.global.f64 	%fd294, [%rd14];
	setp.geu.f64 	%p368, %fd2742, %fd294;
	@%p368 bra 	$L__BB2_274;
	ld.param.u64 	%rd110, [_Z6calacpPdS_S_S_S_S_iS_S_S_S_P17curandStateXORWOWdS__param_13];
	setp.gt.f64 	%p369, %fd294, %fd285;
	ld.global.f64 	%fd2680, [%rd5];
	st.global.f64 	[%rd2], %fd2680;
	ld.global.f64 	%fd2681, [%rd7];
	st.global.f64 	[%rd3], %fd2681;
	ld.global.f64 	%fd2682, [%rd9];
	st.global.f64 	[%rd4], %fd2682;
	selp.f64 	%fd2683, 0d3FF0000000000000, 0d0000000000000000, %p369;
	cvta.to.global.u64 	%rd105, %rd110;
	add.s64 	%rd107, %rd105, %rd96;
	st.global.f64 	[%rd107], %fd2683;
$L__BB2_274:
	ret;

}
	// .globl	_Z8calalphaPdS_S_S_S_S_S_ddddiS_S_S_S_S_S_
.visible .entry _Z8calalphaPdS_S_S_S_S_S_ddddiS_S_S_S_S_S_(
	.param .u64 .ptr .align 1 _Z8calalphaPdS_S_S_S_S_S_ddddiS_S_S_S_S_S__param_0,
	.param .u64 .ptr .align 1 _Z8calalphaPdS_S_S_S_S_S_ddddiS_S_S_S_S_S__param_1,
	.param .u64 .ptr .align 1 _Z8calalphaPdS_S_S_S_S_S_ddddiS_S_S_S_S_S__param_2,
	.param .u64 .ptr .align 1 _Z8calalphaPdS_S_S_S_S_S_ddddiS_S_S_S_S_S__param_3,
	.param .u64 .ptr .align 1 _Z8calalphaPdS_S_S_S_S_S_ddddiS_S_S_S_S_S__param_4,
	.param .u64 .ptr .align 1 _Z8calalphaPdS_S_S_S_S_S_ddddiS_S_S_S_S_S__param_5,
	.param .u64 .ptr .align 1 _Z8calalphaPdS_S_S_S_S_S_ddddiS_S_S_S_S_S__param_6,
	.param .f64 _Z8calalphaPdS_S_S_S_S_S_ddddiS_S_S_S_S_S__param_7,
	.param .f64 _Z8calalphaPdS_S_S_S_S_S_ddddiS_S_S_S_S_S__param_8,
	.param .f64 _Z8calalphaPdS_S_S_S_S_S_ddddiS_S_S_S_S_S__param_9,
	.param .f64 _Z8calalphaPdS_S_S_S_S_S_ddddiS_S_S_S_S_S__param_10,
	.param .u32 _Z8calalphaPdS_S_S_S_S_S_ddddiS_S_S_S_S_S__param_11,
	.param .u64 .ptr .align 1 _Z8calalphaPdS_S_S_S_S_S_ddddiS_S_S_S_S_S__param_12,
	.param .u64 .ptr .align 1 _Z8calalphaPdS_S_S_S_S_S_ddddiS_S_S_S_S_S__param_13,
	.param .u64 .ptr .align 1 _Z8calalphaPdS_S_S_S_S_S_ddddiS_S_S_S_S_S__param_14,
	.param .u64 .ptr .align 1 _Z8calalphaPdS_S_S_S_S_S_ddddiS_S_S_S_S_S__param_15,
	.param .u64 .ptr .align 1 _Z8calalphaPdS_S_S_S_S_S_ddddiS_S_S_S_S_S__param_16,
	.param .u64 .ptr .align 1 _Z8calalphaPdS_S_S_S_S_S_ddddiS_S_S_S_S_S__param_17
)
{
	.reg .pred 	%p<218>;
	.reg .b32 	%r<260>;
	.reg .b32 	%f<5>;
	.reg .b64 	%rd<60>;
	.reg .b64 	%fd<313>;

	ld.param.u64 	%rd5, [_Z8calalphaPdS_S_S_S_S_S_ddddiS_S_S_S_S_S__param_0];
	ld.param.u64 	%rd6, [_Z8calalphaPdS_S_S_S_S_S_ddddiS_S_S_S_S_S__param_1];
	ld.param.u64 	%rd7, [_Z8calalphaPdS_S_S_S_S_S_ddddiS_S_S_S_S_S__param_2];
	ld.param.u64 	%rd8, [_Z8calalphaPdS_S_S_S_S_S_ddddiS_S_S_S_S_S__param_3];
	ld.param.u64 	%rd9, [_Z8calalphaPdS_S_S_S_S_S_ddddiS_S_S_S_S_S__param_4];
	ld.param.u64 	%rd11, [_Z8calalphaPdS_S_S_S_S_S_ddddiS_S_S_S_S_S__param_6];
	ld.param.f64 	%fd128, [_Z8calalphaPdS_S_S_S_S_S_ddddiS_S_S_S_S_S__param_7];
	ld.param.f64 	%fd129, [_Z8calalphaPdS_S_S_S_S_S_ddddiS_S_S_S_S_S__param_8];
	ld.param.f64 	%fd130, [_Z8calalphaPdS_S_S_S_S_S_ddddiS_S_S_S_S_S__param_9];
	ld.param.f64 	%fd131, [_Z8calalphaPdS_S_S_S_S_S_ddddiS_S_S_S_S_S__param_10];
	ld.param.u32 	%r27, [_Z8calalphaPdS_S_S_S_S_S_ddddiS_S_S_S_S_S__param_11];
	ld.param.u64 	%rd12, [_Z8calalphaPdS_S_S_S_S_S_ddddiS_S_S_S_S_S__param_12];
	ld.param.u64 	%rd14, [_Z8calalphaPdS_S_S_S_S_S_ddddiS_S_S_S_S_S__param_14];
	ld.param.u64 	%rd15, [_Z8calalphaPdS_S_S_S_S_S_ddddiS_S_S_S_S_S__param_15];
	ld.param.u64 	%rd16, [_Z8calalphaPdS_S_S_S_S_S_ddddiS_S_S_S_S_S__param_16];
	ld.param.u64 	%rd17, [_Z8calalphaPdS_S_S_S_S_S_ddddiS_S_S_S_S_S__param_17];
	mov.u32 	%r28, %tid.x;
	mov.u32 	%r29, %ctaid.x;
	mov.u32 	%r30, %ntid.x;
	mad.lo.s32 	%r1, %r29, %r30, %r28;
	setp.ge.s32 	%p16, %r1, %r27;
	@%p16 bra 	$L__BB3_112;
	cvta.to.global.u64 	%rd18, %rd8;
	mul.wide.s32 	%rd19, %r1, 8;
	add.s64 	%rd20, %rd18, %rd19;
	ld.global.f64 	%fd1, [%rd20];
	{
	.reg .b32 %temp; 
	mov.b64 	{%temp, %r2}, %fd1;
	}
	mov.f64 	%fd132, 0d4000000000000000;
	{
	.reg .b32 %temp; 
	mov.b64 	{%temp, %r31}, %fd132;
	}
	and.b32  	%r4, %r31, 2146435072;
	setp.eq.s32 	%p17, %r4, 1062207488;
	abs.f64 	%fd2, %fd1;
	{ // callseq 21, 0
	.param .b64 param0;
	st.param.f64 	[param0], %fd2;
	.param .b64 param1;
	st.param.f64 	[param1], 0d4000000000000000;
	.param .b64 retval0;
	call.uni (retval0), 
	__internal_accurate_pow, 
	(
	param0, 
	param1
	);
	ld.param.f64 	%fd133, [retval0];
	} // callseq 21
	setp.lt.s32 	%p18, %r2, 0;
	neg.f64 	%fd135, %fd133;
	selp.f64 	%fd136, %fd135, %fd133, %p17;
	selp.f64 	%fd288, %fd136, %fd133, %p18;
	setp.neu.f64 	%p19, %fd1, 0d0000000000000000;
	@%p19 bra 	$L__BB3_3;
	selp.b32 	%r32, %r2, 0, %p17;
	setp.lt.s32 	%p21, %r31, 0;
	or.b32  	%r33, %r32, 2146435072;
	selp.b32 	%r34, %r33, %r32, %p21;
	mov.b32 	%r35, 0;
	mov.b64 	%fd288, {%r35, %r34};
$L__BB3_3:
	add.f64 	%fd137, %fd1, 0d4000000000000000;
	{
	.reg .b32 %temp; 
	mov.b64 	{%temp, %r36}, %fd137;
	}
	and.b32  	%r37, %r36, 2146435072;
	setp.ne.s32 	%p22, %r37, 2146435072;
	@%p22 bra 	$L__BB3_8;
	setp.num.f64 	%p23, %fd1, %fd1;
	@%p23 bra 	$L__BB3_6;
	mov.f64 	%fd138, 0d4000000000000000;
	add.rn.f64 	%fd288, %fd1, %fd138;
	bra.uni 	$L__BB3_8;
$L__BB3_6:
	setp.neu.f64 	%p24, %fd2, 0d7FF0000000000000;
	@%p24 bra 	$L__BB3_8;
	setp.lt.s32 	%p27, %r31, 0;
	selp.b32 	%r39, 0, 2146435072, %p27;
	and.b32  	%r40, %r31, 2147483647;
	setp.ne.s32 	%p28, %r40, 1071644672;
	or.b32  	%r41, %r39, -2147483648;
	selp.b32 	%r42, %r41, %r39, %p28;
	selp.b32 	%r43, %r42, %r39, %p17;
	selp.b32 	%r44, %r43, %r39, %p18;
	mov.b32 	%r45, 0;
	mov.b64 	%fd288, {%r45, %r44};
$L__BB3_8:
	cvta.to.global.u64 	%rd21, %rd9;
	mul.wide.s32 	%rd22, %r1, 8;
	add.s64 	%rd1, %rd21, %rd22;
	ld.global.f64 	%fd9, [%rd1];
	{
	.reg .b32 %temp; 
	mov.b64 	{%temp, %r5}, %fd9;
	}
	abs.f64 	%fd10, %fd9;
	{ // callseq 22, 0
	.param .b64 param0;
	st.param.f64 	[param0], %fd10;
	.param .b64 param1;
	st.param.f64 	[param1], 0d4000000000000000;
	.param .b64 retval0;
	call.uni (retval0), 
	__internal_accurate_pow, 
	(
	param0, 
	param1
	);
	ld.param.f64 	%fd139, [retval0];
	} // callseq 22
	setp.lt.s32 	%p30, %r5, 0;
	neg.f64 	%fd141, %fd139;
	selp.f64 	%fd142, %fd141, %fd139, %p17;
	selp.f64 	%fd290, %fd142, %fd139, %p30;
	setp.neu.f64 	%p31, %fd9, 0d0000000000000000;
	@%p31 bra 	$L__BB3_10;
	selp.b32 	%r47, %r5, 0, %p17;
	setp.lt.s32 	%p33, %r31, 0;
	or.b32  	%r48, %r47, 2146435072;
	selp.b32 	%r49, %r48, %r47, %p33;
	mov.b32 	%r50, 0;
	mov.b64 	%fd290, {%r50, %r49};
$L__BB3_10:
	add.f64 	%fd143, %fd9, 0d4000000000000000;
	{
	.reg .b32 %temp; 
	mov.b64 	{%temp, %r51}, %fd143;
	}
	and.b32  	%r52, %r51, 2146435072;
	setp.ne.s32 	%p34, %r52, 2146435072;
	@%p34 bra 	$L__BB3_15;
	setp.num.f64 	%p35, %fd9, %fd9;
	@%p35 bra 	$L__BB3_13;
	mov.f64 	%fd144, 0d4000000000000000;
	add.rn.f64 	%fd290, %fd9, %fd144;
	bra.uni 	$L__BB3_15;
$L__BB3_13:
	setp.neu.f64 	%p36, %fd10, 0d7FF0000000000000;
	@%p36 bra 	$L__BB3_15;
	setp.lt.s32 	%p39, %r31, 0;
	selp.b32 	%r54, 0, 2146435072, %p39;
	and.b32  	%r55, %r31, 2147483647;
	setp.ne.s32 	%p40, %r55, 1071644672;
	or.b32  	%r56, %r54, -2147483648;
	selp.b32 	%r57, %r56, %r54, %p40;
	selp.b32 	%r58, %r57, %r54, %p17;
	selp.b32 	%r59, %r58, %r54, %p30;
	mov.b32 	%r60, 0;
	mov.b64 	%fd290, {%r60, %r59};
$L__BB3_15:
	setp.eq.f64 	%p41, %fd9, 0d3FF0000000000000;
	selp.f64 	%fd145, 0d3FF0000000000000, %fd290, %p41;
	setp.eq.f64 	%p42, %fd1, 0d3FF0000000000000;
	selp.f64 	%fd146, 0d3FF0000000000000, %fd288, %p42;
	add.f64 	%fd17, %fd146, %fd145;
	add.f64 	%fd147, %fd1, %fd9;
	mul.f64 	%fd18, %fd1, %fd147;
	{
	.reg .b32 %temp; 
	mov.b64 	{%temp, %r6}, %fd17;
	}
	mov.f64 	%fd148, 0d3FF8000000000000;
	{
	.reg .b32 %temp; 
	mov.b64 	{%temp, %r7}, %fd148;
	}
	and.b32  	%r8, %r7, 2146435072;
	abs.f64 	%fd19, %fd17;
	setp.neu.f64 	%p43, %fd17, 0d0000000000000000;
	@%p43 bra 	$L__BB3_17;
	setp.eq.s32 	%p45, %r8, 1073741824;
	selp.b32 	%r61, %r6, 0, %p45;
	setp.lt.s32 	%p46, %r7, 0;
	or.b32  	%r62, %r61, 2146435072;
	selp.b32 	%r63, %r62, %r61, %p46;
	mov.b32 	%r64, 0;
	mov.b64 	%fd292, {%r64, %r63};
	bra.uni 	$L__BB3_18;
$L__BB3_17:
	setp.lt.s32 	%p44, %r6, 0;
	{ // callseq 23, 0
	.param .b64 param0;
	st.param.f64 	[param0], %fd19;
	.param .b64 param1;
	st.param.f64 	[param1], 0d3FF8000000000000;
	.param .b64 retval0;
	call.uni (retval0), 
	__internal_accurate_pow, 
	(
	param0, 
	param1
	);
	ld.param.f64 	%fd149, [retval0];
	} // callseq 23
	selp.f64 	%fd292, 0dFFF8000000000000, %fd149, %p44;
$L__BB3_18:
	add.f64 	%fd151, %fd17, 0d3FF8000000000000;
	{
	.reg .b32 %temp; 
	mov.b64 	{%temp, %r65}, %fd151;
	}
	and.b32  	%r66, %r65, 2146435072;
	setp.ne.s32 	%p47, %r66, 2146435072;
	@%p47 bra 	$L__BB3_23;
	setp.num.f64 	%p48, %fd17, %fd17;
	@%p48 bra 	$L__BB3_21;
	mov.f64 	%fd152, 0d3FF8000000000000;
	add.rn.f64 	%fd292, %fd17, %fd152;
	bra.uni 	$L__BB3_23;
$L__BB3_21:
	setp.neu.f64 	%p49, %fd19, 0d7FF0000000000000;
	@%p49 bra 	$L__BB3_23;
	setp.lt.s32 	%p50, %r6, 0;
	setp.eq.s32 	%p51, %r8, 1073741824;
	setp.lt.s32 	%p52, %r7, 0;
	selp.b32 	%r68, 0, 2146435072, %p52;
	and.b32  	%r69, %r7, 2147483647;
	setp.ne.s32 	%p53, %r69, 1071644672;
	or.b32  	%r70, %r68, -2147483648;
	selp.b32 	%r71, %r70, %r68, %p53;
	selp.b32 	%r72, %r71, %r68, %p51;
	selp.b32 	%r73, %r72, %r68, %p50;
	mov.b32 	%r74, 0;
	mov.b64 	%fd292, {%r74, %r73};
$L__BB3_23:
	setp.eq.f64 	%p54, %fd17, 0d3FF0000000000000;
	selp.f64 	%fd153, 0d3FF0000000000000, %fd292, %p54;
	div.rn.f64 	%fd26, %fd18, %fd153;
	mul.f64 	%fd27, %fd131, 0dBFE0000000000000;
	cvta.to.global.u64 	%rd23, %rd11;
	mul.wide.s32 	%rd24, %r1, 8;
	add.s64 	%rd25, %rd23, %rd24;
	ld.global.f64 	%fd154, [%rd25];
	mul.f64 	%fd28, %fd27, %fd154;
	fma.rn.f64 	%fd155, %fd28, 0d3FF71547652B82FE, 0d4338000000000000;
	{
	.reg .b32 %temp; 
	mov.b64 	{%r9, %temp}, %fd155;
	}
	mov.f64 	%fd156, 0dC338000000000000;
	add.rn.f64 	%fd157, %fd155, %fd156;
	fma.rn.f64 	%fd158, %fd157, 0dBFE62E42FEFA39EF, %fd28;
	fma.rn.f64 	%fd159, %fd157, 0dBC7ABC9E3B39803F, %fd158;
	fma.rn.f64 	%fd160, %fd159, 0d3E5ADE1569CE2BDF, 0d3E928AF3FCA213EA;
	fma.rn.f64 	%fd161, %fd160, %fd159, 0d3EC71DEE62401315;
	fma.rn.f64 	%fd162, %fd161, %fd159, 0d3EFA01997C89EB71;
	fma.rn.f64 	%fd163, %fd162, %fd159, 0d3F2A01A014761F65;
	fma.rn.f64 	%fd164, %fd163, %fd159, 0d3F56C16C1852B7AF;
	fma.rn.f64 	%fd165, %fd164, %fd159, 0d3F81111111122322;
	fma.rn.f64 	%fd166, %fd165, %fd159, 0d3FA55555555502A1;
	fma.rn.f64 	%fd167, %fd166, %fd159, 0d3FC5555555555511;
	fma.rn.f64 	%fd168, %fd167, %fd159, 0d3FE000000000000B;
	fma.rn.f64 	%fd169, %fd168, %fd159, 0d3FF0000000000000;
	fma.rn.f64 	%fd170, %fd169, %fd159, 0d3FF0000000000000;
	{
	.reg .b32 %temp; 
	mov.b64 	{%r10, %temp}, %fd170;
	}
	{
	.reg .b32 %temp; 
	mov.b64 	{%temp, %r11}, %fd170;
	}
	shl.b32 	%r75, %r9, 20;
	add.s32 	%r76, %r75, %r11;
	mov.b64 	%fd293, {%r10, %r76};
	{
	.reg .b32 %temp; 
	mov.b64 	{%temp, %r77}, %fd28;
	}
	mov.b32 	%f3, %r77;
	abs.f32 	%f1, %f3;
	setp.lt.f32 	%p55, %f1, 0f4086232B;
	@%p55 bra 	$L__BB3_26;
	setp.lt.f64 	%p56, %fd28, 0d0000000000000000;
	add.f64 	%fd171, %fd28, 0d7FF0000000000000;
	selp.f64 	%fd293, 0d0000000000000000, %fd171, %p56;
	setp.geu.f32 	%p57, %f1, 0f40874800;
	@%p57 bra 	$L__BB3_26;
	shr.u32 	%r78, %r9, 31;
	add.s32 	%r79, %r9, %r78;
	shr.s32 	%r80, %r79, 1;
	shl.b32 	%r81, %r80, 20;
	add.s32 	%r82, %r11, %r81;
	mov.b64 	%fd172, {%r10, %r82};
	sub.s32 	%r83, %r9, %r80;
	shl.b32 	%r84, %r83, 20;
	add.s32 	%r85, %r84, 1072693248;
	mov.b32 	%r86, 0;
	mov.b64 	%fd173, {%r86, %r85};
	mul.f64 	%fd293, %fd173, %fd172;
$L__BB3_26:
	mul.f64 	%fd33, %fd26, %fd293;
	cvta.to.global.u64 	%rd26, %rd5;
	mul.wide.s32 	%rd27, %r1, 8;
	add.s64 	%rd28, %rd26, %rd27;
	ld.global.f64 	%fd34, [%rd28];
	add.f64 	%fd35, %fd128, 0dBFF0000000000000;
	{
	.reg .b32 %temp; 
	mov.b64 	{%temp, %r12}, %fd34;
	}
	{
	.reg .b32 %temp; 
	mov.b64 	{%temp, %r13}, %fd35;
	}
	shr.u32 	%r87, %r13, 20;
	and.b32  	%r88, %r87, 2047;
	add.s32 	%r89, %r88, -1012;
	mov.b64 	%rd29, %fd35;
	shl.b64 	%rd2, %rd29, %r89;
	setp.eq.s64 	%p11, %rd2, -9223372036854775808;
	abs.f64 	%fd36, %fd34;
	setp.neu.f64 	%p58, %fd34, 0d0000000000000000;
	@%p58 bra 	$L__BB3_28;
	setp.eq.s64 	%p61, %rd2, -9223372036854775808;
	abs.f64 	%fd181, %fd35;
	setp.neu.f64 	%p62, %fd181, 0d3FE0000000000000;
	and.pred  	%p3, %p62, %p61;
	selp.b32 	%r90, %r12, 0, %p3;
	setp.lt.s32 	%p63, %r13, 0;
	or.b32  	%r91, %r90, 2146435072;
	selp.b32 	%r92, %r91, %r90, %p63;
	mov.b32 	%r93, 0;
	mov.b64 	%fd295, {%r93, %r92};
	bra.uni 	$L__BB3_29;
$L__BB3_28:
	{ // callseq 24, 0
	.param .b64 param0;
	st.param.f64 	[param0], %fd36;
	.param .b64 param1;
	st.param.f64 	[param1], %fd35;
	.param .b64 retval0;
	call.uni (retval0), 
	__internal_accurate_pow, 
	(
	param0, 
	param1
	);
	ld.param.f64 	%fd174, [retval0];
	} // callseq 24
	setp.lt.s32 	%p59, %r12, 0;
	cvt.rzi.f64.f64 	%fd176, %fd35;
	setp.neu.f64 	%p60, %fd35, %fd176;
	neg.f64 	%fd177, %fd174;
	selp.f64 	%fd178, %fd177, %fd174, %p11;
	selp.f64 	%fd179, %fd178, %fd174, %p59;
	selp.f64 	%fd180, 0dFFF8000000000000, %fd179, %p59;
	selp.f64 	%fd295, %fd180, %fd179, %p60;
	mov.pred 	%p3, %p11;
$L__BB3_29:
	add.f64 	%fd182, %fd35, %fd34;
	{
	.reg .b32 %temp; 
	mov.b64 	{%temp, %r94}, %fd182;
	}
	and.b32  	%r95, %r94, 2146435072;
	setp.ne.s32 	%p64, %r95, 2146435072;
	@%p64 bra 	$L__BB3_36;
	setp.num.f64 	%p65, %fd34, %fd35;
	@%p65 bra 	$L__BB3_32;
	add.rn.f64 	%fd295, %fd34, %fd35;
	bra.uni 	$L__BB3_36;
$L__BB3_32:
	abs.f64 	%fd183, %fd35;
	setp.neu.f64 	%p66, %fd183, 0d7FF0000000000000;
	@%p66 bra 	$L__BB3_34;
	setp.gt.f64 	%p71, %fd36, 0d3FF0000000000000;
	selp.b32 	%r103, 2146435072, 0, %p71;
	setp.lt.s32 	%p72, %r13, 0;
	xor.b32  	%r104, %r103, 2146435072;
	selp.b32 	%r105, %r104, %r103, %p72;
	setp.eq.f64 	%p73, %fd34, 0dBFF0000000000000;
	selp.b32 	%r106, 1072693248, %r105, %p73;
	mov.b32 	%r107, 0;
	mov.b64 	%fd295, {%r107, %r106};
	bra.uni 	$L__BB3_36;
$L__BB3_34:
	setp.neu.f64 	%p67, %fd36, 0d7FF0000000000000;
	@%p67 bra 	$L__BB3_36;
	setp.lt.s32 	%p68, %r12, 0;
	setp.lt.s32 	%p69, %r13, 0;
	selp.b32 	%r96, 0, 2146435072, %p69;
	and.b32  	%r97, %r13, 2147483647;
	setp.ne.s32 	%p70, %r97, 1071644672;
	or.b32  	%r98, %r96, -2147483648;
	selp.b32 	%r99, %r98, %r96, %p70;
	selp.b32 	%r100, %r99, %r96, %p3;
	selp.b32 	%r101, %r100, %r96, %p68;
	mov.b32 	%r102, 0;
	mov.b64 	%fd295, {%r102, %r101};
$L__BB3_36:
	setp.eq.f64 	%p74, %fd34, 0d3FF0000000000000;
	setp.eq.f64 	%p75, %fd35, 0d0000000000000000;
	selp.f64 	%fd184, 0d3FF0000000000000, %fd295, %p74;
	selp.f64 	%fd185, 0d3FF0000000000000, %fd184, %p75;
	mul.f64 	%fd44, %fd33, %fd185;
	cvta.to.global.u64 	%rd30, %rd6;
	mul.wide.s32 	%rd31, %r1, 8;
	add.s64 	%rd32, %rd30, %rd31;
	ld.global.f64 	%fd45, [%rd32];
	add.f64 	%fd46, %fd129, 0dBFF0000000000000;
	{
	.reg .b32 %temp; 
	mov.b64 	{%temp, %r14}, %fd45;
	}
	{
	.reg .b32 %temp; 
	mov.b64 	{%temp, %r15}, %fd46;
	}
	shr.u32 	%r108, %r15, 20;
	and.b32  	%r109, %r108, 2047;
	add.s32 	%r110, %r109, -1012;
	mov.b64 	%rd33, %fd46;
	shl.b64 	%rd3, %rd33, %r110;
	setp.eq.s64 	%p13, %rd3, -9223372036854775808;
	abs.f64 	%fd47, %fd45;
	setp.neu.f64 	%p76, %fd45, 0d0000000000000000;
	@%p76 bra 	$L__BB3_38;
	setp.eq.s64 	%p79, %rd3, -9223372036854775808;
	abs.f64 	%fd193, %fd46;
	setp.neu.f64 	%p80, %fd193, 0d3FE0000000000000;
	and.pred  	%p6, %p80, %p79;
	selp.b32 	%r111, %r14, 0, %p6;
	setp.lt.s32 	%p81, %r15, 0;
	or.b32  	%r112, %r111, 2146435072;
	selp.b32 	%r113, %r112, %r111, %p81;
	mov.b32 	%r114, 0;
	mov.b64 	%fd297, {%r114, %r113};
	bra.uni 	$L__BB3_39;
$L__BB3_38:
	{ // callseq 25, 0
	.param .b64 param0;
	st.param.f64 	[param0], %fd47;
	.param .b64 param1;
	st.param.f64 	[param1], %fd46;
	.param .b64 retval0;
	call.uni (retval0), 
	__internal_accurate_pow, 
	(
	param0, 
	param1
	);
	ld.param.f64 	%fd186, [retval0];
	} // callseq 25
	setp.lt.s32 	%p77, %r14, 0;
	cvt.rzi.f64.f64 	%fd188, %fd46;
	setp.neu.f64 	%p78, %fd46, %fd188;
	neg.f64 	%fd189, %fd186;
	selp.f64 	%fd190, %fd189, %fd186, %p13;
	selp.f64 	%fd191, %fd190, %fd186, %p77;
	selp.f64 	%fd192, 0dFFF8000000000000, %fd191, %p77;
	selp.f64 	%fd297, %fd192, %fd191, %p78;
	mov.pred 	%p6, %p13;
$L__BB3_39:
	add.f64 	%fd194, %fd46, %fd45;
	{
	.reg .b32 %temp; 
	mov.b64 	{%temp, %r115}, %fd194;
	}
	and.b32  	%r116, %r115, 2146435072;
	setp.ne.s32 	%p82, %r116, 2146435072;
	@%p82 bra 	$L__BB3_46;
	setp.num.f64 	%p83, %fd45, %fd46;
	@%p83 bra 	$L__BB3_42;
	add.rn.f64 	%fd297, %fd45, %fd46;
	bra.uni 	$L__BB3_46;
$L__BB3_42:
	abs.f64 	%fd195, %fd46;
	setp.neu.f64 	%p84, %fd195, 0d7FF0000000000000;
	@%p84 bra 	$L__BB3_44;
	setp.gt.f64 	%p89, %fd47, 0d3FF0000000000000;
	selp.b32 	%r124, 2146435072, 0, %p89;
	setp.lt.s32 	%p90, %r15, 0;
	xor.b32  	%r125, %r124, 2146435072;
	selp.b32 	%r126, %r125, %r124, %p90;
	setp.eq.f64 	%p91, %fd45, 0dBFF0000000000000;
	selp.b32 	%r127, 1072693248, %r126, %p91;
	mov.b32 	%r128, 0;
	mov.b64 	%fd297, {%r128, %r127};
	bra.uni 	$L__BB3_46;
$L__BB3_44:
	setp.neu.f64 	%p85, %fd47, 0d7FF0000000000000;
	@%p85 bra 	$L__BB3_46;
	setp.lt.s32 	%p86, %r14, 0;
	setp.lt.s32 	%p87, %r15, 0;
	selp.b32 	%r117, 0, 2146435072, %p87;
	and.b32  	%r118, %r15, 2147483647;
	setp.ne.s32 	%p88, %r118, 1071644672;
	or.b32  	%r119, %r117, -2147483648;
	selp.b32 	%r120, %r119, %r117, %p88;
	selp.b32 	%r121, %r120, %r117, %p6;
	selp.b32 	%r122, %r121, %r117, %p86;
	mov.b32 	%r123, 0;
	mov.b64 	%fd297, {%r123, %r122};
$L__BB3_46:
	setp.eq.f64 	%p92, %fd45, 0d3FF0000000000000;
	setp.eq.f64 	%p93, %fd46, 0d0000000000000000;
	selp.f64 	%fd196, 0d3FF0000000000000, %fd297, %p92;
	selp.f64 	%fd197, 0d3FF0000000000000, %fd196, %p93;
	mul.f64 	%fd55, %fd44, %fd197;
	cvta.to.global.u64 	%rd34, %rd7;
	mul.wide.s32 	%rd35, %r1, 8;
	add.s64 	%rd36, %rd34, %rd35;
	ld.global.f64 	%fd56, [%rd36];
	add.f64 	%fd57, %fd130, 0dBFF0000000000000;
	{
	.reg .b32 %temp; 
	mov.b64 	{%temp, %r16}, %fd56;
	}
	{
	.reg .b32 %temp; 
	mov.b64 	{%temp, %r17}, %fd57;
	}
	shr.u32 	%r129, %r17, 20;
	and.b32  	%r130, %r129, 2047;
	add.s32 	%r131, %r130, -1012;
	mov.b64 	%rd37, %fd57;
	shl.b64 	%rd4, %rd37, %r131;
	setp.eq.s64 	%p15, %rd4, -9223372036854775808;
	abs.f64 	%fd58, %fd56;
	setp.neu.f64 	%p94, %fd56, 0d0000000000000000;
	@%p94 bra 	$L__BB3_48;
	setp.eq.s64 	%p97, %rd4, -9223372036854775808;
	abs.f64 	%fd205, %fd57;
	setp.neu.f64 	%p98, %fd205, 0d3FE0000000000000;
	and.pred  	%p9, %p98, %p97;
	selp.b32 	%r132, %r16, 0, %p9;
	setp.lt.s32 	%p99, %r17, 0;
	or.b32  	%r133, %r132, 2146435072;
	selp.b32 	%r134, %r133, %r132, %p99;
	mov.b32 	%r135, 0;
	mov.b64 	%fd299, {%r135, %r134};
	bra.uni 	$L__BB3_49;
$L__BB3_48:
	{ // callseq 26, 0
	.param .b64 param0;
	st.param.f64 	[param0], %fd58;
	.param .b64 param1;
	st.param.f64 	[param1], %fd57;
	.param .b64 retval0;
	call.uni (retval0), 
	__internal_accurate_pow, 
	(
	param0, 
	param1
	);
	ld.param.f64 	%fd198, [retval0];
	} // callseq 26
	setp.lt.s32 	%p95, %r16, 0;
	cvt.rzi.f64.f64 	%fd200, %fd57;
	setp.neu.f64 	%p96, %fd57, %fd200;
	neg.f64 	%fd201, %fd198;
	selp.f64 	%fd202, %fd201, %fd198, %p15;
	selp.f64 	%fd203, %fd202, %fd198, %p95;
	selp.f64 	%fd204, 0dFFF8000000000000, %fd203, %p95;
	selp.f64 	%fd299, %fd204, %fd203, %p96;
	mov.pred 	%p9, %p15;
$L__BB3_49:
	add.f64 	%fd206, %fd57, %fd56;
	{
	.reg .b32 %temp; 
	mov.b64 	{%temp, %r136}, %fd206;
	}
	and.b32  	%r137, %r136, 2146435072;
	setp.ne.s32 	%p100, %r137, 2146435072;
	@%p100 bra 	$L__BB3_56;
	setp.num.f64 	%p101, %fd56, %fd57;
	@%p101 bra 	$L__BB3_52;
	add.rn.f64 	%fd299, %fd56, %fd57;
	bra.uni 	$L__BB3_56;
$L__BB3_52:
	abs.f64 	%fd207, %fd57;
	setp.neu.f64 	%p102, %fd207, 0d7FF0000000000000;
	@%p102 bra 	$L__BB3_54;
	setp.gt.f64 	%p107, %fd58, 0d3FF0000000000000;
	selp.b32 	%r145, 2146435072, 0, %p107;
	setp.lt.s32 	%p108, %r17, 0;
	xor.b32  	%r146, %r145, 2146435072;
	selp.b32 	%r147, %r146, %r145, %p108;
	setp.eq.f64 	%p109, %fd56, 0dBFF0000000000000;
	selp.b32 	%r148, 1072693248, %r147, %p109;
	mov.b32 	%r149, 0;
	mov.b64 	%fd299, {%r149, %r148};
	bra.uni 	$L__BB3_56;
$L__BB3_54:
	setp.neu.f64 	%p103, %fd58, 0d7FF0000000000000;
	@%p103 bra 	$L__BB3_56;
	setp.lt.s32 	%p104, %r16, 0;
	setp.lt.s32 	%p105, %r17, 0;
	selp.b32 	%r138, 0, 2146435072, %p105;
	and.b32  	%r139, %r17, 2147483647;
	setp.ne.s32 	%p106, %r139, 1071644672;
	or.b32  	%r140, %r138, -2147483648;
	selp.b32 	%r141, %r140, %r138, %p106;
	selp.b32 	%r142, %r141, %r138, %p9;
	selp.b32 	%r143, %r142, %r138, %p104;
	mov.b32 	%r144, 0;
	mov.b64 	%fd299, {%r144, %r143};
$L__BB3_56:
	ld.param.u64 	%rd58, [_Z8calalphaPdS_S_S_S_S_S_ddddiS_S_S_S_S_S__param_5];
	setp.eq.f64 	%p111, %fd56, 0d3FF0000000000000;
	setp.eq.f64 	%p112, %fd57, 0d0000000000000000;
	selp.f64 	%fd208, 0d3FF0000000000000, %fd299, %p111;
	selp.f64 	%fd209, 0d3FF0000000000000, %fd208, %p112;
	mul.f64 	%fd210, %fd55, %fd209;
	cvta.to.global.u64 	%rd38, %rd58;
	mul.wide.s32 	%rd39, %r1, 8;
	add.s64 	%rd40, %rd38, %rd39;
	st.global.f64 	[%rd40], %fd210;
	cvta.to.global.u64 	%rd41, %rd15;
	add.s64 	%rd42, %rd41, %rd39;
	ld.global.f64 	%fd66, [%rd42];
	{
	.reg .b32 %temp; 
	mov.b64 	{%temp, %r18}, %fd66;
	}
	abs.f64 	%fd67, %fd66;
	{ // callseq 27, 0
	.param .b64 param0;
	st.param.f64 	[param0], %fd67;
	.param .b64 param1;
	st.param.f64 	[param1], 0d4000000000000000;
	.param .b64 retval0;
	call.uni (retval0), 
	__internal_accurate_pow, 
	(
	param0, 
	param1
	);
	ld.param.f64 	%fd211, [retval0];
	} // callseq 27
	setp.lt.s32 	%p113, %r18, 0;
	neg.f64 	%fd213, %fd211;
	selp.f64 	%fd214, %fd213, %fd211, %p17;
	selp.f64 	%fd301, %fd214, %fd211, %p113;
	setp.neu.f64 	%p114, %fd66, 0d0000000000000000;
	@%p114 bra 	$L__BB3_58;
	setp.eq.s32 	%p115, %r4, 1062207488;
	selp.b32 	%r151, %r18, 0, %p115;
	setp.lt.s32 	%p116, %r31, 0;
	or.b32  	%r152, %r151, 2146435072;
	selp.b32 	%r153, %r152, %r151, %p116;
	mov.b32 	%r154, 0;
	mov.b64 	%fd301, {%r154, %r153};
$L__BB3_58:
	add.f64 	%fd215, %fd66, 0d4000000000000000;
	{
	.reg .b32 %temp; 
	mov.b64 	{%temp, %r155}, %fd215;
	}
	and.b32  	%r156, %r155, 2146435072;
	setp.ne.s32 	%p117, %r156, 2146435072;
	@%p117 bra 	$L__BB3_63;
	setp.num.f64 	%p118, %fd66, %fd66;
	@%p118 bra 	$L__BB3_61;
	mov.f64 	%fd216, 0d4000000000000000;
	add.rn.f64 	%fd301, %fd66, %fd216;
	bra.uni 	$L__BB3_63;
$L__BB3_61:
	setp.neu.f64 	%p119, %fd67, 0d7FF0000000000000;
	@%p119 bra 	$L__BB3_63;
	setp.eq.s32 	%p121, %r4, 1062207488;
	setp.lt.s32 	%p122, %r31, 0;
	selp.b32 	%r158, 0, 2146435072, %p122;
	and.b32  	%r159, %r31, 2147483647;
	setp.ne.s32 	%p123, %r159, 1071644672;
	or.b32  	%r160, %r158, -2147483648;
	selp.b32 	%r161, %r160, %r158, %p123;
	selp.b32 	%r162, %r161, %r158, %p121;
	selp.b32 	%r163, %r162, %r158, %p113;
	mov.b32 	%r164, 0;
	mov.b64 	%fd301, {%r164, %r163};
$L__BB3_63:
	setp.eq.s32 	%p124, %r4, 1062207488;
	ld.global.f64 	%fd74, [%rd1];
	{
	.reg .b32 %temp; 
	mov.b64 	{%temp, %r19}, %fd74;
	}
	abs.f64 	%fd75, %fd74;
	{ // callseq 28, 0
	.param .b64 param0;
	st.param.f64 	[param0], %fd75;
	.param .b64 param1;
	st.param.f64 	[param1], 0d4000000000000000;
	.param .b64 retval0;
	call.uni (retval0), 
	__internal_accurate_pow, 
	(
	param0, 
	param1
	);
	ld.param.f64 	%fd217, [retval0];
	} // callseq 28
	setp.lt.s32 	%p125, %r19, 0;
	neg.f64 	%fd219, %fd217;
	selp.f64 	%fd220, %fd219, %fd217, %p124;
	selp.f64 	%fd303, %fd220, %fd217, %p125;
	setp.neu.f64 	%p126, %fd74, 0d0000000000000000;
	@%p126 bra 	$L__BB3_65;
	selp.b32 	%r166, %r19, 0, %p124;
	setp.lt.s32 	%p128, %r31, 0;
	or.b32  	%r167, %r166, 2146435072;
	selp.b32 	%r168, %r167, %r166, %p128;
	mov.b32 	%r169, 0;
	mov.b64 	%fd303, {%r169, %r168};
$L__BB3_65:
	add.f64 	%fd221, %fd74, 0d4000000000000000;
	{
	.reg .b32 %temp; 
	mov.b64 	{%temp, %r170}, %fd221;
	}
	and.b32  	%r171, %r170, 2146435072;
	setp.ne.s32 	%p129, %r171, 2146435072;
	@%p129 bra 	$L__BB3_70;
	setp.num.f64 	%p130, %fd74, %fd74;
	@%p130 bra 	$L__BB3_68;
	mov.f64 	%fd222, 0d4000000000000000;
	add.rn.f64 	%fd303, %fd74, %fd222;
	bra.uni 	$L__BB3_70;
$L__BB3_68:
	setp.neu.f64 	%p131, %fd75, 0d7FF0000000000000;
	@%p131 bra 	$L__BB3_70;
	setp.lt.s32 	%p134, %r31, 0;
	selp.b32 	%r173, 0, 2146435072, %p134;
	and.b32  	%r174, %r31, 2147483647;
	setp.ne.s32 	%p135, %r174, 1071644672;
	or.b32  	%r175, %r173, -2147483648;
	selp.b32 	%r176, %r175, %r173, %p135;
	selp.b32 	%r177, %r176, %r173, %p124;
	selp.b32 	%r178, %r177, %r173, %p125;
	mov.b32 	%r179, 0;
	mov.b64 	%fd303, {%r179, %r178};
$L__BB3_70:
	setp.eq.f64 	%p136, %fd74, 0d3FF0000000000000;
	selp.f64 	%fd223, 0d3FF0000000000000, %fd303, %p136;
	setp.eq.f64 	%p137, %fd66, 0d3FF0000000000000;
	selp.f64 	%fd224, 0d3FF0000000000000, %fd301, %p137;
	add.f64 	%fd82, %fd224, %fd223;
	add.f64 	%fd225, %fd66, %fd74;
	mul.f64 	%fd83, %fd66, %fd225;
	{
	.reg .b32 %temp; 
	mov.b64 	{%temp, %r20}, %fd82;
	}
	abs.f64 	%fd84, %fd82;
	setp.neu.f64 	%p138, %fd82, 0d0000000000000000;
	@%p138 bra 	$L__BB3_72;
	setp.eq.s32 	%p140, %r8, 1073741824;
	selp.b32 	%r180, %r20, 0, %p140;
	setp.lt.s32 	%p141, %r7, 0;
	or.b32  	%r181, %r180, 2146435072;
	selp.b32 	%r182, %r181, %r180, %p141;
	mov.b32 	%r183, 0;
	mov.b64 	%fd305, {%r183, %r182};
	bra.uni 	$L__BB3_73;
$L__BB3_72:
	setp.lt.s32 	%p139, %r20, 0;
	{ // callseq 29, 0
	.param .b64 param0;
	st.param.f64 	[param0], %fd84;
	.param .b64 param1;
	st.param.f64 	[param1], 0d3FF8000000000000;
	.param .b64 retval0;
	call.uni (retval0), 
	__internal_accurate_pow, 
	(
	param0, 
	param1
	);
	ld.param.f64 	%fd226, [retval0];
	} // callseq 29
	selp.f64 	%fd305, 0dFFF8000000000000, %fd226, %p139;
$L__BB3_73:
	add.f64 	%fd228, %fd82, 0d3FF8000000000000;
	{
	.reg .b32 %temp; 
	mov.b64 	{%temp, %r184}, %fd228;
	}
	and.b32  	%r185, %r184, 2146435072;
	setp.ne.s32 	%p142, %r185, 2146435072;
	@%p142 bra 	$L__BB3_78;
	setp.num.f64 	%p143, %fd82, %fd82;
	@%p143 bra 	$L__BB3_76;
	mov.f64 	%fd229, 0d3FF8000000000000;
	add.rn.f64 	%fd305, %fd82, %fd229;
	bra.uni 	$L__BB3_78;
$L__BB3_76:
	setp.neu.f64 	%p144, %fd84, 0d7FF0000000000000;
	@%p144 bra 	$L__BB3_78;
	setp.lt.s32 	%p145, %r20, 0;
	setp.eq.s32 	%p146, %r8, 1073741824;
	setp.lt.s32 	%p147, %r7, 0;
	selp.b32 	%r187, 0, 2146435072, %p147;
	and.b32  	%r188, %r7, 2147483647;
	setp.ne.s32 	%p148, %r188, 1071644672;
	or.b32  	%r189, %r187, -2147483648;
	selp.b32 	%r190, %r189, %r187, %p148;
	selp.b32 	%r191, %r190, %r187, %p146;
	selp.b32 	%r192, %r191, %r187, %p145;
	mov.b32 	%r193, 0;
	mov.b64 	%fd305, {%r193, %r192};
$L__BB3_78:
	setp.eq.f64 	%p149, %fd82, 0d3FF0000000000000;
	selp.f64 	%fd230, 0d3FF0000000000000, %fd305, %p149;
	div.rn.f64 	%fd91, %fd83, %fd230;
	cvta.to.global.u64 	%rd43, %rd17;
	mul.wide.s32 	%rd44, %r1, 8;
	add.s64 	%rd45, %rd43, %rd44;
	ld.global.f64 	%fd231, [%rd45];
	mul.f64 	%fd92, %fd27, %fd231;
	fma.rn.f64 	%fd232, %fd92, 0d3FF71547652B82FE, 0d4338000000000000;
	{
	.reg .b32 %temp; 
	mov.b64 	{%r21, %temp}, %fd232;
	}
	mov.f64 	%fd233, 0dC338000000000000;
	add.rn.f64 	%fd234, %fd232, %fd233;
	fma.rn.f64 	%fd235, %fd234, 0dBFE62E42FEFA39EF, %fd92;
	fma.rn.f64 	%fd236, %fd234, 0dBC7ABC9E3B39803F, %fd235;
	fma.rn.f64 	%fd237, %fd236, 0d3E5ADE1569CE2BDF, 0d3E928AF3FCA213EA;
	fma.rn.f64 	%fd238, %fd237, %fd236, 0d3EC71DEE62401315;
	fma.rn.f64 	%fd239, %fd238, %fd236, 0d3EFA01997C89EB71;
	fma.rn.f64 	%fd240, %fd239, %fd236, 0d3F2A01A014761F65;
	fma.rn.f64 	%fd241, %fd240, %fd236, 0d3F56C16C1852B7AF;
	fma.rn.f64 	%fd242, %fd241, %fd236, 0d3F81111111122322;
	fma.rn.f64 	%fd243, %fd242, %fd236, 0d3FA55555555502A1;
	fma.rn.f64 	%fd244, %fd243, %fd236, 0d3FC5555555555511;
	fma.rn.f64 	%fd245, %fd244, %fd236, 0d3FE000000000000B;
	fma.rn.f64 	%fd246, %fd245, %fd236, 0d3FF0000000000000;
	fma.rn.f64 	%fd247, %fd246, %fd236, 0d3FF0000000000000;
	{
	.reg .b32 %temp; 
	mov.b64 	{%r22, %temp}, %fd247;
	}
	{
	.reg .b32 %temp; 
	mov.b64 	{%temp, %r23}, %fd247;
	}
	shl.b32 	%r194, %r21, 20;
	add.s32 	%r195, %r194, %r23;
	mov.b64 	%fd306, {%r22, %r195};
	{
	.reg .b32 %temp; 
	mov.b64 	{%temp, %r196}, %fd92;
	}
	mov.b32 	%f4, %r196;
	abs.f32 	%f2, %f4;
	setp.lt.f32 	%p150, %f2, 0f4086232B;
	@%p150 bra 	$L__BB3_81;
	setp.lt.f64 	%p151, %fd92, 0d0000000000000000;
	add.f64 	%fd248, %fd92, 0d7FF0000000000000;
	selp.f64 	%fd306, 0d0000000000000000, %fd248, %p151;
	setp.geu.f32 	%p152, %f2, 0f40874800;
	@%p152 bra 	$L__BB3_81;
	shr.u32 	%r197, %r21, 31;
	add.s32 	%r198, %r21, %r197;
	shr.s32 	%r199, %r198, 1;
	shl.b32 	%r200, %r199, 20;
	add.s32 	%r201, %r23, %r200;
	mov.b64 	%fd249, {%r22, %r201};
	sub.s32 	%r202, %r21, %r199;
	shl.b32 	%r203, %r202, 20;
	add.s32 	%r204, %r203, 1072693248;
	mov.b32 	%r205, 0;
	mov.b64 	%fd250, {%r205, %r204};
	mul.f64 	%fd306, %fd250, %fd249;
$L__BB3_81:
	cvta.to.global.u64 	%rd46, %rd12;
	add.s64 	%rd48, %rd46, %rd44;
	ld.global.f64 	%fd97, [%rd48];
	{
	.reg .b32 %temp; 
	mov.b64 	{%temp, %r24}, %fd97;
	}
	abs.f64 	%fd98, %fd97;
	setp.neu.f64 	%p153, %fd97, 0d0000000000000000;
	@%p153 bra 	$L__BB3_83;
	setp.eq.s64 	%p157, %rd2, -9223372036854775808;
	abs.f64 	%fd258, %fd35;
	setp.neu.f64 	%p158, %fd258, 0d3FE0000000000000;
	and.pred  	%p11, %p158, %p157;
	selp.b32 	%r206, %r24, 0, %p11;
	setp.lt.s32 	%p159, %r13, 0;
	or.b32  	%r207, %r206, 2146435072;
	selp.b32 	%r208, %r207, %r206, %p159;
	mov.b32 	%r209, 0;
	mov.b64 	%fd308, {%r209, %r208};
	bra.uni 	$L__BB3_84;
$L__BB3_83:
	{ // callseq 30, 0
	.param .b64 param0;
	st.param.f64 	[param0], %fd98;
	.param .b64 param1;
	st.param.f64 	[param1], %fd35;
	.param .b64 retval0;
	call.uni (retval0), 
	__internal_accurate_pow, 
	(
	param0, 
	param1
	);
	ld.param.f64 	%fd251, [retval0];
	} // callseq 30
	setp.lt.s32 	%p154, %r24, 0;
	cvt.rzi.f64.f64 	%fd253, %fd35;
	setp.neu.f64 	%p155, %fd35, %fd253;
	neg.f64 	%fd254, %fd251;
	setp.eq.s64 	%p156, %rd2, -9223372036854775808;
	selp.f64 	%fd255, %fd254, %fd251, %p156;
	selp.f64 	%fd256, %fd255, %fd251, %p154;
	selp.f64 	%fd257, 0dFFF8000000000000, %fd256, %p154;
	selp.f64 	%fd308, %fd257, %fd256, %p155;
$L__BB3_84:
	add.f64 	%fd259, %fd35, %fd97;
	{
	.reg .b32 %temp; 
	mov.b64 	{%temp, %r210}, %fd259;
	}
	and.b32  	%r211, %r210, 2146435072;
	setp.ne.s32 	%p160, %r211, 2146435072;
	@%p160 bra 	$L__BB3_91;
	setp.num.f64 	%p161, %fd97, %fd35;
	@%p161 bra 	$L__BB3_87;
	add.rn.f64 	%fd308, %fd97, %fd35;
	bra.uni 	$L__BB3_91;
$L__BB3_87:
	abs.f64 	%fd260, %fd35;
	setp.neu.f64 	%p162, %fd260, 0d7FF0000000000000;
	@%p162 bra 	$L__BB3_89;
	setp.gt.f64 	%p167, %fd98, 0d3FF0000000000000;
	selp.b32 	%r219, 2146435072, 0, %p167;
	setp.lt.s32 	%p168, %r13, 0;
	xor.b32  	%r220, %r219, 2146435072;
	selp.b32 	%r221, %r220, %r219, %p168;
	setp.eq.f64 	%p169, %fd97, 0dBFF0000000000000;
	selp.b32 	%r222, 1072693248, %r221, %p169;
	mov.b32 	%r223, 0;
	mov.b64 	%fd308, {%r223, %r222};
	bra.uni 	$L__BB3_91;
$L__BB3_89:
	setp.neu.f64 	%p163, %fd98, 0d7FF0000000000000;
	@%p163 bra 	$L__BB3_91;
	setp.lt.s32 	%p164, %r24, 0;
	setp.lt.s32 	%p165, %r13, 0;
	selp.b32 	%r212, 0, 2146435072, %p165;
	and.b32  	%r213, %r13, 2147483647;
	setp.ne.s32 	%p166, %r213, 1071644672;
	or.b32  	%r214, %r212, -2147483648;
	selp.b32 	%r215, %r214, %r212, %p166;
	selp.b32 	%r216, %r215, %r212, %p11;
	selp.b32 	%r217, %r216, %r212, %p164;
	mov.b32 	%r218, 0;
	mov.b64 	%fd308, {%r218, %r217};
$L__BB3_91:
	ld.param.u64 	%rd59, [_Z8calalphaPdS_S_S_S_S_S_ddddiS_S_S_S_S_S__param_13];
	setp.eq.s64 	%p170, %rd3, -9223372036854775808;
	setp.eq.f64 	%p171, %fd35, 0d0000000000000000;
	setp.eq.f64 	%p172, %fd97, 0d3FF0000000000000;
	selp.f64 	%fd261, 0d3FF0000000000000, %fd308, %p172;
	selp.f64 	%fd262, 0d3FF0000000000000, %fd261, %p171;
	mul.f64 	%fd263, %fd91, %fd306;
	mul.f64 	%fd106, %fd263, %fd262;
	cvta.to.global.u64 	%rd49, %rd59;
	add.s64 	%rd51, %rd49, %rd44;
	ld.global.f64 	%fd107, [%rd51];
	{
	.reg .b32 %temp; 
	mov.b64 	{%temp, %r25}, %fd107;
	}
	abs.f64 	%fd108, %fd107;
	{ // callseq 31, 0
	.param .b64 param0;
	st.param.f64 	[param0], %fd108;
	.param .b64 param1;
	st.param.f64 	[param1], %fd46;
	.param .b64 retval0;
	call.uni (retval0), 
	__internal_accurate_pow, 
	(
	param0, 
	param1
	);
	ld.param.f64 	%fd264, [retval0];
	} // callseq 31
	setp.lt.s32 	%p173, %r25, 0;
	neg.f64 	%fd266, %fd264;
	selp.f64 	%fd267, %fd266, %fd264, %p170;
	selp.f64 	%fd109, %fd267, %fd264, %p173;
	setp.neu.f64 	%p174, %fd107, 0d0000000000000000;
	@%p174 bra 	$L__BB3_93;
	setp.eq.s64 	%p177, %rd3, -9223372036854775808;
	abs.f64 	%fd270, %fd46;
	setp.neu.f64 	%p178, %fd270, 0d3FE0000000000000;
	and.pred  	%p13, %p178, %p177;
	selp.b32 	%r224, %r25, 0, %p13;
	setp.lt.s32 	%p179, %r15, 0;
	or.b32  	%r225, %r224, 2146435072;
	selp.b32 	%r226, %r225, %r224, %p179;
	mov.b32 	%r227, 0;
	mov.b64 	%fd310, {%r227, %r226};
	bra.uni 	$L__BB3_94;
$L__BB3_93:
	setp.lt.s32 	%p175, %r25, 0;
	cvt.rzi.f64.f64 	%fd268, %fd46;
	setp.neu.f64 	%p176, %fd46, %fd268;
	selp.f64 	%fd269, 0dFFF8000000000000, %fd109, %p175;
	selp.f64 	%fd310, %fd269, %fd109, %p176;
$L__BB3_94:
	add.f64 	%fd271, %fd46, %fd107;
	{
	.reg .b32 %temp; 
	mov.b64 	{%temp, %r228}, %fd271;
	}
	and.b32  	%r229, %r228, 2146435072;
	setp.ne.s32 	%p180, %r229, 2146435072;
	@%p180 bra 	$L__BB3_101;
	setp.num.f64 	%p181, %fd107, %fd46;
	@%p181 bra 	$L__BB3_97;
	add.rn.f64 	%fd310, %fd107, %fd46;
	bra.uni 	$L__BB3_101;
$L__BB3_97:
	abs.f64 	%fd272, %fd46;
	setp.neu.f64 	%p182, %fd272, 0d7FF0000000000000;
	@%p182 bra 	$L__BB3_99;
	setp.gt.f64 	%p187, %fd108, 0d3FF0000000000000;
	selp.b32 	%r237, 2146435072, 0, %p187;
	setp.lt.s32 	%p188, %r15, 0;
	xor.b32  	%r238, %r237, 2146435072;
	selp.b32 	%r239, %r238, %r237, %p188;
	setp.eq.f64 	%p189, %fd107, 0dBFF0000000000000;
	selp.b32 	%r240, 1072693248, %r239, %p189;
	mov.b32 	%r241, 0;
	mov.b64 	%fd310, {%r241, %r240};
	bra.uni 	$L__BB3_101;
$L__BB3_99:
	setp.neu.f64 	%p183, %fd108, 0d7FF0000000000000;
	@%p183 bra 	$L__BB3_101;
	setp.lt.s32 	%p184, %r25, 0;
	setp.lt.s32 	%p185, %r15, 0;
	selp.b32 	%r230, 0, 2146435072, %p185;
	and.b32  	%r231, %r15, 2147483647;
	setp.ne.s32 	%p186, %r231, 1071644672;
	or.b32  	%r232, %r230, -2147483648;
	selp.b32 	%r233, %r232, %r230, %p186;
	selp.b32 	%r234, %r233, %r230, %p13;
	selp.b32 	%r235, %r234, %r230, %p184;
	mov.b32 	%r236, 0;
	mov.b64 	%fd310, {%r236, %r235};
$L__BB3_101:
	setp.eq.s64 	%p190, %rd4, -9223372036854775808;
	setp.eq.f64 	%p191, %fd46, 0d0000000000000000;
	setp.eq.f64 	%p192, %fd107, 0d3FF0000000000000;
	selp.f64 	%fd273, 0d3FF0000000000000, %fd310, %p192;
	selp.f64 	%fd274, 0d3FF0000000000000, %fd273, %p191;
	mul.f64 	%fd117, %fd106, %fd274;
	cvta.to.global.u64 	%rd52, %rd14;
	add.s64 	%rd54, %rd52, %rd44;
	ld.global.f64 	%fd118, [%rd54];
	{
	.reg .b32 %temp; 
	mov.b64 	{%temp, %r26}, %fd118;
	}
	abs.f64 	%fd119, %fd118;
	{ // callseq 32, 0
	.param .b64 param0;
	st.param.f64 	[param0], %fd119;
	.param .b64 param1;
	st.param.f64 	[param1], %fd57;
	.param .b64 retval0;
	call.uni (retval0), 
	__internal_accurate_pow, 
	(
	param0, 
	param1
	);
	ld.param.f64 	%fd275, [retval0];
	} // callseq 32
	setp.lt.s32 	%p193, %r26, 0;
	neg.f64 	%fd277, %fd275;
	selp.f64 	%fd278, %fd277, %fd275, %p190;
	selp.f64 	%fd120, %fd278, %fd275, %p193;
	setp.neu.f64 	%p194, %fd118, 0d0000000000000000;
	@%p194 bra 	$L__BB3_103;
	setp.eq.s64 	%p197, %rd4, -9223372036854775808;
	abs.f64 	%fd281, %fd57;
	setp.neu.f64 	%p198, %fd281, 0d3FE0000000000000;
	and.pred  	%p15, %p198, %p197;
	selp.b32 	%r242, %r26, 0, %p15;
	setp.lt.s32 	%p199, %r17, 0;
	or.b32  	%r243, %r242, 2146435072;
	selp.b32 	%r244, %r243, %r242, %p199;
	mov.b32 	%r245, 0;
	mov.b64 	%fd312, {%r245, %r244};
	bra.uni 	$L__BB3_104;
$L__BB3_103:
	setp.lt.s32 	%p195, %r26, 0;
	cvt.rzi.f64.f64 	%fd279, %fd57;
	setp.neu.f64 	%p196, %fd57, %fd279;
	selp.f64 	%fd280, 0dFFF8000000000000, %fd120, %p195;
	selp.f64 	%fd312, %fd280, %fd120, %p196;
$L__BB3_104:
	add.f64 	%fd282, %fd57, %fd118;
	{
	.reg .b32 %temp; 
	mov.b64 	{%temp, %r246}, %fd282;
	}
	and.b32  	%r247, %r246, 2146435072;
	setp.ne.s32 	%p200, %r247, 2146435072;
	@%p200 bra 	$L__BB3_111;
	setp.num.f64 	%p201, %fd118, %fd57;
	@%p201 bra 	$L__BB3_107;
	add.rn.f64 	%fd312, %fd118, %fd57;
	bra.uni 	$L__BB3_111;
$L__BB3_107:
	abs.f64 	%fd283, %fd57;
	setp.neu.f64 	%p202, %fd283, 0d7FF0000000000000;
	@%p202 bra 	$L__BB3_109;
	setp.gt.f64 	%p207, %fd119, 0d3FF0000000000000;
	selp.b32 	%r255, 2146435072, 0, %p207;
	setp.lt.s32 	%p208, %r17, 0;
	xor.b32  	%r256, %r255, 2146435072;
	selp.b32 	%r257, %r256, %r255, %p208;
	setp.eq.f64 	%p209, %fd118, 0dBFF0000000000000;
	selp.b32 	%r258, 1072693248, %r257, %p209;
	mov.b32 	%r259, 0;
	mov.b64 	%fd312, {%r259, %r258};
	bra.uni 	$L__BB3_111;
$L__BB3_109:
	setp.neu.f64 	%p203, %fd119, 0d7FF0000000000000;
	@%p203 bra 	$L__BB3_111;
	setp.lt.s32 	%p204, %r26, 0;
	setp.lt.s32 	%p205, %r17, 0;
	selp.b32 	%r248, 0, 2146435072, %p205;
	and.b32  	%r249, %r17, 2147483647;
	setp.ne.s32 	%p206, %r249, 1071644672;
	or.b32  	%r250, %r248, -2147483648;
	selp.b32 	%r251, %r250, %r248, %p206;
	selp.b32 	%r252, %r251, %r248, %p15;
	selp.b32 	%r253, %r252, %r248, %p204;
	mov.b32 	%r254, 0;
	mov.b64 	%fd312, {%r254, %r253};
$L__BB3_111:
	setp.eq.f64 	%p210, %fd57, 0d0000000000000000;
	setp.eq.f64 	%p211, %fd118, 0d3FF0000000000000;
	selp.f64 	%fd284, 0d3FF0000000000000, %fd312, %p211;
	selp.f64 	%fd285, 0d3FF0000000000000, %fd284, %p210;
	mul.f64 	%fd286, %fd117, %fd285;
	cvta.to.global.u64 	%rd55, %rd16;
	add.s64 	%rd57, %rd55, %rd44;
	st.global.f64 	[%rd57], %fd286;
$L__BB3_112:
	ret;

}
	// .globl	_Z4calmPdS_S_S_S_S_S_S_S_S_S_S_S_S_i
.visible .entry _Z4calmPdS_S_S_S_S_S_S_S_S_S_S_S_S_i(
	.param .u64 .ptr .align 1 _Z4calmPdS_S_S_S_S_S_S_S_S_S_S_S_S_i_param_0,
	.param .u64 .ptr .align 1 _Z4calmPdS_S_S_S_S_S_S_S_S_S_S_S_S_i_param_1,
	.param .u64 .ptr .align 1 _Z4calmPdS_S_S_S_S_S_S_S_S_S_S_S_S_i_param_2,
	.param .u64 .ptr .align 1 _Z4calmPdS_S_S_S_S_S_S_S_S_S_S_S_S_i_param_3,
	.param .u64 .ptr .align 1 _Z4calmPdS_S_S_S_S_S_S_S_S_S_S_S_S_i_param_4,
	.param .u64 .ptr .align 1 _Z4calmPdS_S_S_S_S_S_S_S_S_S_S_S_S_i_param_5,
	.param .u64 .ptr .align 1 _Z4calmPdS_S_S_S_S_S_S_S_S_S_S_S_S_i_param_6,
	.param .u64 .ptr .align 1 _Z4calmPdS_S_S_S_S_S_S_S_S_S_S_S_S_i_param_7,
	.param .u64 .ptr .align 1 _Z4calmPdS_S_S_S_S_S_S_S_S_S_S_S_S_i_param_8,
	.param .u64 .ptr .align 1 _Z4calmPdS_S_S_S_S_S_S_S_S_S_S_S_S_i_param_9,
	.param .u64 .ptr .align 1 _Z4calmPdS_S_S_S_S_S_S_S_S_S_S_S_S_i_param_10,
	.param .u64 .ptr .align 1 _Z4calmPdS_S_S_S_S_S_S_S_S_S_S_S_S_i_param_11,
	.param .u64 .ptr .align 1 _Z4calmPdS_S_S_S_S_S_S_S_S_S_S_S_S_i_param_12,
	.param .u64 .ptr .align 1 _Z4calmPdS_S_S_S_S_S_S_S_S_S_S_S_S_i_param_13,
	.param .u32 _Z4calmPdS_S_S_S_S_S_S_S_S_S_S_S_S_i_param_14
)
{
	.reg .pred 	%p<78>;
	.reg .b32 	%r<100>;
	.reg .b64 	%rd<50>;
	.reg .b64 	%fd<114>;

	ld.param.u64 	%rd2, [_Z4calmPdS_S_S_S_S_S_S_S_S_S_S_S_S_i_param_1];
	ld.param.u64 	%rd4, [_Z4calmPdS_S_S_S_S_S_S_S_S_S_S_S_S_i_param_3];
	ld.param.u64 	%rd5, [_Z4calmPdS_S_S_S_S_S_S_S_S_S_S_S_S_i_param_4];
	ld.param.u64 	%rd8, [_Z4calmPdS_S_S_S_S_S_S_S_S_S_S_S_S_i_param_7];
	ld.param.u64 	%rd9, [_Z4calmPdS_S_S_S_S_S_S_S_S_S_S_S_S_i_param_8];
	ld.param.u64 	%rd10, [_Z4calmPdS_S_S_S_S_S_S_S_S_S_S_S_S_i_param_9];
	ld.param.u64 	%rd11, [_Z4calmPdS_S_S_S_S_S_S_S_S_S_S_S_S_i_param_10];
	ld.param.u64 	%rd12, [_Z4calmPdS_S_S_S_S_S_S_S_S_S_S_S_S_i_param_11];
	ld.param.u64 	%rd13, [_Z4calmPdS_S_S_S_S_S_S_S_S_S_S_S_S_i_param_12];
	ld.param.u32 	%r10, [_Z4calmPdS_S_S_S_S_S_S_S_S_S_S_S_S_i_param_14];
	mov.u32 	%r11, %tid.x;
	mov.u32 	%r12, %ctaid.x;
	mov.u32 	%r13, %ntid.x;
	mad.lo.s32 	%r1, %r12, %r13, %r11;
	setp.ge.s32 	%p1, %r1, %r10;
	@%p1 bra 	$L__BB4_44;
	ld.param.u64 	%rd49, [_Z4calmPdS_S_S_S_S_S_S_S_S_S_S_S_S_i_param_13];
	ld.param.u64 	%rd48, [_Z4calmPdS_S_S_S_S_S_S_S_S_S_S_S_S_i_param_6];
	ld.param.u64 	%rd47, [_Z4calmPdS_S_S_S_S_S_S_S_S_S_S_S_S_i_param_5];
	ld.param.u64 	%rd46, [_Z4calmPdS_S_S_S_S_S_S_S_S_S_S_S_S_i_param_2];
	ld.param.u64 	%rd45, [_Z4calmPdS_S_S_S_S_S_S_S_S_S_S_S_S_i_param_0];
	cvta.to.global.u64 	%rd15, %rd45;
	cvta.to.global.u64 	%rd16, %rd10;
	cvta.to.global.u64 	%rd17, %rd2;
	cvta.to.global.u64 	%rd18, %rd11;
	cvta.to.global.u64 	%rd19, %rd46;
	cvta.to.global.u64 	%rd20, %rd12;
	cvta.to.global.u64 	%rd21, %rd4;
	cvta.to.global.u64 	%rd22, %rd5;
	cvta.to.global.u64 	%rd23, %rd47;
	cvta.to.global.u64 	%rd24, %rd49;
	cvta.to.global.u64 	%rd25, %rd13;
	cvta.to.global.u64 	%rd26, %rd48;
	mul.wide.s32 	%rd27, %r1, 8;
	add.s64 	%rd28, %rd15, %rd27;
	ld.global.f64 	%fd50, [%rd28];
	add.s64 	%rd29, %rd16, %rd27;
	ld.global.f64 	%fd51, [%rd29];
	add.s64 	%rd30, %rd17, %rd27;
	ld.global.f64 	%fd52, [%rd30];
	add.s64 	%rd31, %rd18, %rd27;
	ld.global.f64 	%fd53, [%rd31];
	mul.f64 	%fd54, %fd52, %fd53;
	fma.rn.f64 	%fd55, %fd50, %fd51, %fd54;
	add.s64 	%rd32, %rd19, %rd27;
	ld.global.f64 	%fd56, [%rd32];
	add.s64 	%rd33, %rd20, %rd27;
	ld.global.f64 	%fd57, [%rd33];
	fma.rn.f64 	%fd58, %fd56, %fd57, %fd55;
	add.s64 	%rd34, %rd21, %rd27;
	ld.global.f64 	%fd59, [%rd34];
	add.s64 	%rd35, %rd22, %rd27;
	ld.global.f64 	%fd60, [%rd35];
	mul.f64 	%fd61, %fd60, %fd53;
	fma.rn.f64 	%fd62, %fd59, %fd51, %fd61;
	add.s64 	%rd36, %rd23, %rd27;
	ld.global.f64 	%fd63, [%rd36];
	fma.rn.f64 	%fd1, %fd63, %fd57, %fd62;
	add.s64 	%rd37, %rd24, %rd27;
	st.global.f64 	[%rd37], %fd58;
	add.s64 	%rd38, %rd25, %rd27;
	st.global.f64 	[%rd38], %fd1;
	add.s64 	%rd39, %rd26, %rd27;
	ld.global.f64 	%fd2, [%rd39];
	ld.global.f64 	%fd3, [%rd37];
	sub.f64 	%fd4, %fd2, %fd3;
	{
	.reg .b32 %temp; 
	mov.b64 	{%temp, %r2}, %fd4;
	}
	mov.f64 	%fd64, 0d4000000000000000;
	{
	.reg .b32 %temp; 
	mov.b64 	{%temp, %r14}, %fd64;
	}
	and.b32  	%r4, %r14, 2146435072;
	setp.eq.s32 	%p2, %r4, 1062207488;
	abs.f64 	%fd5, %fd4;
	{ // callseq 33, 0
	.param .b64 param0;
	st.param.f64 	[param0], %fd5;
	.param .b64 param1;
	st.param.f64 	[param1], 0d4000000000000000;
	.param .b64 retval0;
	call.uni (retval0), 
	__internal_accurate_pow, 
	(
	param0, 
	param1
	);
	ld.param.f64 	%fd65, [retval0];
	} // callseq 33
	setp.lt.s32 	%p3, %r2, 0;
	neg.f64 	%fd67, %fd65;
	selp.f64 	%fd68, %fd67, %fd65, %p2;
	selp.f64 	%fd103, %fd68, %fd65, %p3;
	setp.neu.f64 	%p4, %fd4, 0d0000000000000000;
	@%p4 bra 	$L__BB4_3;
	setp.eq.s32 	%p5, %r4, 1062207488;
	selp.b32 	%r15, %r2, 0, %p5;
	setp.lt.s32 	%p6, %r14, 0;
	or.b32  	%r16, %r15, 2146435072;
	selp.b32 	%r17, %r16, %r15, %p6;
	mov.b32 	%r18, 0;
	mov.b64 	%fd103, {%r18, %r17};
$L__BB4_3:
	add.f64 	%fd69, %fd4, 0d4000000000000000;
	{
	.reg .b32 %temp; 
	mov.b64 	{%temp, %r19}, %fd69;
	}
	and.b32  	%r20, %r19, 2146435072;
	setp.ne.s32 	%p7, %r20, 2146435072;
	@%p7 bra 	$L__BB4_8;
	setp.num.f64 	%p8, %fd4, %fd4;
	@%p8 bra 	$L__BB4_6;
	mov.f64 	%fd70, 0d4000000000000000;
	add.rn.f64 	%fd103, %fd4, %fd70;
	bra.uni 	$L__BB4_8;
$L__BB4_6:
	setp.neu.f64 	%p9, %fd5, 0d7FF0000000000000;
	@%p9 bra 	$L__BB4_8;
	setp.lt.s32 	%p10, %r2, 0;
	setp.eq.s32 	%p11, %r4, 1062207488;
	setp.lt.s32 	%p12, %r14, 0;
	selp.b32 	%r22, 0, 2146435072, %p12;
	and.b32  	%r23, %r14, 2147483647;
	setp.ne.s32 	%p13, %r23, 1071644672;
	or.b32  	%r24, %r22, -2147483648;
	selp.b32 	%r25, %r24, %r22, %p13;
	selp.b32 	%r26, %r25, %r22, %p11;
	selp.b32 	%r27, %r26, %r22, %p10;
	mov.b32 	%r28, 0;
	mov.b64 	%fd103, {%r28, %r27};
$L__BB4_8:
	setp.eq.s32 	%p14, %r4, 1062207488;
	setp.eq.f64 	%p15, %fd4, 0d3FF0000000000000;
	selp.f64 	%fd12, 0d3FF0000000000000, %fd103, %p15;
	{
	.reg .b32 %temp; 
	mov.b64 	{%temp, %r5}, %fd2;
	}
	abs.f64 	%fd13, %fd2;
	{ // callseq 34, 0
	.param .b64 param0;
	st.param.f64 	[param0], %fd13;
	.param .b64 param1;
	st.param.f64 	[param1], 0d4000000000000000;
	.param .b64 retval0;
	call.uni (retval0), 
	__internal_accurate_pow, 
	(
	param0, 
	param1
	);
	ld.param.f64 	%fd71, [retval0];
	} // callseq 34
	setp.lt.s32 	%p16, %r5, 0;
	neg.f64 	%fd73, %fd71;
	selp.f64 	%fd74, %fd73, %fd71, %p14;
	selp.f64 	%fd111, %fd74, %fd71, %p16;
	setp.neu.f64 	%p17, %fd2, 0d0000000000000000;
	mov.f64 	%fd105, %fd111;
	@%p17 bra 	$L__BB4_10;
	setp.eq.s32 	%p18, %r4, 1062207488;
	selp.b32 	%r30, %r5, 0, %p18;
	setp.lt.s32 	%p19, %r14, 0;
	or.b32  	%r31, %r30, 2146435072;
	selp.b32 	%r32, %r31, %r30, %p19;
	mov.b32 	%r33, 0;
	mov.b64 	%fd105, {%r33, %r32};
$L__BB4_10:
	add.f64 	%fd75, %fd2, 0d4000000000000000;
	{
	.reg .b32 %temp; 
	mov.b64 	{%temp, %r34}, %fd75;
	}
	and.b32  	%r6, %r34, 2146435072;
	setp.ne.s32 	%p20, %r6, 2146435072;
	@%p20 bra 	$L__BB4_15;
	setp.num.f64 	%p21, %fd2, %fd2;
	@%p21 bra 	$L__BB4_13;
	mov.f64 	%fd76, 0d4000000000000000;
	add.rn.f64 	%fd105, %fd2, %fd76;
	bra.uni 	$L__BB4_15;
$L__BB4_13:
	setp.neu.f64 	%p22, %fd13, 0d7FF0000000000000;
	@%p22 bra 	$L__BB4_15;
	setp.lt.s32 	%p23, %r5, 0;
	setp.eq.s32 	%p24, %r4, 1062207488;
	setp.lt.s32 	%p25, %r14, 0;
	selp.b32 	%r36, 0, 2146435072, %p25;
	and.b32  	%r37, %r14, 2147483647;
	setp.ne.s32 	%p26, %r37, 1071644672;
	or.b32  	%r38, %r36, -2147483648;
	selp.b32 	%r39, %r38, %r36, %p26;
	selp.b32 	%r40, %r39, %r36, %p24;
	selp.b32 	%r41, %r40, %r36, %p23;
	mov.b32 	%r42, 0;
	mov.b64 	%fd105, {%r42, %r41};
$L__BB4_15:
	setp.eq.s32 	%p27, %r4, 1062207488;
	{
	.reg .b32 %temp; 
	mov.b64 	{%temp, %r7}, %fd3;
	}
	abs.f64 	%fd20, %fd3;
	{ // callseq 35, 0
	.param .b64 param0;
	st.param.f64 	[param0], %fd20;
	.param .b64 param1;
	st.param.f64 	[param1], 0d4000000000000000;
	.param .b64 retval0;
	call.uni (retval0), 
	__internal_accurate_pow, 
	(
	param0, 
	param1
	);
	ld.param.f64 	%fd77, [retval0];
	} // callseq 35
	setp.lt.s32 	%p28, %r7, 0;
	neg.f64 	%fd79, %fd77;
	selp.f64 	%fd80, %fd79, %fd77, %p27;
	selp.f64 	%fd107, %fd80, %fd77, %p28;
	setp.neu.f64 	%p29, %fd3, 0d0000000000000000;
	@%p29 bra 	$L__BB4_17;
	selp.b32 	%r44, %r7, 0, %p27;
	setp.lt.s32 	%p31, %r14, 0;
	or.b32  	%r45, %r44, 2146435072;
	selp.b32 	%r46, %r45, %r44, %p31;
	mov.b32 	%r47, 0;
	mov.b64 	%fd107, {%r47, %r46};
$L__BB4_17:
	add.f64 	%fd81, %fd3, 0d4000000000000000;
	{
	.reg .b32 %temp; 
	mov.b64 	{%temp, %r48}, %fd81;
	}
	and.b32  	%r49, %r48, 2146435072;
	setp.ne.s32 	%p32, %r49, 2146435072;
	@%p32 bra 	$L__BB4_22;
	setp.num.f64 	%p33, %fd3, %fd3;
	@%p33 bra 	$L__BB4_20;
	mov.f64 	%fd82, 0d4000000000000000;
	add.rn.f64 	%fd107, %fd3, %fd82;
	bra.uni 	$L__BB4_22;
$L__BB4_20:
	setp.neu.f64 	%p34, %fd20, 0d7FF0000000000000;
	@%p34 bra 	$L__BB4_22;
	setp.lt.s32 	%p37, %r14, 0;
	selp.b32 	%r51, 0, 2146435072, %p37;
	and.b32  	%r52, %r14, 2147483647;
	setp.ne.s32 	%p38, %r52, 1071644672;
	or.b32  	%r53, %r51, -2147483648;
	selp.b32 	%r54, %r53, %r51, %p38;
	selp.b32 	%r55, %r54, %r51, %p27;
	selp.b32 	%r56, %r55, %r51, %p28;
	mov.b32 	%r57, 0;
	mov.b64 	%fd107, {%r57, %r56};
$L__BB4_22:
	setp.eq.f64 	%p40, %fd3, 0d3FF0000000000000;
	selp.f64 	%fd83, 0d3FF0000000000000, %fd107, %p40;
	setp.eq.f64 	%p41, %fd2, 0d3FF0000000000000;
	selp.f64 	%fd84, 0d3FF0000000000000, %fd105, %p41;
	add.f64 	%fd85, %fd84, %fd83;
	div.rn.f64 	%fd27, %fd12, %fd85;
	sub.f64 	%fd28, %fd2, %fd1;
	{
	.reg .b32 %temp; 
	mov.b64 	{%temp, %r8}, %fd28;
	}
	abs.f64 	%fd29, %fd28;
	{ // callseq 36, 0
	.param .b64 param0;
	st.param.f64 	[param0], %fd29;
	.param .b64 param1;
	st.param.f64 	[param1], 0d4000000000000000;
	.param .b64 retval0;
	call.uni (retval0), 
	__internal_accurate_pow, 
	(
	param0, 
	param1
	);
	ld.param.f64 	%fd86, [retval0];
	} // callseq 36
	setp.lt.s32 	%p42, %r8, 0;
	neg.f64 	%fd88, %fd86;
	selp.f64 	%fd89, %fd88, %fd86, %p27;
	selp.f64 	%fd109, %fd89, %fd86, %p42;
	setp.neu.f64 	%p43, %fd28, 0d0000000000000000;
	@%p43 bra 	$L__BB4_24;
	selp.b32 	%r59, %r8, 0, %p27;
	setp.lt.s32 	%p45, %r14, 0;
	or.b32  	%r60, %r59, 2146435072;
	selp.b32 	%r61, %r60, %r59, %p45;
	mov.b32 	%r62, 0;
	mov.b64 	%fd109, {%r62, %r61};
$L__BB4_24:
	add.f64 	%fd90, %fd28, 0d4000000000000000;
	{
	.reg .b32 %temp; 
	mov.b64 	{%temp, %r63}, %fd90;
	}
	and.b32  	%r64, %r63, 2146435072;
	setp.ne.s32 	%p46, %r64, 2146435072;
	@%p46 bra 	$L__BB4_29;
	setp.num.f64 	%p47, %fd28, %fd28;
	@%p47 bra 	$L__BB4_27;
	mov.f64 	%fd91, 0d4000000000000000;
	add.rn.f64 	%fd109, %fd28, %fd91;
	bra.uni 	$L__BB4_29;
$L__BB4_27:
	setp.neu.f64 	%p48, %fd29, 0d7FF0000000000000;
	@%p48 bra 	$L__BB4_29;
	setp.lt.s32 	%p49, %r8, 0;
	setp.eq.s32 	%p50, %r4, 1062207488;
	setp.lt.s32 	%p51, %r14, 0;
	selp.b32 	%r66, 0, 2146435072, %p51;
	and.b32  	%r67, %r14, 2147483647;
	setp.ne.s32 	%p52, %r67, 1071644672;
	or.b32  	%r68, %r66, -2147483648;
	selp.b32 	%r69, %r68, %r66, %p52;
	selp.b32 	%r70, %r69, %r66, %p50;
	selp.b32 	%r71, %r70, %r66, %p49;
	mov.b32 	%r72, 0;
	mov.b64 	%fd109, {%r72, %r71};
$L__BB4_29:
	setp.neu.f64 	%p53, %fd2, 0d0000000000000000;
	setp.eq.f64 	%p54, %fd28, 0d3FF0000000000000;
	selp.f64 	%fd36, 0d3FF0000000000000, %fd109, %p54;
	@%p53 bra 	$L__BB4_31;
	setp.eq.s32 	%p55, %r4, 1062207488;
	selp.b32 	%r73, %r5, 0, %p55;
	setp.lt.s32 	%p56, %r14, 0;
	or.b32  	%r74, %r73, 2146435072;
	selp.b32 	%r75, %r74, %r73, %p56;
	mov.b32 	%r76, 0;
	mov.b64 	%fd111, {%r76, %r75};
$L__BB4_31:
	setp.ne.s32 	%p57, %r6, 2146435072;
	@%p57 bra 	$L__BB4_36;
	setp.num.f64 	%p58, %fd2, %fd2;
	@%p58 bra 	$L__BB4_34;
	mov.f64 	%fd92, 0d4000000000000000;
	add.rn.f64 	%fd111, %fd2, %fd92;
	bra.uni 	$L__BB4_36;
$L__BB4_34:
	setp.neu.f64 	%p59, %fd13, 0d7FF0000000000000;
	@%p59 bra 	$L__BB4_36;
	setp.lt.s32 	%p60, %r5, 0;
	setp.eq.s32 	%p61, %r4, 1062207488;
	setp.lt.s32 	%p62, %r14, 0;
	selp.b32 	%r78, 0, 2146435072, %p62;
	and.b32  	%r79, %r14, 2147483647;
	setp.ne.s32 	%p63, %r79, 1071644672;
	or.b32  	%r80, %r78, -2147483648;
	selp.b32 	%r81, %r80, %r78, %p63;
	selp.b32 	%r82, %r81, %r78, %p61;
	selp.b32 	%r83, %r82, %r78, %p60;
	mov.b32 	%r84, 0;
	mov.b64 	%fd111, {%r84, %r83};
$L__BB4_36:
	setp.eq.f64 	%p64, %fd2, 0d3FF0000000000000;
	setp.eq.s32 	%p65, %r4, 1062207488;
	selp.f64 	%fd42, 0d3FF0000000000000, %fd111, %p64;
	{
	.reg .b32 %temp; 
	mov.b64 	{%temp, %r9}, %fd1;
	}
	abs.f64 	%fd43, %fd1;
	{ // callseq 37, 0
	.param .b64 param0;
	st.param.f64 	[param0], %fd43;
	.param .b64 param1;
	st.param.f64 	[param1], 0d4000000000000000;
	.param .b64 retval0;
	call.uni (retval0), 
	__internal_accurate_pow, 
	(
	param0, 
	param1
	);
	ld.param.f64 	%fd93, [retval0];
	} // callseq 37
	setp.lt.s32 	%p66, %r9, 0;
	neg.f64 	%fd95, %fd93;
	selp.f64 	%fd96, %fd95, %fd93, %p65;
	selp.f64 	%fd113, %fd96, %fd93, %p66;
	setp.neu.f64 	%p67, %fd1, 0d0000000000000000;
	@%p67 bra 	$L__BB4_38;
	setp.eq.s32 	%p68, %r4, 1062207488;
	selp.b32 	%r86, %r9, 0, %p68;
	setp.lt.s32 	%p69, %r14, 0;
	or.b32  	%r87, %r86, 2146435072;
	selp.b32 	%r88, %r87, %r86, %p69;
	mov.b32 	%r89, 0;
	mov.b64 	%fd113, {%r89, %r88};
$L__BB4_38:
	add.f64 	%fd97, %fd1, 0d4000000000000000;
	{
	.reg .b32 %temp; 
	mov.b64 	{%temp, %r90}, %fd97;
	}
	and.b32  	%r91, %r90, 2146435072;
	setp.ne.s32 	%p70, %r91, 2146435072;
	@%p70 bra 	$L__BB4_43;
	setp.num.f64 	%p71, %fd1, %fd1;
	@%p71 bra 	$L__BB4_41;
	mov.f64 	%fd98, 0d4000000000000000;
	add.rn.f64 	%fd113, %fd1, %fd98;
	bra.uni 	$L__BB4_43;
$L__BB4_41:
	setp.neu.f64 	%p72, %fd43, 0d7FF0000000000000;
	@%p72 bra 	$L__BB4_43;
	setp.lt.s32 	%p73, %r9, 0;
	setp.eq.s32 	%p74, %r4, 1062207488;
	setp.lt.s32 	%p75, %r14, 0;
	selp.b32 	%r93, 0, 2146435072, %p75;
	and.b32  	%r94, %r14, 2147483647;
	setp.ne.s32 	%p76, %r94, 1071644672;
	or.b32  	%r95, %r93, -2147483648;
	selp.b32 	%r96, %r95, %r93, %p76;
	selp.b32 	%r97, %r96, %r93, %p74;
	selp.b32 	%r98, %r97, %r93, %p73;
	mov.b32 	%r99, 0;
	mov.b64 	%fd113, {%r99, %r98};
$L__BB4_43:
	setp.eq.f64 	%p77, %fd1, 0d3FF0000000000000;
	selp.f64 	%fd99, 0d3FF0000000000000, %fd113, %p77;
	add.f64 	%fd100, %fd42, %fd99;
	div.rn.f64 	%fd101, %fd36, %fd100;
	cvta.to.global.u64 	%rd40, %rd9;
	mul.wide.s32 	%rd41, %r1, 8;
	add.s64 	%rd42, %rd40, %rd41;
	st.global.f64 	[%rd42], %fd27;
	cvta.to.global.u64 	%rd43, %rd8;
	add.s64 	%rd44, %rd43, %rd41;
	st.global.f64 	[%rd44], %fd101;
$L__BB4_44:
	ret;

}
	// .globl	_Z5setupP17curandStateXORWOWi
.visible .entry _Z5setupP17curandStateXORWOWi(
	.param .u64 .ptr .align 1 _Z5setupP17curandStateXORWOWi_param_0,
	.param .u32 _Z5setupP17curandStateXORWOWi_param_1
)
{
	.reg .pred 	%p<25>;
	.reg .b32 	%r<411>;
	.reg .b64 	%rd<18>;

	ld.param.u64 	%rd8, [_Z5setupP17curandStateXORWOWi_param_0];
	ld.param.u32 	%r182, [_Z5setupP17curandStateXORWOWi_param_1];
	cvta.to.global.u64 	%rd9, %rd8;
	mov.u32 	%r183, %tid.x;
	mov.u32 	%r184, %ctaid.x;
	mov.u32 	%r185, %ntid.x;
	mad.lo.s32 	%r186, %r184, %r185, %r183;
	cvt.s64.s32 	%rd17, %r186;
	mul.wide.s32 	%rd10, %r186, 48;
	add.s64 	%rd2, %rd9, %rd10;
	xor.b32  	%r187, %r182, -1429050551;
	mul.lo.s32 	%r188, %r187, 1099087573;
	setp.gt.s32 	%p1, %r182, -1;
	selp.b32 	%r189, -644748465, -1947113066, %p1;
	add.s32 	%r190, %r189, %r188;
	add.s32 	%r191, %r190, 6615241;
	add.s32 	%r192, %r188, 123456789;
	st.global.v2.u32 	[%rd2], {%r191, %r192};
	xor.b32  	%r193, %r188, 362436069;
	add.s32 	%r194, %r189, 521288629;
	st.global.v2.u32 	[%rd2+8], {%r193, %r194};
	xor.b32  	%r195, %r189, 88675123;
	add.s32 	%r196, %r188, 5783321;
	st.global.v2.u32 	[%rd2+16], {%r195, %r196};
	setp.eq.s32 	%p2, %r186, 0;
	@%p2 bra 	$L__BB5_42;
	mov.b32 	%r317, 0;
	mov.u64 	%rd12, precalc_xorwow_matrix;
$L__BB5_2:
	and.b64  	%rd4, %rd17, 3;
	setp.eq.s64 	%p3, %rd4, 0;
	@%p3 bra 	$L__BB5_41;
	mul.wide.u32 	%rd11, %r317, 3200;
	add.s64 	%rd5, %rd12, %rd11;
	cvt.u32.u64 	%r2, %rd4;
	mov.b32 	%r318, 0;
$L__BB5_4:
	mov.b32 	%r331, 0;
	mov.u32 	%r332, %r331;
	mov.u32 	%r333, %r331;
	mov.u32 	%r334, %r331;
	mov.u32 	%r335, %r331;
	mov.u32 	%r324, %r331;
$L__BB5_5:
	mul.wide.u32 	%rd13, %r324, 4;
	add.s64 	%rd14, %rd2, %rd13;
	ld.global.u32 	%r10, [%rd14+4];
	shl.b32 	%r11, %r324, 5;
	mov.b32 	%r330, 0;
$L__BB5_6:
	.pragma "nounroll";
	shr.u32 	%r201, %r10, %r330;
	and.b32  	%r202, %r201, 1;
	setp.eq.b32 	%p4, %r202, 1;
	not.pred 	%p5, %p4;
	add.s32 	%r203, %r11, %r330;
	mul.lo.s32 	%r204, %r203, 5;
	mul.wide.u32 	%rd15, %r204, 4;
	add.s64 	%rd6, %rd5, %rd15;
	@%p5 bra 	$L__BB5_8;
	ld.global.u32 	%r205, [%rd6];
	xor.b32  	%r335, %r335, %r205;
	ld.global.u32 	%r206, [%rd6+4];
	xor.b32  	%r334, %r334, %r206;
	ld.global.u32 	%r207, [%rd6+8];
	xor.b32  	%r333, %r333, %r207;
	ld.global.u32 	%r208, [%rd6+12];
	xor.b32  	%r332, %r332, %r208;
	ld.global.u32 	%r209, [%rd6+16];
	xor.b32  	%r331, %r331, %r209;
$L__BB5_8:
	and.b32  	%r211, %r201, 2;
	setp.eq.s32 	%p6, %r211, 0;
	@%p6 bra 	$L__BB5_10;
	ld.global.u32 	%r212, [%rd6+20];
	xor.b32  	%r335, %r335, %r212;
	ld.global.u32 	%r213, [%rd6+24];
	xor.b32  	%r334, %r334, %r213;
	ld.global.u32 	%r214, [%rd6+28];
	xor.b32  	%r333, %r333, %r214;
	ld.global.u32 	%r215, [%rd6+32];
	xor.b32  	%r332, %r332, %r215;
	ld.global.u32 	%r216, [%rd6+36];
	xor.b32  	%r331, %r331, %r216;
$L__BB5_10:
	and.b32  	%r218, %r201, 4;
	setp.eq.s32 	%p7, %r218, 0;
	@%p7 bra 	$L__BB5_12;
	ld.global.u32 	%r219, [%rd6+40];
	xor.b32  	%r335, %r335, %r219;
	ld.global.u32 	%r220, [%rd6+44];
	xor.b32  	%r334, %r334, %r220;
	ld.global.u32 	%r221, [%rd6+48];
	xor.b32  	%r333, %r333, %r221;
	ld.global.u32 	%r222, [%rd6+52];
	xor.b32  	%r332, %r332, %r222;
	ld.global.u32 	%r223, [%rd6+56];
	xor.b32  	%r331, %r331, %r223;
$L__BB5_12:
	and.b32  	%r225, %r201, 8;
	setp.eq.s32 	%p8, %r225, 0;
	@%p8 bra 	$L__BB5_14;
	ld.global.u32 	%r226, [%rd6+60];
	xor.b32  	%r335, %r335, %r226;
	ld.global.u32 	%r227, [%rd6+64];
	xor.b32  	%r334, %r334, %r227;
	ld.global.u32 	%r228, [%rd6+68];
	xor.b32  	%r333, %r333, %r228;
	ld.global.u32 	%r229, [%rd6+72];
	xor.b32  	%r332, %r332, %r229;
	ld.global.u32 	%r230, [%rd6+76];
	xor.b32  	%r331, %r331, %r230;
$L__BB5_14:
	and.b32  	%r232, %r201, 16;
	setp.eq.s32 	%p9, %r232, 0;
	@%p9 bra 	$L__BB5_16;
	ld.global.u32 	%r233, [%rd6+80];
	xor.b32  	%r335, %r335, %r233;
	ld.global.u32 	%r234, [%rd6+84];
	xor.b32  	%r334, %r334, %r234;
	ld.global.u32 	%r235, [%rd6+88];
	xor.b32  	%r333, %r333, %r235;
	ld.global.u32 	%r236, [%rd6+92];
	xor.b32  	%r332, %r332, %r236;
	ld.global.u32 	%r237, [%rd6+96];
	xor.b32  	%r331, %r331, %r237;
$L__BB5_16:
	and.b32  	%r239, %r201, 32;
	setp.eq.s32 	%p10, %r239, 0;
	@%p10 bra 	$L__BB5_18;
	ld.global.u32 	%r240, [%rd6+100];
	xor.b32  	%r335, %r335, %r240;
	ld.global.u32 	%r241, [%rd6+104];
	xor.b32  	%r334, %r334, %r241;
	ld.global.u32 	%r242, [%rd6+108];
	xor.b32  	%r333, %r333, %r242;
	ld.global.u32 	%r243, [%rd6+112];
	xor.b32  	%r332, %r332, %r243;
	ld.global.u32 	%r244, [%rd6+116];
	xor.b32  	%r331, %r331, %r244;
$L__BB5_18:
	and.b32  	%r246, %r201, 64;
	setp.eq.s32 	%p11, %r246, 0;
	@%p11 bra 	$L__BB5_20;
	ld.global.u32 	%r247, [%rd6+120];
	xor.b32  	%r335, %r335, %r247;
	ld.global.u32 	%r248, [%rd6+124];
	xor.b32  	%r334, %r334, %r248;
	ld.global.u32 	%r249, [%rd6+128];
	xor.b32  	%r333, %r333, %r249;
	ld.global.u32 	%r250, [%rd6+132];
	xor.b32  	%r332, %r332, %r250;
	ld.global.u32 	%r251, [%rd6+136];
	xor.b32  	%r331, %r331, %r251;
$L__BB5_20:
	and.b32  	%r253, %r201, 128;
	setp.eq.s32 	%p12, %r253, 0;
	@%p12 bra 	$L__BB5_22;
	ld.global.u32 	%r254, [%rd6+140];
	xor.b32  	%r335, %r335, %r254;
	ld.global.u32 	%r255, [%rd6+144];
	xor.b32  	%r334, %r334, %r255;
	ld.global.u32 	%r256, [%rd6+148];
	xor.b32  	%r333, %r333, %r256;
	ld.global.u32 	%r257, [%rd6+152];
	xor.b32  	%r332, %r332, %r257;
	ld.global.u32 	%r258, [%rd6+156];
	xor.b32  	%r331, %r331, %r258;
$L__BB5_22:
	and.b32  	%r260, %r201, 256;
	setp.eq.s32 	%p13, %r260, 0;
	@%p13 bra 	$L__BB5_24;
	ld.global.u32 	%r261, [%rd6+160];
	xor.b32  	%r335, %r335, %r261;
	ld.global.u32 	%r262, [%rd6+164];
	xor.b32  	%r334, %r334, %r262;
	ld.global.u32 	%r263, [%rd6+168];
	xor.b32  	%r333, %r333, %r263;
	ld.global.u32 	%r264, [%rd6+172];
	xor.b32  	%r332, %r332, %r264;
	ld.global.u32 	%r265, [%rd6+176];
	xor.b32  	%r331, %r331, %r265;
$L__BB5_24:
	and.b32  	%r267, %r201, 512;
	setp.eq.s32 	%p14, %r267, 0;
	@%p14 bra 	$L__BB5_26;
	ld.global.u32 	%r268, [%rd6+180];
	xor.b32  	%r335, %r335, %r268;
	ld.global.u32 	%r269, [%rd6+184];
	xor.b32  	%r334, %r334, %r269;
	ld.global.u32 	%r270, [%rd6+188];
	xor.b32  	%r333, %r333, %r270;
	ld.global.u32 	%r271, [%rd6+192];
	xor.b32  	%r332, %r332, %r271;
	ld.global.u32 	%r272, [%rd6+196];
	xor.b32  	%r331, %r331, %r272;
$L__BB5_26:
	and.b32  	%r274, %r201, 1024;
	setp.eq.s32 	%p15, %r274, 0;
	@%p15 bra 	$L__BB5_28;
	ld.global.u32 	%r275, [%rd6+200];
	xor.b32  	%r335, %r335, %r275;
	ld.global.u32 	%r276, [%rd6+204];
	xor.b32  	%r334, %r334, %r276;
	ld.global.u32 	%r277, [%rd6+208];
	xor.b32  	%r333, %r333, %r277;
	ld.global.u32 	%r278, [%rd6+212];
	xor.b32  	%r332, %r332, %r278;
	ld.global.u32 	%r279, [%rd6+216];
	xor.b32  	%r331, %r331, %r279;
$L__BB5_28:
	and.b32  	%r281, %r201, 2048;
	setp.eq.s32 	%p16, %r281, 0;
	@%p16 bra 	$L__BB5_30;
	ld.global.u32 	%r282, [%rd6+220];
	xor.b32  	%r335, %r335, %r282;
	ld.global.u32 	%r283, [%rd6+224];
	xor.b32  	%r334, %r334, %r283;
	ld.global.u32 	%r284, [%rd6+228];
	xor.b32  	%r333, %r333, %r284;
	ld.global.u32 	%r285, [%rd6+232];
	xor.b32  	%r332, %r332, %r285;
	ld.global.u32 	%r286, [%rd6+236];
	xor.b32  	%r331, %r331, %r286;
$L__BB5_30:
	and.b32  	%r288, %r201, 4096;
	setp.eq.s32 	%p17, %r288, 0;
	@%p17 bra 	$L__BB5_32;
	ld.global.u32 	%r289, [%rd6+240];
	xor.b32  	%r335, %r335, %r289;
	ld.global.u32 	%r290, [%rd6+244];
	xor.b32  	%r334, %r334, %r290;
	ld.global.u32 	%r291, [%rd6+248];
	xor.b32  	%r333, %r333, %r291;
	ld.global.u32 	%r292, [%rd6+252];
	xor.b32  	%r332, %r332, %r292;
	ld.global.u32 	%r293, [%rd6+256];
	xor.b32  	%r331, %r331, %r293;
$L__BB5_32:
	and.b32  	%r295, %r201, 8192;
	setp.eq.s32 	%p18, %r295, 0;
	@%p18 bra 	$L__BB5_34;
	ld.global.u32 	%r296, [%rd6+260];
	xor.b32  	%r335, %r335, %r296;
	ld.global.u32 	%r297, [%rd6+264];
	xor.b32  	%r334, %r334, %r297;
	ld.global.u32 	%r298, [%rd6+268];
	xor.b32  	%r333, %r333, %r298;
	ld.global.u32 	%r299, [%rd6+272];
	xor.b32  	%r332, %r332, %r299;
	ld.global.u32 	%r300, [%rd6+276];
	xor.b32  	%r331, %r331, %r300;
$L__BB5_34:
	and.b32  	%r302, %r201, 16384;
	setp.eq.s32 	%p19, %r302, 0;
	@%p19 bra 	$L__BB5_36;
	ld.global.u32 	%r303, [%rd6+280];
	xor.b32  	%r335, %r335, %r303;
	ld.global.u32 	%r304, [%rd6+284];
	xor.b32  	%r334, %r334, %r304;
	ld.global.u32 	%r305, [%rd6+288];
	xor.b32  	%r333, %r333, %r305;
	ld.global.u32 	%r306, [%rd6+292];
	xor.b32  	%r332, %r332, %r306;
	ld.global.u32 	%r307, [%rd6+296];
	xor.b32  	%r331, %r331, %r307;
$L__BB5_36:
	and.b32  	%r309, %r201, 32768;
	setp.eq.s32 	%p20, %r309, 0;
	@%p20 bra 	$L__BB5_38;
	ld.global.u32 	%r310, [%rd6+300];
	xor.b32  	%r335, %r335, %r310;
	ld.global.u32 	%r311, [%rd6+304];
	xor.b32  	%r334, %r334, %r311;
	ld.global.u32 	%r312, [%rd6+308];
	xor.b32  	%r333, %r333, %r312;
	ld.global.u32 	%r313, [%rd6+312];
	xor.b32  	%r332, %r332, %r313;
	ld.global.u32 	%r314, [%rd6+316];
	xor.b32  	%r331, %r331, %r314;
$L__BB5_38:
	add.s32 	%r330, %r330, 16;
	setp.ne.s32 	%p21, %r330, 32;
	@%p21 bra 	$L__BB5_6;
	mad.lo.s32 	%r315, %r324, -31, %r11;
	add.s32 	%r324, %r315, 1;
	setp.ne.s32 	%p22, %r324, 5;
	@%p22 bra 	$L__BB5_5;
	st.global.u32 	[%rd2+4], %r335;
	st.global.u32 	[%rd2+8], %r334;
	st.global.u32 	[%rd2+12], %r333;
	st.global.u32 	[%rd2+16], %r332;
	st.global.u32 	[%rd2+20], %r331;
	add.s32 	%r318, %r318, 1;
	setp.lt.u32 	%p23, %r318, %r2;
	@%p23 bra 	$L__BB5_4;
$L__BB5_41:
	shr.u64 	%rd7, %rd17, 2;
	add.s32 	%r317, %r317, 1;
	setp.gt.u64 	%p24, %rd17, 3;
	mov.u64 	%rd17, %rd7;
	@%p24 bra 	$L__BB5_2;
$L__BB5_42:
	mov.b32 	%r316, 0;
	st.global.v2.u32 	[%rd2+24], {%r316, %r316};
	st.global.u32 	[%rd2+32], %r316;
	mov.b64 	%rd16, 0;
	st.global.u64 	[%rd2+40], %rd16;
	ret;

}
	// .globl	_Z5ccopyPdS_S_S_S_S_ii
.visible .entry _Z5ccopyPdS_S_S_S_S_ii(
	.param .u64 .ptr .align 1 _Z5ccopyPdS_S_S_S_S_ii_param_0,
	.param .u64 .ptr .align 1 _Z5ccopyPdS_S_S_S_S_ii_param_1,
	.param .u64 .ptr .align 1 _Z5ccopyPdS_S_S_S_S_ii_param_2,
	.param .u64 .ptr .align 1 _Z5ccopyPdS_S_S_S_S_ii_param_3,
	.param .u64 .ptr .align 1 _Z5ccopyPdS_S_S_S_S_ii_param_4,
	.param .u64 .ptr .align 1 _Z5ccopyPdS_S_S_S_S_ii_param_5,
	.param .u32 _Z5ccopyPdS_S_S_S_S_ii_param_6,
	.param .u32 _Z5ccopyPdS_S_S_S_S_ii_param_7
)
{
	.reg .pred 	%p<2>;
	.reg .b32 	%r<8>;
	.reg .b64 	%rd<21>;
	.reg .b64 	%fd<4>;

	ld.param.u64 	%rd1, [_Z5ccopyPdS_S_S_S_S_ii_param_0];
	ld.param.u64 	%rd2, [_Z5ccopyPdS_S_S_S_S_ii_param_1];
	ld.param.u64 	%rd3, [_Z5ccopyPdS_S_S_S_S_ii_param_2];
	ld.param.u64 	%rd4, [_Z5ccopyPdS_S_S_S_S_ii_param_3];
	ld.param.u64 	%rd5, [_Z5ccopyPdS_S_S_S_S_ii_param_4];
	ld.param.u64 	%rd6, [_Z5ccopyPdS_S_S_S_S_ii_param_5];
	ld.param.u32 	%r3, [_Z5ccopyPdS_S_S_S_S_ii_param_6];
	ld.param.u32 	%r2, [_Z5ccopyPdS_S_S_S_S_ii_param_7];
	mov.u32 	%r4, %tid.x;
	mov.u32 	%r5, %ctaid.x;
	mov.u32 	%r6, %ntid.x;
	mad.lo.s32 	%r1, %r5, %r6, %r4;
	setp.gt.s32 	%p1, %r1, %r3;
	@%p1 bra 	$L__BB6_2;
	cvta.to.global.u64 	%rd7, %rd1;
	cvta.to.global.u64 	%rd8, %rd4;
	cvta.to.global.u64 	%rd9, %rd2;
	cvta.to.global.u64 	%rd10, %rd5;
	cvta.to.global.u64 	%rd11, %rd3;
	cvta.to.global.u64 	%rd12, %rd6;
	mad.lo.s32 	%r7, %r1, 100, %r2;
	mul.wide.s32 	%rd13, %r7, 8;
	add.s64 	%rd14, %rd7, %rd13;
	ld.global.f64 	%fd1, [%rd14];
	mul.wide.s32 	%rd15, %r1, 8;
	add.s64 	%rd16, %rd8, %rd15;
	st.global.f64 	[%rd16], %fd1;
	add.s64 	%rd17, %rd9, %rd13;
	ld.global.f64 	%fd2, [%rd17];
	add.s64 	%rd18, %rd10, %rd15;
	st.global.f64 	[%rd18], %fd2;
	add.s64 	%rd19, %rd11, %rd13;
	ld.global.f64 	%fd3, [%rd19];
	add.s64 	%rd20, %rd12, %rd15;
	st.global.f64 	[%rd20], %fd3;
$L__BB6_2:
	ret;

}
	// .globl	_Z6g_sampPdS_S_iP17curandStateXORWOW
.visible .entry _Z6g_sampPdS_S_iP17curandStateXORWOW(
	.param .u64 .ptr .align 1 _Z6g_sampPdS_S_iP17curandStateXORWOW_param_0,
	.param .u64 .ptr .align 1 _Z6g_sampPdS_S_iP17curandStateXORWOW_param_1,
	.param .u64 .ptr .align 1 _Z6g_sampPdS_S_iP17curandStateXORWOW_param_2,
	.param .u32 _Z6g_sampPdS_S_iP17curandStateXORWOW_param_3,
	.param .u64 .ptr .align 1 _Z6g_sampPdS_S_iP17curandStateXORWOW_param_4
)
{
	.reg .pred 	%p<109>;
	.reg .b32 	%r<336>;
	.reg .b32 	%f<80>;
	.reg .b64 	%rd<24>;
	.reg .b64 	%fd<304>;

	ld.param.u64 	%rd8, [_Z6g_sampPdS_S_iP17curandStateXORWOW_param_0];
	ld.param.u64 	%rd9, [_Z6g_sampPdS_S_iP17curandStateXORWOW_param_1];
	ld.param.u64 	%rd10, [_Z6g_sampPdS_S_iP17curandStateXORWOW_param_2];
	ld.param.u32 	%r101, [_Z6g_sampPdS_S_iP17curandStateXORWOW_param_3];
	ld.param.u64 	%rd11, [_Z6g_sampPdS_S_iP17curandStateXORWOW_param_4];
	cvta.to.global.u64 	%rd1, %rd9;
	cvta.to.global.u64 	%rd2, %rd10;
	cvta.to.global.u64 	%rd12, %rd11;
	mov.u32 	%r102, %tid.x;
	mov.u32 	%r103, %ctaid.x;
	mov.u32 	%r104, %ntid.x;
	mad.lo.s32 	%r1, %r103, %r104, %r102;
	mul.wide.s32 	%rd13, %r1, 48;
	add.s64 	%rd14, %rd12, %rd13;
	ld.global.v2.u32 	{%r298, %r297}, [%rd14];
	ld.global.v2.u32 	{%r304, %r303}, [%rd14+8];
	ld.global.v2.u32 	{%r294, %r293}, [%rd14+16];
	ld.global.u32 	%r292, [%rd14+24];
	ld.global.f32 	%f75, [%rd14+32];
	setp.gt.s32 	%p8, %r1, %r101;
	@%p8 bra 	$L__BB7_72;
	cvta.to.global.u64 	%rd15, %rd8;
	mul.wide.s32 	%rd16, %r1, 8;
	add.s64 	%rd3, %rd15, %rd16;
	ld.global.f64 	%fd82, [%rd3];
	div.rn.f64 	%fd1, %fd82, 0d3FB999999999999A;
	setp.geu.f64 	%p9, %fd1, 0d3FF0000000000000;
	@%p9 bra 	$L__BB7_42;
	add.f64 	%fd175, %fd1, 0d3FF0000000000000;
	add.f64 	%fd2, %fd175, 0dBFD5555555555555;
	mul.f64 	%fd176, %fd2, 0d4022000000000000;
	sqrt.rn.f64 	%fd177, %fd176;
	rcp.rn.f64 	%fd3, %fd177;
	mov.f64 	%fd178, 0d4008000000000000;
	{
	.reg .b32 %temp; 
	mov.b64 	{%temp, %r9}, %fd178;
	}
	and.b32  	%r183, %r9, 2146435072;
	setp.eq.s32 	%p51, %r183, 1073741824;
	and.b32  	%r184, %r9, 2147483647;
	setp.ne.s32 	%p52, %r184, 1071644672;
	and.pred  	%p1, %p51, %p52;
	mov.b32 	%r185, 1127219200;
	mov.b32 	%r186, -2147483648;
	mov.b64 	%fd4, {%r186, %r185};
	mov.f64 	%fd179, 0d4000000000000000;
	{
	.reg .b32 %temp; 
	mov.b64 	{%temp, %r10}, %fd179;
	}
	and.b32  	%r187, %r10, 2146435072;
	setp.eq.s32 	%p53, %r187, 1062207488;
	and.b32  	%r188, %r10, 2147483647;
	setp.ne.s32 	%p54, %r188, 1071644672;
	and.pred  	%p2, %p53, %p54;
	add.s64 	%rd4, %rd2, %rd16;
$L__BB7_3:
	shr.u32 	%r190, %r297, 2;
	xor.b32  	%r191, %r190, %r297;
	shl.b32 	%r192, %r293, 4;
	shl.b32 	%r193, %r191, 1;
	xor.b32  	%r194, %r192, %r193;
	xor.b32  	%r195, %r194, %r293;
	xor.b32  	%r18, %r195, %r191;
	add.s32 	%r305, %r298, 362437;
	add.s32 	%r196, %r18, %r305;
	cvt.rn.f32.u32 	%f44, %r196;
	fma.rn.f32 	%f3, %f44, 0f2F800000, 0f2F000000;
	cvt.f64.f32 	%fd5, %f3;
	setp.eq.s32 	%p55, %r292, 1;
	mov.b32 	%r292, 0;
	mov.u32 	%r300, %r18;
	mov.u32 	%r301, %r293;
	mov.u32 	%r302, %r294;
	mov.f32 	%f76, %f75;
	@%p55 bra 	$L__BB7_5;
	shr.u32 	%r198, %r304, 2;
	xor.b32  	%r199, %r198, %r304;
	shl.b32 	%r200, %r18, 4;
	shl.b32 	%r201, %r199, 1;
	xor.b32  	%r202, %r201, %r200;
	xor.b32  	%r203, %r202, %r199;
	xor.b32  	%r301, %r203, %r18;
	add.s32 	%r204, %r298, %r301;
	add.s32 	%r205, %r204, 724874;
	shr.u32 	%r206, %r303, 2;
	xor.b32  	%r207, %r206, %r303;
	shl.b32 	%r208, %r301, 4;
	shl.b32 	%r209, %r207, 1;
	xor.b32  	%r210, %r209, %r208;
	xor.b32  	%r211, %r210, %r207;
	xor.b32  	%r300, %r211, %r301;
	add.s32 	%r305, %r298, 1087311;
	add.s32 	%r212, %r300, %r305;
	cvt.rn.f32.u32 	%f45, %r205;
	fma.rn.f32 	%f46, %f45, 0f2F800000, 0f2F000000;
	cvt.rn.f32.u32 	%f47, %r212;
	fma.rn.f32 	%f48, %f47, 0f30C90FDB, 0f30490FDB;
	setp.lt.f32 	%p56, %f46, 0f00800000;
	mul.f32 	%f49, %f46, 0f4B000000;
	selp.f32 	%f50, %f49, %f46, %p56;
	selp.f32 	%f51, 0fC1B80000, 0f00000000, %p56;
	mov.b32 	%r213, %f50;
	add.s32 	%r214, %r213, -1059760811;
	and.b32  	%r215, %r214, -8388608;
	sub.s32 	%r216, %r213, %r215;
	mov.b32 	%f52, %r216;
	cvt.rn.f32.s32 	%f53, %r215;
	fma.rn.f32 	%f54, %f53, 0f34000000, %f51;
	add.f32 	%f55, %f52, 0fBF800000;
	fma.rn.f32 	%f56, %f55, 0fBE055027, 0f3E1039F6;
	fma.rn.f32 	%f57, %f56, %f55, 0fBDF8CDCC;
	fma.rn.f32 	%f58, %f57, %f55, 0f3E0F2955;
	fma.rn.f32 	%f59, %f58, %f55, 0fBE2AD8B9;
	fma.rn.f32 	%f60, %f59, %f55, 0f3E4CED0B;
	fma.rn.f32 	%f61, %f60, %f55, 0fBE7FFF22;
	fma.rn.f32 	%f62, %f61, %f55, 0f3EAAAA78;
	fma.rn.f32 	%f63, %f62, %f55, 0fBF000000;
	mul.f32 	%f64, %f55, %f63;
	fma.rn.f32 	%f65, %f64, %f55, %f55;
	fma.rn.f32 	%f66, %f54, 0f3F317218, %f65;
	setp.gt.u32 	%p57, %r213, 2139095039;
	fma.rn.f32 	%f67, %f50, 0f7F800000, 0f7F800000;
	selp.f32 	%f68, %f67, %f66, %p57;
	setp.eq.f32 	%p58, %f50, 0f00000000;
	mul.f32 	%f69, %f68, 0fC0000000;
	selp.f32 	%f70, 0f7F800000, %f69, %p58;
	sqrt.rn.f32 	%f71, %f70;
	sin.approx.f32 	%f72, %f48;
	cos.approx.f32 	%f73, %f48;
	mul.f32 	%f76, %f71, %f72;
	mul.f32 	%f75, %f71, %f73;
	mov.b32 	%r292, 1;
	mov.u32 	%r302, %r18;
	mov.u32 	%r303, %r293;
	mov.u32 	%r304, %r294;
$L__BB7_5:
	mov.u32 	%r298, %r305;
	mov.u32 	%r297, %r304;
	mov.u32 	%r304, %r303;
	mov.u32 	%r303, %r302;
	mov.u32 	%r294, %r301;
	mov.u32 	%r293, %r300;
	setp.lt.s32 	%p59, %r9, 0;
	and.b32  	%r217, %r9, 2146435072;
	setp.eq.s32 	%p60, %r217, 1073741824;
	cvt.f64.f32 	%fd6, %f76;
	fma.rn.f64 	%fd7, %fd3, %fd6, 0d3FF0000000000000;
	{
	.reg .b32 %temp; 
	mov.b64 	{%temp, %r30}, %fd7;
	}
	abs.f64 	%fd8, %fd7;
	{ // callseq 40, 0
	.param .b64 param0;
	st.param.f64 	[param0], %fd8;
	.param .b64 param1;
	st.param.f64 	[param1], 0d4008000000000000;
	.param .b64 retval0;
	call.uni (retval0), 
	__internal_accurate_pow, 
	(
	param0, 
	param1
	);
	ld.param.f64 	%fd180, [retval0];
	} // callseq 40
	setp.lt.s32 	%p61, %r30, 0;
	neg.f64 	%fd182, %fd180;
	selp.f64 	%fd183, %fd182, %fd180, %p60;
	selp.f64 	%fd184, %fd183, %fd180, %p61;
	setp.eq.f64 	%p62, %fd7, 0d0000000000000000;
	selp.b32 	%r218, %r30, 0, %p60;
	or.b32  	%r219, %r218, 2146435072;
	selp.b32 	%r220, %r219, %r218, %p59;
	mov.b32 	%r221, 0;
	mov.b64 	%fd185, {%r221, %r220};
	selp.f64 	%fd284, %fd185, %fd184, %p62;
	add.f64 	%fd186, %fd7, 0d4008000000000000;
	{
	.reg .b32 %temp; 
	mov.b64 	{%temp, %r222}, %fd186;
	}
	and.b32  	%r223, %r222, 2146435072;
	setp.ne.s32 	%p63, %r223, 2146435072;
	@%p63 bra 	$L__BB7_10;
	setp.num.f64 	%p64, %fd7, %fd7;
	@%p64 bra 	$L__BB7_8;
	mov.f64 	%fd187, 0d4008000000000000;
	add.rn.f64 	%fd284, %fd7, %fd187;
	bra.uni 	$L__BB7_10;
$L__BB7_8:
	setp.neu.f64 	%p65, %fd8, 0d7FF0000000000000;
	@%p65 bra 	$L__BB7_10;
	selp.b32 	%r224, 0, 2146435072, %p59;
	or.b32  	%r225, %r224, -2147483648;
	selp.b32 	%r226, %r225, %r224, %p1;
	selp.b32 	%r227, %r226, %r224, %p61;
	mov.b32 	%r228, 0;
	mov.b64 	%fd284, {%r228, %r227};
$L__BB7_10:
	setp.eq.f64 	%p68, %fd7, 0d3FF0000000000000;
	selp.f64 	%fd13, 0d3FF0000000000000, %fd284, %p68;
	setp.leu.f64 	%p69, %fd13, 0d0000000000000000;
	mov.f64 	%fd292, 0d0000000000000000;
	@%p69 bra 	$L__BB7_31;
	{
	.reg .b32 %temp; 
	mov.b64 	{%temp, %r306}, %fd5;
	}
	{
	.reg .b32 %temp; 
	mov.b64 	{%r307, %temp}, %fd5;
	}
	setp.gt.s32 	%p70, %r306, 1048575;
	mov.b32 	%r308, -1023;
	mov.f64 	%fd285, %fd5;
	@%p70 bra 	$L__BB7_13;
	mul.f64 	%fd285, %fd5, 0d4350000000000000;
	{
	.reg .b32 %temp; 
	mov.b64 	{%temp, %r306}, %fd285;
	}
	{
	.reg .b32 %temp; 
	mov.b64 	{%r307, %temp}, %fd285;
	}
	mov.b32 	%r308, -1077;
$L__BB7_13:
	add.s32 	%r231, %r306, -1;
	setp.gt.u32 	%p71, %r231, 2146435070;
	@%p71 bra 	$L__BB7_17;
	shr.u32 	%r234, %r306, 20;
	add.s32 	%r309, %r308, %r234;
	and.b32  	%r235, %r306, 1048575;
	or.b32  	%r236, %r235, 1072693248;
	mov.b64 	%fd286, {%r307, %r236};
	setp.lt.u32 	%p73, %r236, 1073127583;
	@%p73 bra 	$L__BB7_16;
	{
	.reg .b32 %temp; 
	mov.b64 	{%r237, %temp}, %fd286;
	}
	{
	.reg .b32 %temp; 
	mov.b64 	{%temp, %r238}, %fd286;
	}
	add.s32 	%r239, %r238, -1048576;
	mov.b64 	%fd286, {%r237, %r239};
	add.s32 	%r309, %r309, 1;
$L__BB7_16:
	add.f64 	%fd190, %fd286, 0dBFF0000000000000;
	add.f64 	%fd191, %fd286, 0d3FF0000000000000;
	rcp.approx.ftz.f64 	%fd192, %fd191;
	neg.f64 	%fd193, %fd191;
	fma.rn.f64 	%fd194, %fd193, %fd192, 0d3FF0000000000000;
	fma.rn.f64 	%fd195, %fd194, %fd194, %fd194;
	fma.rn.f64 	%fd196, %fd195, %fd192, %fd192;
	mul.f64 	%fd197, %fd190, %fd196;
	fma.rn.f64 	%fd198, %fd190, %fd196, %fd197;
	mul.f64 	%fd199, %fd198, %fd198;
	fma.rn.f64 	%fd200, %fd199, 0d3EB1380B3AE80F1E, 0d3ED0EE258B7A8B04;
	fma.rn.f64 	%fd201, %fd200, %fd199, 0d3EF3B2669F02676F;
	fma.rn.f64 	%fd202, %fd201, %fd199, 0d3F1745CBA9AB0956;
	fma.rn.f64 	%fd203, %fd202, %fd199, 0d3F3C71C72D1B5154;
	fma.rn.f64 	%fd204, %fd203, %fd199, 0d3F624924923BE72D;
	fma.rn.f64 	%fd205, %fd204, %fd199, 0d3F8999999999A3C4;
	fma.rn.f64 	%fd206, %fd205, %fd199, 0d3FB5555555555554;
	sub.f64 	%fd207, %fd190, %fd198;
	add.f64 	%fd208, %fd207, %fd207;
	neg.f64 	%fd209, %fd198;
	fma.rn.f64 	%fd210, %fd209, %fd190, %fd208;
	mul.f64 	%fd211, %fd196, %fd210;
	mul.f64 	%fd212, %fd199, %fd206;
	fma.rn.f64 	%fd213, %fd212, %fd198, %fd211;
	xor.b32  	%r240, %r309, -2147483648;
	mov.b32 	%r241, 1127219200;
	mov.b64 	%fd214, {%r240, %r241};
	sub.f64 	%fd215, %fd214, %fd4;
	fma.rn.f64 	%fd216, %fd215, 0d3FE62E42FEFA39EF, %fd198;
	fma.rn.f64 	%fd217, %fd215, 0dBFE62E42FEFA39EF, %fd216;
	sub.f64 	%fd218, %fd217, %fd198;
	sub.f64 	%fd219, %fd213, %fd218;
	fma.rn.f64 	%fd220, %fd215, 0d3C7ABC9E3B39803F, %fd219;
	add.f64 	%fd287, %fd216, %fd220;
	bra.uni 	$L__BB7_18;
$L__BB7_17:
	fma.rn.f64 	%fd189, %fd285, 0d7FF0000000000000, 0d7FF0000000000000;
	{
	.reg .b32 %temp; 
	mov.b64 	{%temp, %r232}, %fd285;
	}
	and.b32  	%r233, %r232, 2147483647;
	setp.eq.s32 	%p72, %r233, 0;
	selp.f64 	%fd287, 0dFFF0000000000000, %fd189, %p72;
$L__BB7_18:
	setp.lt.s32 	%p74, %r10, 0;
	and.b32  	%r242, %r10, 2146435072;
	setp.eq.s32 	%p75, %r242, 1062207488;
	{
	.reg .b32 %temp; 
	mov.b64 	{%temp, %r41}, %fd6;
	}
	abs.f64 	%fd22, %fd6;
	{ // callseq 41, 0
	.param .b64 param0;
	st.param.f64 	[param0], %fd22;
	.param .b64 param1;
	st.param.f64 	[param1], 0d4000000000000000;
	.param .b64 retval0;
	call.uni (retval0), 
	__internal_accurate_pow, 
	(
	param0, 
	param1
	);
	ld.param.f64 	%fd221, [retval0];
	} // callseq 41
	setp.lt.s32 	%p76, %r41, 0;
	neg.f64 	%fd223, %fd221;
	selp.f64 	%fd224, %fd223, %fd221, %p75;
	selp.f64 	%fd225, %fd224, %fd221, %p76;
	setp.eq.f32 	%p77, %f76, 0f00000000;
	selp.b32 	%r243, %r41, 0, %p75;
	or.b32  	%r244, %r243, 2146435072;
	selp.b32 	%r245, %r244, %r243, %p74;
	mov.b32 	%r246, 0;
	mov.b64 	%fd226, {%r246, %r245};
	selp.f64 	%fd288, %fd226, %fd225, %p77;
	add.f64 	%fd227, %fd6, 0d4000000000000000;
	{
	.reg .b32 %temp; 
	mov.b64 	{%temp, %r247}, %fd227;
	}
	and.b32  	%r248, %r247, 2146435072;
	setp.ne.s32 	%p78, %r248, 2146435072;
	@%p78 bra 	$L__BB7_23;
	setp.num.f32 	%p79, %f76, %f76;
	@%p79 bra 	$L__BB7_21;
	mov.f64 	%fd228, 0d4000000000000000;
	add.rn.f64 	%fd288, %fd6, %fd228;
	bra.uni 	$L__BB7_23;
$L__BB7_21:
	setp.neu.f64 	%p80, %fd22, 0d7FF0000000000000;
	@%p80 bra 	$L__BB7_23;
	selp.b32 	%r249, 0, 2146435072, %p74;
	or.b32  	%r250, %r249, -2147483648;
	selp.b32 	%r251, %r250, %r249, %p2;
	selp.b32 	%r252, %r251, %r249, %p76;
	mov.b32 	%r253, 0;
	mov.b64 	%fd288, {%r253, %r252};
$L__BB7_23:
	setp.eq.f32 	%p83, %f76, 0f3F800000;
	mul.f64 	%fd229, %fd288, 0d3FE0000000000000;
	selp.f64 	%fd230, 0d3FE0000000000000, %fd229, %p83;
	add.f64 	%fd27, %fd2, %fd230;
	{
	.reg .b32 %temp; 
	mov.b64 	{%temp, %r310}, %fd13;
	}
	{
	.reg .b32 %temp; 
	mov.b64 	{%r311, %temp}, %fd13;
	}
	setp.gt.s32 	%p84, %r310, 1048575;
	mov.b32 	%r312, -1023;
	mov.f64 	%fd289, %fd13;
	@%p84 bra 	$L__BB7_25;
	mul.f64 	%fd289, %fd13, 0d4350000000000000;
	{
	.reg .b32 %temp; 
	mov.b64 	{%temp, %r310}, %fd289;
	}
	{
	.reg .b32 %temp; 
	mov.b64 	{%r311, %temp}, %fd289;
	}
	mov.b32 	%r312, -1077;
$L__BB7_25:
	add.s32 	%r256, %r310, -1;
	setp.gt.u32 	%p85, %r256, 2146435070;
	@%p85 bra 	$L__BB7_29;
	shr.u32 	%r259, %r310, 20;
	add.s32 	%r313, %r312, %r259;
	and.b32  	%r260, %r310, 1048575;
	or.b32  	%r261, %r260, 1072693248;
	mov.b64 	%fd290, {%r311, %r261};
	setp.lt.u32 	%p87, %r261, 1073127583;
	@%p87 bra 	$L__BB7_28;
	{
	.reg .b32 %temp; 
	mov.b64 	{%r262, %temp}, %fd290;
	}
	{
	.reg .b32 %temp; 
	mov.b64 	{%temp, %r263}, %fd290;
	}
	add.s32 	%r264, %r263, -1048576;
	mov.b64 	%fd290, {%r262, %r264};
	add.s32 	%r313, %r313, 1;
$L__BB7_28:
	add.f64 	%fd232, %fd290, 0dBFF0000000000000;
	add.f64 	%fd233, %fd290, 0d3FF0000000000000;
	rcp.approx.ftz.f64 	%fd234, %fd233;
	neg.f64 	%fd235, %fd233;
	fma.rn.f64 	%fd236, %fd235, %fd234, 0d3FF0000000000000;
	fma.rn.f64 	%fd237, %fd236, %fd236, %fd236;
	fma.rn.f64 	%fd238, %fd237, %fd234, %fd234;
	mul.f64 	%fd239, %fd232, %fd238;
	fma.rn.f64 	%fd240, %fd232, %fd238, %fd239;
	mul.f64 	%fd241, %fd240, %fd240;
	fma.rn.f64 	%fd242, %fd241, 0d3EB1380B3AE80F1E, 0d3ED0EE258B7A8B04;
	fma.rn.f64 	%fd243, %fd242, %fd241, 0d3EF3B2669F02676F;
	fma.rn.f64 	%fd244, %fd243, %fd241, 0d3F1745CBA9AB0956;
	fma.rn.f64 	%fd245, %fd244, %fd241, 0d3F3C71C72D1B5154;
	fma.rn.f64 	%fd246, %fd245, %fd241, 0d3F624924923BE72D;
	fma.rn.f64 	%fd247, %fd246, %fd241, 0d3F8999999999A3C4;
	fma.rn.f64 	%fd248, %fd247, %fd241, 0d3FB5555555555554;
	sub.f64 	%fd249, %fd232, %fd240;
	add.f64 	%fd250, %fd249, %fd249;
	neg.f64 	%fd251, %fd240;
	fma.rn.f64 	%fd252, %fd251, %fd232, %fd250;
	mul.f64 	%fd253, %fd238, %fd252;
	mul.f64 	%fd254, %fd241, %fd248;
	fma.rn.f64 	%fd255, %fd254, %fd240, %fd253;
	xor.b32  	%r265, %r313, -2147483648;
	mov.b32 	%r266, 1127219200;
	mov.b64 	%fd256, {%r265, %r266};
	sub.f64 	%fd257, %fd256, %fd4;
	fma.rn.f64 	%fd258, %fd257, 0d3FE62E42FEFA39EF, %fd240;
	fma.rn.f64 	%fd259, %fd257, 0dBFE62E42FEFA39EF, %fd258;
	sub.f64 	%fd260, %fd259, %fd240;
	sub.f64 	%fd261, %fd255, %fd260;
	fma.rn.f64 	%fd262, %fd257, 0d3C7ABC9E3B39803F, %fd261;
	add.f64 	%fd291, %fd258, %fd262;
	bra.uni 	$L__BB7_30;
$L__BB7_29:
	fma.rn.f64 	%fd231, %fd289, 0d7FF0000000000000, 0d7FF0000000000000;
	{
	.reg .b32 %temp; 
	mov.b64 	{%temp, %r257}, %fd289;
	}
	and.b32  	%r258, %r257, 2147483647;
	setp.eq.s32 	%p86, %r258, 0;
	selp.f64 	%fd291, 0dFFF0000000000000, %fd231, %p86;
$L__BB7_30:
	mul.f64 	%fd263, %fd2, %fd13;
	sub.f64 	%fd264, %fd27, %fd263;
	fma.rn.f64 	%fd265, %fd2, %fd291, %fd264;
	setp.lt.f64 	%p88, %fd287, %fd265;
	selp.f64 	%fd292, 0d3FF0000000000000, 0d0000000000000000, %p88;
$L__BB7_31:
	st.global.f64 	[%rd4], %fd292;
	ld.global.f64 	%fd266, [%rd3];
	div.rn.f64 	%fd267, %fd266, 0d3FB999999999999A;
	rcp.rn.f64 	%fd38, %fd267;
	{
	.reg .b32 %temp; 
	mov.b64 	{%temp, %r52}, %fd5;
	}
	{
	.reg .b32 %temp; 
	mov.b64 	{%temp, %r53}, %fd38;
	}
	shr.u32 	%r267, %r53, 20;
	and.b32  	%r268, %r267, 2047;
	add.s32 	%r269, %r268, -1012;
	mov.b64 	%rd19, %fd38;
	shl.b64 	%rd5, %rd19, %r269;
	setp.eq.s64 	%p5, %rd5, -9223372036854775808;
	setp.neu.f32 	%p89, %f3, 0f00000000;
	@%p89 bra 	$L__BB7_33;
	setp.eq.s64 	%p92, %rd5, -9223372036854775808;
	abs.f64 	%fd276, %fd38;
	setp.neu.f64 	%p93, %fd276, 0d3FE0000000000000;
	and.pred  	%p5, %p93, %p92;
	selp.b32 	%r270, %r52, 0, %p5;
	setp.lt.s32 	%p94, %r53, 0;
	or.b32  	%r271, %r270, 2146435072;
	selp.b32 	%r272, %r271, %r270, %p94;
	mov.b32 	%r273, 0;
	mov.b64 	%fd294, {%r273, %r272};
	bra.uni 	$L__BB7_34;
$L__BB7_33:
	{ // callseq 42, 0
	.param .b64 param0;
	st.param.f64 	[param0], %fd5;
	.param .b64 param1;
	st.param.f64 	[param1], %fd38;
	.param .b64 retval0;
	call.uni (retval0), 
	__internal_accurate_pow, 
	(
	param0, 
	param1
	);
	ld.param.f64 	%fd268, [retval0];
	} // callseq 42
	setp.lt.s32 	%p90, %r52, 0;
	cvt.rzi.f64.f64 	%fd270, %fd38;
	setp.neu.f64 	%p91, %fd38, %fd270;
	neg.f64 	%fd272, %fd268;
	selp.f64 	%fd273, %fd272, %fd268, %p5;
	selp.f64 	%fd274, %fd273, %fd268, %p90;
	selp.f64 	%fd275, 0dFFF8000000000000, %fd274, %p91;
	selp.f64 	%fd294, %fd275, %fd274, %p90;
$L__BB7_34:
	add.f64 	%fd277, %fd38, %fd5;
	{
	.reg .b32 %temp; 
	mov.b64 	{%temp, %r274}, %fd277;
	}
	and.b32  	%r275, %r274, 2146435072;
	setp.ne.s32 	%p95, %r275, 2146435072;
	@%p95 bra 	$L__BB7_41;
	setp.num.f64 	%p96, %fd38, %fd38;
	@%p96 bra 	$L__BB7_37;
	add.rn.f64 	%fd294, %fd5, %fd38;
	bra.uni 	$L__BB7_41;
$L__BB7_37:
	abs.f64 	%fd278, %fd38;
	setp.neu.f64 	%p97, %fd278, 0d7FF0000000000000;
	@%p97 bra 	$L__BB7_39;
	setp.gt.f32 	%p102, %f3, 0f3F800000;
	selp.b32 	%r283, 2146435072, 0, %p102;
	setp.lt.s32 	%p103, %r53, 0;
	xor.b32  	%r284, %r283, 2146435072;
	selp.b32 	%r285, %r284, %r283, %p103;
	setp.eq.f32 	%p104, %f3, 0fBF800000;
	selp.b32 	%r286, 1072693248, %r285, %p104;
	mov.b32 	%r287, 0;
	mov.b64 	%fd294, {%r287, %r286};
	bra.uni 	$L__BB7_41;
$L__BB7_39:
	setp.neu.f32 	%p98, %f3, 0f7F800000;
	@%p98 bra 	$L__BB7_41;
	setp.lt.s32 	%p99, %r52, 0;
	setp.lt.s32 	%p100, %r53, 0;
	selp.b32 	%r276, 0, 2146435072, %p100;
	and.b32  	%r277, %r53, 2147483647;
	setp.ne.s32 	%p101, %r277, 1071644672;
	or.b32  	%r278, %r276, -2147483648;
	selp.b32 	%r279, %r278, %r276, %p101;
	selp.b32 	%r280, %r279, %r276, %p5;
	selp.b32 	%r281, %r280, %r276, %p99;
	mov.b32 	%r282, 0;
	mov.b64 	%fd294, {%r282, %r281};
$L__BB7_41:
	ld.param.u64 	%rd23, [_Z6g_sampPdS_S_iP17curandStateXORWOW_param_1];
	setp.eq.f32 	%p105, %f3, 0f3F800000;
	setp.eq.f64 	%p106, %fd38, 0d0000000000000000;
	selp.f64 	%fd279, 0d3FF0000000000000, %fd294, %p106;
	selp.f64 	%fd280, 0d3FF0000000000000, %fd279, %p105;
	mul.f64 	%fd281, %fd2, %fd13;
	mul.f64 	%fd282, %fd281, %fd280;
	cvta.to.global.u64 	%rd20, %rd23;
	mov.u32 	%r288, %ctaid.x;
	mov.u32 	%r289, %ntid.x;
	mov.u32 	%r290, %tid.x;
	mad.lo.s32 	%r291, %r288, %r289, %r290;
	mul.wide.s32 	%rd21, %r291, 8;
	add.s64 	%rd22, %rd20, %rd21;
	st.global.f64 	[%rd22], %fd282;
	ld.global.f64 	%fd283, [%rd4];
	setp.eq.f64 	%p107, %fd283, 0d0000000000000000;
	@%p107 bra 	$L__BB7_3;
	bra.uni 	$L__BB7_72;
$L__BB7_42:
	add.f64 	%fd46, %fd1, 0dBFD5555555555555;
	mul.f64 	%fd83, %fd46, 0d4022000000000000;
	sqrt.rn.f64 	%fd84, %fd83;
	rcp.rn.f64 	%fd47, %fd84;
	mov.f64 	%fd85, 0d4008000000000000;
	{
	.reg .b32 %temp; 
	mov.b64 	{%temp, %r54}, %fd85;
	}
	and.b32  	%r55, %r54, 2146435072;
	setp.eq.s32 	%p10, %r55, 1073741824;
	setp.lt.s32 	%p11, %r54, 0;
	selp.b32 	%r56, 0, 2146435072, %p11;
	and.b32  	%r105, %r54, 2147483647;
	setp.ne.s32 	%p12, %r105, 1071644672;
	and.pred  	%p6, %p10, %p12;
	mov.b32 	%r106, 1127219200;
	mov.b32 	%r107, -2147483648;
	mov.b64 	%fd48, {%r107, %r106};
	mov.f64 	%fd86, 0d4000000000000000;
	{
	.reg .b32 %temp; 
	mov.b64 	{%temp, %r57}, %fd86;
	}
	and.b32  	%r58, %r57, 2146435072;
	setp.eq.s32 	%p13, %r58, 1062207488;
	setp.lt.s32 	%p14, %r57, 0;
	selp.b32 	%r59, 0, 2146435072, %p14;
	and.b32  	%r108, %r57, 2147483647;
	setp.ne.s32 	%p15, %r108, 1071644672;
	and.pred  	%p7, %p13, %p15;
	add.s64 	%rd6, %rd2, %rd16;
	add.s64 	%rd7, %rd1, %rd16;
$L__BB7_43:
	shr.u32 	%r110, %r297, 2;
	xor.b32  	%r111, %r110, %r297;
	shl.b32 	%r112, %r293, 4;
	shl.b32 	%r113, %r111, 1;
	xor.b32  	%r114, %r112, %r113;
	xor.b32  	%r115, %r114, %r293;
	xor.b32  	%r67, %r115, %r111;
	add.s32 	%r327, %r298, 362437;
	add.s32 	%r116, %r67, %r327;
	cvt.rn.f32.u32 	%f14, %r116;
	fma.rn.f32 	%f9, %f14, 0f2F800000, 0f2F000000;
	setp.eq.s32 	%p16, %r292, 1;
	mov.b32 	%r292, 0;
	mov.u32 	%r322, %r67;
	mov.u32 	%r323, %r293;
	mov.u32 	%r324, %r294;
	mov.f32 	%f79, %f75;
	@%p16 bra 	$L__BB7_45;
	shr.u32 	%r118, %r304, 2;
	xor.b32  	%r119, %r118, %r304;
	shl.b32 	%r120, %r67, 4;
	shl.b32 	%r121, %r119, 1;
	xor.b32  	%r122, %r121, %r120;
	xor.b32  	%r123, %r122, %r119;
	xor.b32  	%r323, %r123, %r67;
	add.s32 	%r124, %r298, %r323;
	add.s32 	%r125, %r124, 724874;
	shr.u32 	%r126, %r303, 2;
	xor.b32  	%r127, %r126, %r303;
	shl.b32 	%r128, %r323, 4;
	shl.b32 	%r129, %r127, 1;
	xor.b32  	%r130, %r129, %r128;
	xor.b32  	%r131, %r130, %r127;
	xor.b32  	%r322, %r131, %r323;
	add.s32 	%r327, %r298, 1087311;
	add.s32 	%r132, %r322, %r327;
	cvt.rn.f32.u32 	%f15, %r125;
	fma.rn.f32 	%f16, %f15, 0f2F800000, 0f2F000000;
	cvt.rn.f32.u32 	%f17, %r132;
	fma.rn.f32 	%f18, %f17, 0f30C90FDB, 0f30490FDB;
	setp.lt.f32 	%p17, %f16, 0f00800000;
	mul.f32 	%f19, %f16, 0f4B000000;
	selp.f32 	%f20, %f19, %f16, %p17;
	selp.f32 	%f21, 0fC1B80000, 0f00000000, %p17;
	mov.b32 	%r133, %f20;
	add.s32 	%r134, %r133, -1059760811;
	and.b32  	%r135, %r134, -8388608;
	sub.s32 	%r136, %r133, %r135;
	mov.b32 	%f22, %r136;
	cvt.rn.f32.s32 	%f23, %r135;
	fma.rn.f32 	%f24, %f23, 0f34000000, %f21;
	add.f32 	%f25, %f22, 0fBF800000;
	fma.rn.f32 	%f26, %f25, 0fBE055027, 0f3E1039F6;
	fma.rn.f32 	%f27, %f26, %f25, 0fBDF8CDCC;
	fma.rn.f32 	%f28, %f27, %f25, 0f3E0F2955;
	fma.rn.f32 	%f29, %f28, %f25, 0fBE2AD8B9;
	fma.rn.f32 	%f30, %f29, %f25, 0f3E4CED0B;
	fma.rn.f32 	%f31, %f30, %f25, 0fBE7FFF22;
	fma.rn.f32 	%f32, %f31, %f25, 0f3EAAAA78;
	fma.rn.f32 	%f33, %f32, %f25, 0fBF000000;
	mul.f32 	%f34, %f25, %f33;
	fma.rn.f32 	%f35, %f34, %f25, %f25;
	fma.rn.f32 	%f36, %f24, 0f3F317218, %f35;
	setp.gt.u32 	%p18, %r133, 2139095039;
	fma.rn.f32 	%f37, %f20, 0f7F800000, 0f7F800000;
	selp.f32 	%f38, %f37, %f36, %p18;
	setp.eq.f32 	%p19, %f20, 0f00000000;
	mul.f32 	%f39, %f38, 0fC0000000;
	selp.f32 	%f40, 0f7F800000, %f39, %p19;
	sqrt.rn.f32 	%f41, %f40;
	sin.approx.f32 	%f42, %f18;
	cos.approx.f32 	%f43, %f18;
	mul.f32 	%f79, %f41, %f42;
	mul.f32 	%f75, %f41, %f43;
	mov.b32 	%r292, 1;
	mov.u32 	%r324, %r67;
	mov.u32 	%r303, %r293;
	mov.u32 	%r304, %r294;
$L__BB7_45:
	mov.u32 	%r297, %r304;
	mov.u32 	%r304, %r303;
	cvt.f64.f32 	%fd49, %f79;
	fma.rn.f64 	%fd50, %fd47, %fd49, 0d3FF0000000000000;
	{
	.reg .b32 %temp; 
	mov.b64 	{%temp, %r79}, %fd50;
	}
	abs.f64 	%fd51, %fd50;
	{ // callseq 38, 0
	.param .b64 param0;
	st.param.f64 	[param0], %fd51;
	.param .b64 param1;
	st.param.f64 	[param1], 0d4008000000000000;
	.param .b64 retval0;
	call.uni (retval0), 
	__internal_accurate_pow, 
	(
	param0, 
	param1
	);
	ld.param.f64 	%fd87, [retval0];
	} // callseq 38
	setp.lt.s32 	%p23, %r79, 0;
	neg.f64 	%fd89, %fd87;
	selp.f64 	%fd90, %fd89, %fd87, %p10;
	selp.f64 	%fd91, %fd90, %fd87, %p23;
	setp.eq.f64 	%p24, %fd50, 0d0000000000000000;
	selp.b32 	%r137, %r79, 0, %p10;
	or.b32  	%r138, %r137, 2146435072;
	selp.b32 	%r139, %r138, %r137, %p11;
	mov.b32 	%r140, 0;
	mov.b64 	%fd92, {%r140, %r139};
	selp.f64 	%fd295, %fd92, %fd91, %p24;
	add.f64 	%fd93, %fd50, 0d4008000000000000;
	{
	.reg .b32 %temp; 
	mov.b64 	{%temp, %r141}, %fd93;
	}
	and.b32  	%r142, %r141, 2146435072;
	setp.ne.s32 	%p25, %r142, 2146435072;
	@%p25 bra 	$L__BB7_50;
	setp.num.f64 	%p26, %fd50, %fd50;
	@%p26 bra 	$L__BB7_48;
	mov.f64 	%fd94, 0d4008000000000000;
	add.rn.f64 	%fd295, %fd50, %fd94;
	bra.uni 	$L__BB7_50;
$L__BB7_48:
	setp.neu.f64 	%p27, %fd51, 0d7FF0000000000000;
	@%p27 bra 	$L__BB7_50;
	or.b32  	%r143, %r56, -2147483648;
	selp.b32 	%r144, %r143, %r56, %p6;
	selp.b32 	%r145, %r144, %r56, %p23;
	mov.b32 	%r146, 0;
	mov.b64 	%fd295, {%r146, %r145};
$L__BB7_50:
	setp.eq.f64 	%p29, %fd50, 0d3FF0000000000000;
	selp.f64 	%fd56, 0d3FF0000000000000, %fd295, %p29;
	setp.leu.f64 	%p30, %fd56, 0d0000000000000000;
	mov.f64 	%fd303, 0d0000000000000000;
	@%p30 bra 	$L__BB7_71;
	cvt.f64.f32 	%fd296, %f9;
	{
	.reg .b32 %temp; 
	mov.b64 	{%temp, %r328}, %fd296;
	}
	{
	.reg .b32 %temp; 
	mov.b64 	{%r329, %temp}, %fd296;
	}
	setp.gt.s32 	%p31, %r328, 1048575;
	mov.b32 	%r330, -1023;
	@%p31 bra 	$L__BB7_53;
	mul.f64 	%fd296, %fd296, 0d4350000000000000;
	{
	.reg .b32 %temp; 
	mov.b64 	{%temp, %r328}, %fd296;
	}
	{
	.reg .b32 %temp; 
	mov.b64 	{%r329, %temp}, %fd296;
	}
	mov.b32 	%r330, -1077;
$L__BB7_53:
	add.s32 	%r149, %r328, -1;
	setp.gt.u32 	%p32, %r149, 2146435070;
	@%p32 bra 	$L__BB7_57;
	shr.u32 	%r152, %r328, 20;
	add.s32 	%r331, %r330, %r152;
	and.b32  	%r153, %r328, 1048575;
	or.b32  	%r154, %r153, 1072693248;
	mov.b64 	%fd297, {%r329, %r154};
	setp.lt.u32 	%p34, %r154, 1073127583;
	@%p34 bra 	$L__BB7_56;
	{
	.reg .b32 %temp; 
	mov.b64 	{%r155, %temp}, %fd297;
	}
	{
	.reg .b32 %temp; 
	mov.b64 	{%temp, %r156}, %fd297;
	}
	add.s32 	%r157, %r156, -1048576;
	mov.b64 	%fd297, {%r155, %r157};
	add.s32 	%r331, %r331, 1;
$L__BB7_56:
	add.f64 	%fd97, %fd297, 0dBFF0000000000000;
	add.f64 	%fd98, %fd297, 0d3FF0000000000000;
	rcp.approx.ftz.f64 	%fd99, %fd98;
	neg.f64 	%fd100, %fd98;
	fma.rn.f64 	%fd101, %fd100, %fd99, 0d3FF0000000000000;
	fma.rn.f64 	%fd102, %fd101, %fd101, %fd101;
	fma.rn.f64 	%fd103, %fd102, %fd99, %fd99;
	mul.f64 	%fd104, %fd97, %fd103;
	fma.rn.f64 	%fd105, %fd97, %fd103, %fd104;
	mul.f64 	%fd106, %fd105, %fd105;
	fma.rn.f64 	%fd107, %fd106, 0d3EB1380B3AE80F1E, 0d3ED0EE258B7A8B04;
	fma.rn.f64 	%fd108, %fd107, %fd106, 0d3EF3B2669F02676F;
	fma.rn.f64 	%fd109, %fd108, %fd106, 0d3F1745CBA9AB0956;
	fma.rn.f64 	%fd110, %fd109, %fd106, 0d3F3C71C72D1B5154;
	fma.rn.f64 	%fd111, %fd110, %fd106, 0d3F624924923BE72D;
	fma.rn.f64 	%fd112, %fd111, %fd106, 0d3F8999999999A3C4;
	fma.rn.f64 	%fd113, %fd112, %fd106, 0d3FB5555555555554;
	sub.f64 	%fd114, %fd97, %fd105;
	add.f64 	%fd115, %fd114, %fd114;
	neg.f64 	%fd116, %fd105;
	fma.rn.f64 	%fd117, %fd116, %fd97, %fd115;
	mul.f64 	%fd118, %fd103, %fd117;
	mul.f64 	%fd119, %fd106, %fd113;
	fma.rn.f64 	%fd120, %fd119, %fd105, %fd118;
	xor.b32  	%r158, %r331, -2147483648;
	mov.b32 	%r159, 1127219200;
	mov.b64 	%fd121, {%r158, %r159};
	sub.f64 	%fd122, %fd121, %fd48;
	fma.rn.f64 	%fd123, %fd122, 0d3FE62E42FEFA39EF, %fd105;
	fma.rn.f64 	%fd124, %fd122, 0dBFE62E42FEFA39EF, %fd123;
	sub.f64 	%fd125, %fd124, %fd105;
	sub.f64 	%fd126, %fd120, %fd125;
	fma.rn.f64 	%fd127, %fd122, 0d3C7ABC9E3B39803F, %fd126;
	add.f64 	%fd298, %fd123, %fd127;
	bra.uni 	$L__BB7_58;
$L__BB7_57:
	fma.rn.f64 	%fd96, %fd296, 0d7FF0000000000000, 0d7FF0000000000000;
	{
	.reg .b32 %temp; 
	mov.b64 	{%temp, %r150}, %fd296;
	}
	and.b32  	%r151, %r150, 2147483647;
	setp.eq.s32 	%p33, %r151, 0;
	selp.f64 	%fd298, 0dFFF0000000000000, %fd96, %p33;
$L__BB7_58:
	setp.lt.s32 	%p35, %r57, 0;
	setp.eq.s32 	%p36, %r58, 1062207488;
	{
	.reg .b32 %temp; 
	mov.b64 	{%temp, %r90}, %fd49;
	}
	abs.f64 	%fd66, %fd49;
	{ // callseq 39, 0
	.param .b64 param0;
	st.param.f64 	[param0], %fd66;
	.param .b64 param1;
	st.param.f64 	[param1], 0d4000000000000000;
	.param .b64 retval0;
	call.uni (retval0), 
	__internal_accurate_pow, 
	(
	param0, 
	param1
	);
	ld.param.f64 	%fd128, [retval0];
	} // callseq 39
	setp.lt.s32 	%p38, %r90, 0;
	neg.f64 	%fd130, %fd128;
	selp.f64 	%fd131, %fd130, %fd128, %p36;
	selp.f64 	%fd132, %fd131, %fd128, %p38;
	setp.eq.f32 	%p39, %f79, 0f00000000;
	selp.b32 	%r160, %r90, 0, %p36;
	or.b32  	%r161, %r160, 2146435072;
	selp.b32 	%r162, %r161, %r160, %p35;
	mov.b32 	%r163, 0;
	mov.b64 	%fd133, {%r163, %r162};
	selp.f64 	%fd299, %fd133, %fd132, %p39;
	add.f64 	%fd134, %fd49, 0d4000000000000000;
	{
	.reg .b32 %temp; 
	mov.b64 	{%temp, %r164}, %fd134;
	}
	and.b32  	%r165, %r164, 2146435072;
	setp.ne.s32 	%p40, %r165, 2146435072;
	@%p40 bra 	$L__BB7_63;
	setp.num.f32 	%p41, %f79, %f79;
	@%p41 bra 	$L__BB7_61;
	mov.f64 	%fd135, 0d4000000000000000;
	add.rn.f64 	%fd299, %fd49, %fd135;
	bra.uni 	$L__BB7_63;
$L__BB7_61:
	setp.neu.f64 	%p42, %fd66, 0d7FF0000000000000;
	@%p42 bra 	$L__BB7_63;
	or.b32  	%r166, %r59, -2147483648;
	selp.b32 	%r167, %r166, %r59, %p7;
	selp.b32 	%r168, %r167, %r59, %p38;
	mov.b32 	%r169, 0;
	mov.b64 	%fd299, {%r169, %r168};
$L__BB7_63:
	setp.eq.f32 	%p44, %f79, 0f3F800000;
	mul.f64 	%fd136, %fd299, 0d3FE0000000000000;
	selp.f64 	%fd137, 0d3FE0000000000000, %fd136, %p44;
	add.f64 	%fd71, %fd46, %fd137;
	{
	.reg .b32 %temp; 
	mov.b64 	{%temp, %r332}, %fd56;
	}
	{
	.reg .b32 %temp; 
	mov.b64 	{%r333, %temp}, %fd56;
	}
	setp.gt.s32 	%p45, %r332, 1048575;
	mov.b32 	%r334, -1023;
	mov.f64 	%fd300, %fd56;
	@%p45 bra 	$L__BB7_65;
	mul.f64 	%fd300, %fd56, 0d4350000000000000;
	{
	.reg .b32 %temp; 
	mov.b64 	{%temp, %r332}, %fd300;
	}
	{
	.reg .b32 %temp; 
	mov.b64 	{%r333, %temp}, %fd300;
	}
	mov.b32 	%r334, -1077;
$L__BB7_65:
	add.s32 	%r172, %r332, -1;
	setp.gt.u32 	%p46, %r172, 2146435070;
	@%p46 bra 	$L__BB7_69;
	shr.u32 	%r175, %r332, 20;
	add.s32 	%r335, %r334, %r175;
	and.b32  	%r176, %r332, 1048575;
	or.b32  	%r177, %r176, 1072693248;
	mov.b64 	%fd301, {%r333, %r177};
	setp.lt.u32 	%p48, %r177, 1073127583;
	@%p48 bra 	$L__BB7_68;
	{
	.reg .b32 %temp; 
	mov.b64 	{%r178, %temp}, %fd301;
	}
	{
	.reg .b32 %temp; 
	mov.b64 	{%temp, %r179}, %fd301;
	}
	add.s32 	%r180, %r179, -1048576;
	mov.b64 	%fd301, {%r178, %r180};
	add.s32 	%r335, %r335, 1;
$L__BB7_68:
	add.f64 	%fd139, %fd301, 0dBFF0000000000000;
	add.f64 	%fd140, %fd301, 0d3FF0000000000000;
	rcp.approx.ftz.f64 	%fd141, %fd140;
	neg.f64 	%fd142, %fd140;
	fma.rn.f64 	%fd143, %fd142, %fd141, 0d3FF0000000000000;
	fma.rn.f64 	%fd144, %fd143, %fd143, %fd143;
	fma.rn.f64 	%fd145, %fd144, %fd141, %fd141;
	mul.f64 	%fd146, %fd139, %fd145;
	fma.rn.f64 	%fd147, %fd139, %fd145, %fd146;
	mul.f64 	%fd148, %fd147, %fd147;
	fma.rn.f64 	%fd149, %fd148, 0d3EB1380B3AE80F1E, 0d3ED0EE258B7A8B04;
	fma.rn.f64 	%fd150, %fd149, %fd148, 0d3EF3B2669F02676F;
	fma.rn.f64 	%fd151, %fd150, %fd148, 0d3F1745CBA9AB0956;
	fma.rn.f64 	%fd152, %fd151, %fd148, 0d3F3C71C72D1B5154;
	fma.rn.f64 	%fd153, %fd152, %fd148, 0d3F624924923BE72D;
	fma.rn.f64 	%fd154, %fd153, %fd148, 0d3F8999999999A3C4;
	fma.rn.f64 	%fd155, %fd154, %fd148, 0d3FB5555555555554;
	sub.f64 	%fd156, %fd139, %fd147;
	add.f64 	%fd157, %fd156, %fd156;
	neg.f64 	%fd158, %fd147;
	fma.rn.f64 	%fd159, %fd158, %fd139, %fd157;
	mul.f64 	%fd160, %fd145, %fd159;
	mul.f64 	%fd161, %fd148, %fd155;
	fma.rn.f64 	%fd162, %fd161, %fd147, %fd160;
	xor.b32  	%r181, %r335, -2147483648;
	mov.b32 	%r182, 1127219200;
	mov.b64 	%fd163, {%r181, %r182};
	sub.f64 	%fd164, %fd163, %fd48;
	fma.rn.f64 	%fd165, %fd164, 0d3FE62E42FEFA39EF, %fd147;
	fma.rn.f64 	%fd166, %fd164, 0dBFE62E42FEFA39EF, %fd165;
	sub.f64 	%fd167, %fd166, %fd147;
	sub.f64 	%fd168, %fd162, %fd167;
	fma.rn.f64 	%fd169, %fd164, 0d3C7ABC9E3B39803F, %fd168;
	add.f64 	%fd302, %fd165, %fd169;
	bra.uni 	$L__BB7_70;
$L__BB7_69:
	fma.rn.f64 	%fd138, %fd300, 0d7FF0000000000000, 0d7FF0000000000000;
	{
	.reg .b32 %temp; 
	mov.b64 	{%temp, %r173}, %fd300;
	}
	and.b32  	%r174, %r173, 2147483647;
	setp.eq.s32 	%p47, %r174, 0;
	selp.f64 	%fd302, 0dFFF0000000000000, %fd138, %p47;
$L__BB7_70:
	mul.f64 	%fd170, %fd46, %fd56;
	sub.f64 	%fd171, %fd71, %fd170;
	fma.rn.f64 	%fd172, %fd46, %fd302, %fd171;
	setp.lt.f64 	%p49, %fd298, %fd172;
	selp.f64 	%fd303, 0d3FF0000000000000, 0d0000000000000000, %p49;
$L__BB7_71:
	st.global.f64 	[%rd6], %fd303;
	mul.f64 	%fd173, %fd46, %fd56;
	st.global.f64 	[%rd7], %fd173;
	ld.global.f64 	%fd174, [%rd6];
	setp.eq.f64 	%p50, %fd174, 0d0000000000000000;
	mov.u32 	%r293, %r322;
	mov.u32 	%r294, %r323;
	mov.u32 	%r303, %r324;
	mov.u32 	%r298, %r327;
	@%p50 bra 	$L__BB7_43;
$L__BB7_72:
	ret;

}
	// .globl	_ZN3cub18CUB_300001_SM_10006detail11EmptyKernelIvEEvv
.visible .entry _ZN3cub18CUB_300001_SM_10006detail11EmptyKernelIvEEvv()
{


	ret;

}
	// .globl	_ZN3cub18CUB_300001_SM_10006detail8for_each13static_kernelINS2_12policy_hub_t12policy_500_tEmN6thrust24THRUST_300001_SM_1000_NS8cuda_cub20__uninitialized_fill7functorINS7_10device_ptrIdEEdEEEEvT0_T1_
.visible .entry _ZN3cub18CUB_300001_SM_10006detail8for_each13static_kernelINS2_12policy_hub_t12policy_500_tEmN6thrust24THRUST_300001_SM_1000_NS8cuda_cub20__uninitialized_fill7functorINS7_10device_ptrIdEEdEEEEvT0_T1_(
	.param .u64 _ZN3cub18CUB_300001_SM_10006detail8for_each13static_kernelINS2_12policy_hub_t12policy_500_tEmN6thrust24THRUST_300001_SM_1000_NS8cuda_cub20__uninitialized_fill7functorINS7_10device_ptrIdEEdEEEEvT0_T1__param_0,
	.param .align 8 .b8 _ZN3cub18CUB_300001_SM_10006detail8for_each13static_kernelINS2_12policy_hub_t12policy_500_tEmN6thrust24THRUST_300001_SM_1000_NS8cuda_cub20__uninitialized_fill7functorINS7_10device_ptrIdEEdEEEEvT0_T1__param_1[16]
)
.maxntid 256
{
	.reg .pred 	%p<4>;
	.reg .b32 	%r<5>;
	.reg .b64 	%rd<16>;
	.reg .b64 	%fd<3>;

	ld.param.f64 	%fd2, [_ZN3cub18CUB_300001_SM_10006detail8for_each13static_kernelINS2_12policy_hub_t12policy_500_tEmN6thrust24THRUST_300001_SM_1000_NS8cuda_cub20__uninitialized_fill7functorINS7_10device_ptrIdEEdEEEEvT0_T1__param_1+8];
	ld.param.u64 	%rd4, [_ZN3cub18CUB_300001_SM_10006detail8for_each13static_kernelINS2_12policy_hub_t12policy_500_tEmN6thrust24THRUST_300001_SM_1000_NS8cuda_cub20__uninitialized_fill7functorINS7_10device_ptrIdEEdEEEEvT0_T1__param_1];
	ld.param.u64 	%rd5, [_ZN3cub18CUB_300001_SM_10006detail8for_each13static_kernelINS2_12policy_hub_t12policy_500_tEmN6thrust24THRUST_300001_SM_1000_NS8cuda_cub20__uninitialized_fill7functorINS7_10device_ptrIdEEdEEEEvT0_T1__param_0];
	mov.u32 	%r2, %ctaid.x;
	mul.wide.u32 	%rd1, %r2, 512;
	sub.s64 	%rd2, %rd5, %rd1;
	setp.lt.u64 	%p1, %rd2, 512;
	@%p1 bra 	$L__BB9_2;
	mov.u32 	%r4, %tid.x;
	cvta.to.global.u64 	%rd11, %rd4;
	cvt.u64.u32 	%rd12, %r4;
	add.s64 	%rd13, %rd1, %rd12;
	shl.b64 	%rd14, %rd13, 3;
	add.s64 	%rd15, %rd11, %rd14;
	st.global.f64 	[%rd15], %fd2;
	st.global.f64 	[%rd15+2048], %fd2;
	bra.uni 	$L__BB9_6;
$L__BB9_2:
	cvta.to.global.u64 	%rd6, %rd4;
	mov.u32 	%r1, %tid.x;
	cvt.u64.u32 	%rd7, %r1;
	setp.le.u64 	%p2, %rd2, %rd7;
	add.s64 	%rd8, %rd1, %rd7;
	shl.b64 	%rd9, %rd8, 3;
	add.s64 	%rd3, %rd6, %rd9;
	@%p2 bra 	$L__BB9_4;
	st.global.f64 	[%rd3], %fd2;
$L__BB9_4:
	add.s32 	%r3, %r1, 256;
	cvt.u64.u32 	%rd10, %r3;
	setp.le.u64 	%p3, %rd2, %rd10;
	@%p3 bra 	$L__BB9_6;
	st.global.f64 	[%rd3+2048], %fd2;
$L__BB9_6:
	ret;

}
	// .globl	_ZN3cub18CUB_300001_SM_10006detail8for_each13static_kernelINS2_12policy_hub_t12policy_500_tElN6thrust24THRUST_300001_SM_1000_NS8cuda_cub6__fill7functorINS7_6detail15normal_iteratorINS7_10device_ptrIdEEEEdEEEEvT0_T1_
.visible .entry _ZN3cub18CUB_300001_SM_10006detail8for_each13static_kernelINS2_12policy_hub_t12policy_500_tElN6thrust24THRUST_300001_SM_1000_NS8cuda_cub6__fill7functorINS7_6detail15normal_iteratorINS7_10device_ptrIdEEEEdEEEEvT0_T1_(
	.param .u64 _ZN3cub18CUB_300001_SM_10006detail8for_each13static_kernelINS2_12policy_hub_t12policy_500_tElN6thrust24THRUST_300001_SM_1000_NS8cuda_cub6__fill7functorINS7_6detail15normal_iteratorINS7_10device_ptrIdEEEEdEEEEvT0_T1__param_0,
	.param .align 8 .b8 _ZN3cub18CUB_300001_SM_10006detail8for_each13static_kernelINS2_12policy_hub_t12policy_500_tElN6thrust24THRUST_300001_SM_1000_NS8cuda_cub6__fill7functorINS7_6detail15normal_iteratorINS7_10device_ptrIdEEEEdEEEEvT0_T1__param_1[16]
)
.maxntid 256
{
	.reg .pred 	%p<4>;
	.reg .b32 	%r<5>;
	.reg .b64 	%rd<17>;
	.reg .b64 	%fd<3>;

	ld.param.f64 	%fd2, [_ZN3cub18CUB_300001_SM_10006detail8for_each13static_kernelINS2_12policy_hub_t12policy_500_tElN6thrust24THRUST_300001_SM_1000_NS8cuda_cub6__fill7functorINS7_6detail15normal_iteratorINS7_10device_ptrIdEEEEdEEEEvT0_T1__param_1+8];
	ld.param.u64 	%rd5, [_ZN3cub18CUB_300001_SM_10006detail8for_each13static_kernelINS2_12policy_hub_t12policy_500_tElN6thrust24THRUST_300001_SM_1000_NS8cuda_cub6__fill7functorINS7_6detail15normal_iteratorINS7_10device_ptrIdEEEEdEEEEvT0_T1__param_1];
	ld.param.u64 	%rd6, [_ZN3cub18CUB_300001_SM_10006detail8for_each13static_kernelINS2_12policy_hub_t12policy_500_tElN6thrust24THRUST_300001_SM_1000_NS8cuda_cub6__fill7functorINS7_6detail15normal_iteratorINS7_10device_ptrIdEEEEdEEEEvT0_T1__param_0];
	mov.u32 	%r2, %ctaid.x;
	mul.wide.u32 	%rd1, %r2, 512;
	sub.s64 	%rd2, %rd6, %rd1;
	setp.lt.s64 	%p1, %rd2, 512;
	@%p1 bra 	$L__BB10_2;
	mov.u32 	%r4, %tid.x;
	cvta.to.global.u64 	%rd12, %rd5;
	cvt.u64.u32 	%rd13, %r4;
	add.s64 	%rd14, %rd1, %rd13;
	shl.b64 	%rd15, %rd14, 3;
	add.s64 	%rd16, %rd12, %rd15;
	st.global.f64 	[%rd16], %fd2;
	st.global.f64 	[%rd16+2048], %fd2;
	bra.uni 	$L__BB10_6;
$L__BB10_2:
	cvta.to.global.u64 	%rd7, %rd5;
	mov.u32 	%r1, %tid.x;
	cvt.s64.s32 	%rd3, %rd2;
	cvt.u64.u32 	%rd8, %r1;
	setp.le.s64 	%p2, %rd3, %rd8;
	add.s64 	%rd9, %rd1, %rd8;
	shl.b64 	%rd10, %rd9, 3;
	add.s64 	%rd4, %rd7, %rd10;
	@%p2 bra 	$L__BB10_4;
	st.global.f64 	[%rd4], %fd2;
$L__BB10_4:
	add.s32 	%r3, %r1, 256;
	cvt.u64.u32 	%rd11, %r3;
	setp.le.s64 	%p3, %rd3, %rd11;
	@%p3 bra 	$L__BB10_6;
	st.global.f64 	[%rd4+2048], %fd2;
$L__BB10_6:
	ret;

}
	// .globl	_ZN3cub18CUB_300001_SM_10006detail8for_each13static_kernelINS2_12policy_hub_t12policy_500_tElNS2_12op_wrapper_tIl6alpresN6thrust24THRUST_300001_SM_1000_NS12zip_iteratorIN4cuda3std3__45tupleIJNS9_6detail15normal_iteratorINS9_10device_ptrIdEEEESJ_SJ_SJ_SJ_SJ_SJ_SJ_EEEEEEEEEvT0_T1_
.visible .entry _ZN3cub18CUB_300001_SM_10006detail8for_each13static_kernelINS2_12policy_hub_t12policy_500_tElNS2_12op_wrapper_tIl6alpresN6thrust24THRUST_300001_SM_1000_NS12zip_iteratorIN4cuda3std3__45tupleIJNS9_6detail15normal_iteratorINS9_10device_ptrIdEEEESJ_SJ_SJ_SJ_SJ_SJ_SJ_EEEEEEEEEvT0_T1_(
	.param .u64 _ZN3cub18CUB_300001_SM_10006detail8for_each13static_kernelINS2_12policy_hub_t12policy_500_tElNS2_12op_wrapper_tIl6alpresN6thrust24THRUST_300001_SM_1000_NS12zip_iteratorIN4cuda3std3__45tupleIJNS9_6detail15normal_iteratorINS9_10device_ptrIdEEEESJ_SJ_SJ_SJ_SJ_SJ_SJ_EEEEEEEEEvT0_T1__param_0,
	.param .align 8 .b8 _ZN3cub18CUB_300001_SM_10006detail8for_each13static_kernelINS2_12policy_hub_t12policy_500_tElNS2_12op_wrapper_tIl6alpresN6thrust24THRUST_300001_SM_1000_NS12zip_iteratorIN4cuda3std3__45tupleIJNS9_6detail15normal_iteratorINS9_10device_ptrIdEEEESJ_SJ_SJ_SJ_SJ_SJ_SJ_EEEEEEEEEvT0_T1__param_1[72]
)
.maxntid 256
{
	.reg .pred 	%p<308>;
	.reg .b16 	%rs<9>;
	.reg .b32 	%r<404>;
	.reg .b64 	%rd<91>;
	.reg .b64 	%fd<492>;

	ld.param.u64 	%rd46, [_ZN3cub18CUB_300001_SM_10006detail8for_each13static_kernelINS2_12policy_hub_t12policy_500_tElNS2_12op_wrapper_tIl6alpresN6thrust24THRUST_300001_SM_1000_NS12zip_iteratorIN4cuda3std3__45tupleIJNS9_6detail15normal_iteratorINS9_10device_ptrIdEEEESJ_SJ_SJ_SJ_SJ_SJ_SJ_EEEEEEEEEvT0_T1__param_1+56];
	ld.param.u64 	%rd45, [_ZN3cub18CUB_300001_SM_10006detail8for_each13static_kernelINS2_12policy_hub_t12policy_500_tElNS2_12op_wrapper_tIl6alpresN6thrust24THRUST_300001_SM_1000_NS12zip_iteratorIN4cuda3std3__45tupleIJNS9_6detail15normal_iteratorINS9_10device_ptrIdEEEESJ_SJ_SJ_SJ_SJ_SJ_SJ_EEEEEEEEEvT0_T1__param_1+48];
	ld.param.u64 	%rd44, [_ZN3cub18CUB_300001_SM_10006detail8for_each13static_kernelINS2_12policy_hub_t12policy_500_tElNS2_12op_wrapper_tIl6alpresN6thrust24THRUST_300001_SM_1000_NS12zip_iteratorIN4cuda3std3__45tupleIJNS9_6detail15normal_iteratorINS9_10device_ptrIdEEEESJ_SJ_SJ_SJ_SJ_SJ_SJ_EEEEEEEEEvT0_T1__param_1+40];
	ld.param.u64 	%rd43, [_ZN3cub18CUB_300001_SM_10006detail8for_each13static_kernelINS2_12policy_hub_t12policy_500_tElNS2_12op_wrapper_tIl6alpresN6thrust24THRUST_300001_SM_1000_NS12zip_iteratorIN4cuda3std3__45tupleIJNS9_6detail15normal_iteratorINS9_10device_ptrIdEEEESJ_SJ_SJ_SJ_SJ_SJ_SJ_EEEEEEEEEvT0_T1__param_1+32];
	ld.param.u64 	%rd42, [_ZN3cub18CUB_300001_SM_10006detail8for_each13static_kernelINS2_12policy_hub_t12policy_500_tElNS2_12op_wrapper_tIl6alpresN6thrust24THRUST_300001_SM_1000_NS12zip_iteratorIN4cuda3std3__45tupleIJNS9_6detail15normal_iteratorINS9_10device_ptrIdEEEESJ_SJ_SJ_SJ_SJ_SJ_SJ_EEEEEEEEEvT0_T1__param_1+24];
	ld.param.u64 	%rd41, [_ZN3cub18CUB_300001_SM_10006detail8for_each13static_kernelINS2_12policy_hub_t12policy_500_tElNS2_12op_wrapper_tIl6alpresN6thrust24THRUST_300001_SM_1000_NS12zip_iteratorIN4cuda3std3__45tupleIJNS9_6detail15normal_iteratorINS9_10device_ptrIdEEEESJ_SJ_SJ_SJ_SJ_SJ_SJ_EEEEEEEEEvT0_T1__param_1+16];
	ld.param.u64 	%rd40, [_ZN3cub18CUB_300001_SM_10006detail8for_each13static_kernelINS2_12policy_hub_t12policy_500_tElNS2_12op_wrapper_tIl6alpresN6thrust24THRUST_300001_SM_1000_NS12zip_iteratorIN4cuda3std3__45tupleIJNS9_6detail15normal_iteratorINS9_10device_ptrIdEEEESJ_SJ_SJ_SJ_SJ_SJ_SJ_EEEEEEEEEvT0_T1__param_1+8];
	ld.param.u64 	%rd39, [_ZN3cub18CUB_300001_SM_10006detail8for_each13static_kernelINS2_12policy_hub_t12policy_500_tElNS2_12op_wrapper_tIl6alpresN6thrust24THRUST_300001_SM_1000_NS12zip_iteratorIN4cuda3std3__45tupleIJNS9_6detail15normal_iteratorINS9_10device_ptrIdEEEESJ_SJ_SJ_SJ_SJ_SJ_SJ_EEEEEEEEEvT0_T1__param_1];
	ld.param.u64 	%rd47, [_ZN3cub18CUB_300001_SM_10006detail8for_each13static_kernelINS2_12policy_hub_t12policy_500_tElNS2_12op_wrapper_tIl6alpresN6thrust24THRUST_300001_SM_1000_NS12zip_iteratorIN4cuda3std3__45tupleIJNS9_6detail15normal_iteratorINS9_10device_ptrIdEEEESJ_SJ_SJ_SJ_SJ_SJ_SJ_EEEEEEEEEvT0_T1__param_0];
	mov.u32 	%r75, %ctaid.x;
	mul.wide.u32 	%rd1, %r75, 512;
	sub.s64 	%rd2, %rd47, %rd1;
	setp.lt.s64 	%p37, %rd2, 512;
	@%p37 bra 	$L__BB11_75;
	cvta.to.global.u64 	%rd74, %rd39;
	cvta.to.global.u64 	%rd75, %rd40;
	cvta.to.global.u64 	%rd76, %rd41;
	cvta.to.global.u64 	%rd77, %rd42;
	cvta.to.global.u64 	%rd78, %rd43;
	cvta.to.global.u64 	%rd79, %rd44;
	cvta.to.global.u64 	%rd80, %rd45;
	cvta.to.global.u64 	%rd81, %rd46;
	mov.u32 	%r233, %tid.x;
	mov.b32 	%r234, 1127219200;
	mov.b32 	%r235, -2147483648;
	mov.b64 	%fd1, {%r235, %r234};
	cvt.u64.u32 	%rd82, %r233;
	add.s64 	%rd83, %rd1, %rd82;
	shl.b64 	%rd84, %rd83, 3;
	add.s64 	%rd3, %rd74, %rd84;
	add.s64 	%rd4, %rd75, %rd84;
	add.s64 	%rd5, %rd76, %rd84;
	add.s64 	%rd6, %rd77, %rd84;
	add.s64 	%rd7, %rd78, %rd84;
	add.s64 	%rd8, %rd79, %rd84;
	add.s64 	%rd9, %rd80, %rd84;
	add.s64 	%rd10, %rd81, %rd84;
	ld.global.f64 	%fd2, [%rd3];
	ld.global.f64 	%fd3, [%rd6];
	{
	.reg .b32 %temp; 
	mov.b64 	{%temp, %r1}, %fd2;
	}
	{
	.reg .b32 %temp; 
	mov.b64 	{%temp, %r2}, %fd3;
	}
	shr.u32 	%r236, %r2, 20;
	and.b32  	%r237, %r236, 2047;
	add.s32 	%r238, %r237, -1012;
	mov.b64 	%rd85, %fd3;
	shl.b64 	%rd11, %rd85, %r238;
	setp.eq.s64 	%p3, %rd11, -9223372036854775808;
	abs.f64 	%fd4, %fd2;
	setp.neu.f64 	%p168, %fd2, 0d0000000000000000;
	@%p168 bra 	$L__BB11_3;
	setp.eq.s64 	%p171, %rd11, -9223372036854775808;
	abs.f64 	%fd319, %fd3;
	setp.neu.f64 	%p172, %fd319, 0d3FE0000000000000;
	and.pred  	%p3, %p172, %p171;
	selp.b32 	%r239, %r1, 0, %p3;
	setp.lt.s32 	%p173, %r2, 0;
	or.b32  	%r240, %r239, 2146435072;
	selp.b32 	%r241, %r240, %r239, %p173;
	mov.b32 	%r242, 0;
	mov.b64 	%fd458, {%r242, %r241};
	bra.uni 	$L__BB11_4;
$L__BB11_3:
	{ // callseq 49, 0
	.param .b64 param0;
	st.param.f64 	[param0], %fd4;
	.param .b64 param1;
	st.param.f64 	[param1], %fd3;
	.param .b64 retval0;
	call.uni (retval0), 
	__internal_accurate_pow, 
	(
	param0, 
	param1
	);
	ld.param.f64 	%fd311, [retval0];
	} // callseq 49
	setp.lt.s32 	%p169, %r1, 0;
	cvt.rzi.f64.f64 	%fd313, %fd3;
	setp.neu.f64 	%p170, %fd3, %fd313;
	neg.f64 	%fd315, %fd311;
	selp.f64 	%fd316, %fd315, %fd311, %p3;
	selp.f64 	%fd317, %fd316, %fd311, %p169;
	selp.f64 	%fd318, 0dFFF8000000000000, %fd317, %p170;
	selp.f64 	%fd458, %fd318, %fd317, %p169;
$L__BB11_4:
	add.f64 	%fd320, %fd2, %fd3;
	{
	.reg .b32 %temp; 
	mov.b64 	{%temp, %r243}, %fd320;
	}
	and.b32  	%r244, %r243, 2146435072;
	setp.ne.s32 	%p174, %r244, 2146435072;
	@%p174 bra 	$L__BB11_11;
	setp.num.f64 	%p175, %fd2, %fd2;
	setp.num.f64 	%p176, %fd3, %fd3;
	and.pred  	%p177, %p175, %p176;
	@%p177 bra 	$L__BB11_7;
	add.rn.f64 	%fd458, %fd2, %fd3;
	bra.uni 	$L__BB11_11;
$L__BB11_7:
	abs.f64 	%fd321, %fd3;
	setp.neu.f64 	%p178, %fd321, 0d7FF0000000000000;
	@%p178 bra 	$L__BB11_9;
	setp.gt.f64 	%p183, %fd4, 0d3FF0000000000000;
	selp.b32 	%r252, 2146435072, 0, %p183;
	setp.lt.s32 	%p184, %r2, 0;
	xor.b32  	%r253, %r252, 2146435072;
	selp.b32 	%r254, %r253, %r252, %p184;
	setp.eq.f64 	%p185, %fd2, 0dBFF0000000000000;
	selp.b32 	%r255, 1072693248, %r254, %p185;
	mov.b32 	%r256, 0;
	mov.b64 	%fd458, {%r256, %r255};
	bra.uni 	$L__BB11_11;
$L__BB11_9:
	setp.neu.f64 	%p179, %fd4, 0d7FF0000000000000;
	@%p179 bra 	$L__BB11_11;
	setp.lt.s32 	%p180, %r1, 0;
	setp.lt.s32 	%p181, %r2, 0;
	selp.b32 	%r245, 0, 2146435072, %p181;
	and.b32  	%r246, %r2, 2147483647;
	setp.ne.s32 	%p182, %r246, 1071644672;
	or.b32  	%r247, %r245, -2147483648;
	selp.b32 	%r248, %r247, %r245, %p182;
	selp.b32 	%r249, %r248, %r245, %p3;
	selp.b32 	%r250, %r249, %r245, %p180;
	mov.b32 	%r251, 0;
	mov.b64 	%fd458, {%r251, %r250};
$L__BB11_11:
	setp.eq.f64 	%p186, %fd2, 0d3FF0000000000000;
	setp.eq.f64 	%p187, %fd3, 0d0000000000000000;
	selp.f64 	%fd322, 0d3FF0000000000000, %fd458, %p187;
	selp.f64 	%fd12, 0d3FF0000000000000, %fd322, %p186;
	ld.global.f64 	%fd13, [%rd4];
	ld.global.f64 	%fd14, [%rd7];
	{
	.reg .b32 %temp; 
	mov.b64 	{%temp, %r3}, %fd13;
	}
	{
	.reg .b32 %temp; 
	mov.b64 	{%temp, %r4}, %fd14;
	}
	shr.u32 	%r257, %r4, 20;
	and.b32  	%r258, %r257, 2047;
	add.s32 	%r259, %r258, -1012;
	mov.b64 	%rd86, %fd14;
	shl.b64 	%rd12, %rd86, %r259;
	setp.eq.s64 	%p6, %rd12, -9223372036854775808;
	abs.f64 	%fd15, %fd13;
	setp.neu.f64 	%p188, %fd13, 0d0000000000000000;
	@%p188 bra 	$L__BB11_13;
	setp.eq.s64 	%p191, %rd12, -9223372036854775808;
	abs.f64 	%fd331, %fd14;
	setp.neu.f64 	%p192, %fd331, 0d3FE0000000000000;
	and.pred  	%p6, %p192, %p191;
	selp.b32 	%r260, %r3, 0, %p6;
	setp.lt.s32 	%p193, %r4, 0;
	or.b32  	%r261, %r260, 2146435072;
	selp.b32 	%r262, %r261, %r260, %p193;
	mov.b32 	%r263, 0;
	mov.b64 	%fd460, {%r263, %r262};
	bra.uni 	$L__BB11_14;
$L__BB11_13:
	{ // callseq 50, 0
	.param .b64 param0;
	st.param.f64 	[param0], %fd15;
	.param .b64 param1;
	st.param.f64 	[param1], %fd14;
	.param .b64 retval0;
	call.uni (retval0), 
	__internal_accurate_pow, 
	(
	param0, 
	param1
	);
	ld.param.f64 	%fd323, [retval0];
	} // callseq 50
	setp.lt.s32 	%p189, %r3, 0;
	cvt.rzi.f64.f64 	%fd325, %fd14;
	setp.neu.f64 	%p190, %fd14, %fd325;
	neg.f64 	%fd327, %fd323;
	selp.f64 	%fd328, %fd327, %fd323, %p6;
	selp.f64 	%fd329, %fd328, %fd323, %p189;
	selp.f64 	%fd330, 0dFFF8000000000000, %fd329, %p190;
	selp.f64 	%fd460, %fd330, %fd329, %p189;
$L__BB11_14:
	add.f64 	%fd332, %fd13, %fd14;
	{
	.reg .b32 %temp; 
	mov.b64 	{%temp, %r264}, %fd332;
	}
	and.b32  	%r265, %r264, 2146435072;
	setp.ne.s32 	%p194, %r265, 2146435072;
	@%p194 bra 	$L__BB11_21;
	setp.num.f64 	%p195, %fd13, %fd13;
	setp.num.f64 	%p196, %fd14, %fd14;
	and.pred  	%p197, %p195, %p196;
	@%p197 bra 	$L__BB11_17;
	add.rn.f64 	%fd460, %fd13, %fd14;
	bra.uni 	$L__BB11_21;
$L__BB11_17:
	abs.f64 	%fd333, %fd14;
	setp.neu.f64 	%p198, %fd333, 0d7FF0000000000000;
	@%p198 bra 	$L__BB11_19;
	setp.gt.f64 	%p203, %fd15, 0d3FF0000000000000;
	selp.b32 	%r273, 2146435072, 0, %p203;
	setp.lt.s32 	%p204, %r4, 0;
	xor.b32  	%r274, %r273, 2146435072;
	selp.b32 	%r275, %r274, %r273, %p204;
	setp.eq.f64 	%p205, %fd13, 0dBFF0000000000000;
	selp.b32 	%r276, 1072693248, %r275, %p205;
	mov.b32 	%r277, 0;
	mov.b64 	%fd460, {%r277, %r276};
	bra.uni 	$L__BB11_21;
$L__BB11_19:
	setp.neu.f64 	%p199, %fd15, 0d7FF0000000000000;
	@%p199 bra 	$L__BB11_21;
	setp.lt.s32 	%p200, %r3, 0;
	setp.lt.s32 	%p201, %r4, 0;
	selp.b32 	%r266, 0, 2146435072, %p201;
	and.b32  	%r267, %r4, 2147483647;
	setp.ne.s32 	%p202, %r267, 1071644672;
	or.b32  	%r268, %r266, -2147483648;
	selp.b32 	%r269, %r268, %r266, %p202;
	selp.b32 	%r270, %r269, %r266, %p6;
	selp.b32 	%r271, %r270, %r266, %p200;
	mov.b32 	%r272, 0;
	mov.b64 	%fd460, {%r272, %r271};
$L__BB11_21:
	setp.eq.f64 	%p206, %fd13, 0d3FF0000000000000;
	setp.eq.f64 	%p207, %fd14, 0d0000000000000000;
	selp.f64 	%fd334, 0d3FF0000000000000, %fd460, %p207;
	selp.f64 	%fd335, 0d3FF0000000000000, %fd334, %p206;
	mul.f64 	%fd23, %fd12, %fd335;
	ld.global.f64 	%fd24, [%rd5];
	ld.global.f64 	%fd25, [%rd8];
	{
	.reg .b32 %temp; 
	mov.b64 	{%temp, %r5}, %fd24;
	}
	{
	.reg .b32 %temp; 
	mov.b64 	{%temp, %r6}, %fd25;
	}
	shr.u32 	%r278, %r6, 20;
	and.b32  	%r279, %r278, 2047;
	add.s32 	%r280, %r279, -1012;
	mov.b64 	%rd87, %fd25;
	shl.b64 	%rd13, %rd87, %r280;
	setp.eq.s64 	%p9, %rd13, -9223372036854775808;
	abs.f64 	%fd26, %fd24;
	setp.neu.f64 	%p208, %fd24, 0d0000000000000000;
	@%p208 bra 	$L__BB11_23;
	setp.eq.s64 	%p211, %rd13, -9223372036854775808;
	abs.f64 	%fd344, %fd25;
	setp.neu.f64 	%p212, %fd344, 0d3FE0000000000000;
	and.pred  	%p9, %p212, %p211;
	selp.b32 	%r281, %r5, 0, %p9;
	setp.lt.s32 	%p213, %r6, 0;
	or.b32  	%r282, %r281, 2146435072;
	selp.b32 	%r283, %r282, %r281, %p213;
	mov.b32 	%r284, 0;
	mov.b64 	%fd462, {%r284, %r283};
	bra.uni 	$L__BB11_24;
$L__BB11_23:
	{ // callseq 51, 0
	.param .b64 param0;
	st.param.f64 	[param0], %fd26;
	.param .b64 param1;
	st.param.f64 	[param1], %fd25;
	.param .b64 retval0;
	call.uni (retval0), 
	__internal_accurate_pow, 
	(
	param0, 
	param1
	);
	ld.param.f64 	%fd336, [retval0];
	} // callseq 51
	setp.lt.s32 	%p209, %r5, 0;
	cvt.rzi.f64.f64 	%fd338, %fd25;
	setp.neu.f64 	%p210, %fd25, %fd338;
	neg.f64 	%fd340, %fd336;
	selp.f64 	%fd341, %fd340, %fd336, %p9;
	selp.f64 	%fd342, %fd341, %fd336, %p209;
	selp.f64 	%fd343, 0dFFF8000000000000, %fd342, %p210;
	selp.f64 	%fd462, %fd343, %fd342, %p209;
$L__BB11_24:
	add.f64 	%fd345, %fd24, %fd25;
	{
	.reg .b32 %temp; 
	mov.b64 	{%temp, %r285}, %fd345;
	}
	and.b32  	%r286, %r285, 2146435072;
	setp.ne.s32 	%p214, %r286, 2146435072;
	@%p214 bra 	$L__BB11_31;
	setp.num.f64 	%p215, %fd24, %fd24;
	setp.num.f64 	%p216, %fd25, %fd25;
	and.pred  	%p217, %p215, %p216;
	@%p217 bra 	$L__BB11_27;
	add.rn.f64 	%fd462, %fd24, %fd25;
	bra.uni 	$L__BB11_31;
$L__BB11_27:
	abs.f64 	%fd346, %fd25;
	setp.neu.f64 	%p218, %fd346, 0d7FF0000000000000;
	@%p218 bra 	$L__BB11_29;
	setp.gt.f64 	%p223, %fd26, 0d3FF0000000000000;
	selp.b32 	%r294, 2146435072, 0, %p223;
	setp.lt.s32 	%p224, %r6, 0;
	xor.b32  	%r295, %r294, 2146435072;
	selp.b32 	%r296, %r295, %r294, %p224;
	setp.eq.f64 	%p225, %fd24, 0dBFF0000000000000;
	selp.b32 	%r297, 1072693248, %r296, %p225;
	mov.b32 	%r298, 0;
	mov.b64 	%fd462, {%r298, %r297};
	bra.uni 	$L__BB11_31;
$L__BB11_29:
	setp.neu.f64 	%p219, %fd26, 0d7FF0000000000000;
	@%p219 bra 	$L__BB11_31;
	setp.lt.s32 	%p220, %r5, 0;
	setp.lt.s32 	%p221, %r6, 0;
	selp.b32 	%r287, 0, 2146435072, %p221;
	and.b32  	%r288, %r6, 2147483647;
	setp.ne.s32 	%p222, %r288, 1071644672;
	or.b32  	%r289, %r287, -2147483648;
	selp.b32 	%r290, %r289, %r287, %p222;
	selp.b32 	%r291, %r290, %r287, %p9;
	selp.b32 	%r292, %r291, %r287, %p220;
	mov.b32 	%r293, 0;
	mov.b64 	%fd462, {%r293, %r292};
$L__BB11_31:
	setp.eq.f64 	%p226, %fd24, 0d3FF0000000000000;
	setp.eq.f64 	%p227, %fd25, 0d0000000000000000;
	selp.f64 	%fd347, 0d3FF0000000000000, %fd462, %p227;
	selp.f64 	%fd348, 0d3FF0000000000000, %fd347, %p226;
	mul.f64 	%fd349, %fd23, %fd348;
	ld.global.f64 	%fd350, [%rd9];
	div.rn.f64 	%fd463, %fd349, %fd350;
	{
	.reg .b32 %temp; 
	mov.b64 	{%temp, %r388}, %fd463;
	}
	{
	.reg .b32 %temp; 
	mov.b64 	{%r389, %temp}, %fd463;
	}
	setp.gt.s32 	%p228, %r388, 1048575;
	mov.b32 	%r390, -1023;
	@%p228 bra 	$L__BB11_33;
	mul.f64 	%fd463, %fd463, 0d4350000000000000;
	{
	.reg .b32 %temp; 
	mov.b64 	{%temp, %r388}, %fd463;
	}
	{
	.reg .b32 %temp; 
	mov.b64 	{%r389, %temp}, %fd463;
	}
	mov.b32 	%r390, -1077;
$L__BB11_33:
	add.s32 	%r301, %r388, -1;
	setp.gt.u32 	%p229, %r301, 2146435070;
	@%p229 bra 	$L__BB11_37;
	shr.u32 	%r304, %r388, 20;
	add.s32 	%r391, %r390, %r304;
	and.b32  	%r305, %r388, 1048575;
	or.b32  	%r306, %r305, 1072693248;
	mov.b64 	%fd464, {%r389, %r306};
	setp.lt.u32 	%p231, %r306, 1073127583;
	@%p231 bra 	$L__BB11_36;
	{
	.reg .b32 %temp; 
	mov.b64 	{%r307, %temp}, %fd464;
	}
	{
	.reg .b32 %temp; 
	mov.b64 	{%temp, %r308}, %fd464;
	}
	add.s32 	%r309, %r308, -1048576;
	mov.b64 	%fd464, {%r307, %r309};
	add.s32 	%r391, %r391, 1;
$L__BB11_36:
	add.f64 	%fd352, %fd464, 0dBFF0000000000000;
	add.f64 	%fd353, %fd464, 0d3FF0000000000000;
	rcp.approx.ftz.f64 	%fd354, %fd353;
	neg.f64 	%fd355, %fd353;
	fma.rn.f64 	%fd356, %fd355, %fd354, 0d3FF0000000000000;
	fma.rn.f64 	%fd357, %fd356, %fd356, %fd356;
	fma.rn.f64 	%fd358, %fd357, %fd354, %fd354;
	mul.f64 	%fd359, %fd352, %fd358;
	fma.rn.f64 	%fd360, %fd352, %fd358, %fd359;
	mul.f64 	%fd361, %fd360, %fd360;
	fma.rn.f64 	%fd362, %fd361, 0d3EB1380B3AE80F1E, 0d3ED0EE258B7A8B04;
	fma.rn.f64 	%fd363, %fd362, %fd361, 0d3EF3B2669F02676F;
	fma.rn.f64 	%fd364, %fd363, %fd361, 0d3F1745CBA9AB0956;
	fma.rn.f64 	%fd365, %fd364, %fd361, 0d3F3C71C72D1B5154;
	fma.rn.f64 	%fd366, %fd365, %fd361, 0d3F624924923BE72D;
	fma.rn.f64 	%fd367, %fd366, %fd361, 0d3F8999999999A3C4;
	fma.rn.f64 	%fd368, %fd367, %fd361, 0d3FB5555555555554;
	sub.f64 	%fd369, %fd352, %fd360;
	add.f64 	%fd370, %fd369, %fd369;
	neg.f64 	%fd371, %fd360;
	fma.rn.f64 	%fd372, %fd371, %fd352, %fd370;
	mul.f64 	%fd373, %fd358, %fd372;
	mul.f64 	%fd374, %fd361, %fd368;
	fma.rn.f64 	%fd375, %fd374, %fd360, %fd373;
	xor.b32  	%r310, %r391, -2147483648;
	mov.b32 	%r311, 1127219200;
	mov.b64 	%fd376, {%r310, %r311};
	sub.f64 	%fd377, %fd376, %fd1;
	fma.rn.f64 	%fd378, %fd377, 0d3FE62E42FEFA39EF, %fd360;
	fma.rn.f64 	%fd379, %fd377, 0dBFE62E42FEFA39EF, %fd378;
	sub.f64 	%fd380, %fd379, %fd360;
	sub.f64 	%fd381, %fd375, %fd380;
	fma.rn.f64 	%fd382, %fd377, 0d3C7ABC9E3B39803F, %fd381;
	add.f64 	%fd465, %fd378, %fd382;
	bra.uni 	$L__BB11_38;
$L__BB11_37:
	fma.rn.f64 	%fd351, %fd463, 0d7FF0000000000000, 0d7FF0000000000000;
	{
	.reg .b32 %temp; 
	mov.b64 	{%temp, %r302}, %fd463;
	}
	and.b32  	%r303, %r302, 2147483647;
	setp.eq.s32 	%p230, %r303, 0;
	selp.f64 	%fd465, 0dFFF0000000000000, %fd351, %p230;
$L__BB11_38:
	st.global.f64 	[%rd10], %fd465;
	ld.global.f64 	%fd43, [%rd3+2048];
	ld.global.f64 	%fd44, [%rd6+2048];
	{
	.reg .b32 %temp; 
	mov.b64 	{%temp, %r17}, %fd43;
	}
	{
	.reg .b32 %temp; 
	mov.b64 	{%temp, %r18}, %fd44;
	}
	shr.u32 	%r312, %r18, 20;
	and.b32  	%r313, %r312, 2047;
	add.s32 	%r314, %r313, -1012;
	mov.b64 	%rd88, %fd44;
	shl.b64 	%rd14, %rd88, %r314;
	setp.eq.s64 	%p299, %rd14, -9223372036854775808;
	abs.f64 	%fd45, %fd43;
	setp.eq.f64 	%p232, %fd43, 0d0000000000000000;
	@%p232 bra 	$L__BB11_40;
	{ // callseq 52, 0
	.param .b64 param0;
	st.param.f64 	[param0], %fd45;
	.param .b64 param1;
	st.param.f64 	[param1], %fd44;
	.param .b64 retval0;
	call.uni (retval0), 
	__internal_accurate_pow, 
	(
	param0, 
	param1
	);
	ld.param.f64 	%fd383, [retval0];
	} // callseq 52
	setp.lt.s32 	%p233, %r17, 0;
	cvt.rzi.f64.f64 	%fd385, %fd44;
	setp.neu.f64 	%p234, %fd44, %fd385;
	neg.f64 	%fd387, %fd383;
	selp.f64 	%fd388, %fd387, %fd383, %p299;
	selp.f64 	%fd389, %fd388, %fd383, %p233;
	selp.f64 	%fd390, 0dFFF8000000000000, %fd389, %p234;
	selp.f64 	%fd467, %fd390, %fd389, %p233;
	bra.uni 	$L__BB11_41;
$L__BB11_40:
	setp.eq.s64 	%p235, %rd14, -9223372036854775808;
	abs.f64 	%fd391, %fd44;
	setp.neu.f64 	%p236, %fd391, 0d3FE0000000000000;
	and.pred  	%p299, %p236, %p235;
	selp.b32 	%r315, %r17, 0, %p299;
	setp.lt.s32 	%p237, %r18, 0;
	or.b32  	%r316, %r315, 2146435072;
	selp.b32 	%r317, %r316, %r315, %p237;
	mov.b32 	%r318, 0;
	mov.b64 	%fd467, {%r318, %r317};
$L__BB11_41:
	add.f64 	%fd392, %fd43, %fd44;
	{
	.reg .b32 %temp; 
	mov.b64 	{%temp, %r319}, %fd392;
	}
	and.b32  	%r320, %r319, 2146435072;
	setp.ne.s32 	%p238, %r320, 2146435072;
	@%p238 bra 	$L__BB11_48;
	setp.nan.f64 	%p239, %fd43, %fd43;
	setp.nan.f64 	%p240, %fd44, %fd44;
	or.pred  	%p241, %p239, %p240;
	@%p241 bra 	$L__BB11_47;
	abs.f64 	%fd393, %fd44;
	setp.eq.f64 	%p242, %fd393, 0d7FF0000000000000;
	@%p242 bra 	$L__BB11_46;
	setp.neu.f64 	%p243, %fd45, 0d7FF0000000000000;
	@%p243 bra 	$L__BB11_48;
	setp.lt.s32 	%p244, %r17, 0;
	setp.lt.s32 	%p245, %r18, 0;
	selp.b32 	%r321, 0, 2146435072, %p245;
	and.b32  	%r322, %r18, 2147483647;
	setp.ne.s32 	%p246, %r322, 1071644672;
	or.b32  	%r323, %r321, -2147483648;
	selp.b32 	%r324, %r323, %r321, %p246;
	selp.b32 	%r325, %r324, %r321, %p299;
	selp.b32 	%r326, %r325, %r321, %p244;
	mov.b32 	%r327, 0;
	mov.b64 	%fd467, {%r327, %r326};
	bra.uni 	$L__BB11_48;
$L__BB11_46:
	setp.gt.f64 	%p247, %fd45, 0d3FF0000000000000;
	selp.b32 	%r328, 2146435072, 0, %p247;
	setp.lt.s32 	%p248, %r18, 0;
	xor.b32  	%r329, %r328, 2146435072;
	selp.b32 	%r330, %r329, %r328, %p248;
	setp.eq.f64 	%p249, %fd43, 0dBFF0000000000000;
	selp.b32 	%r331, 1072693248, %r330, %p249;
	mov.b32 	%r332, 0;
	mov.b64 	%fd467, {%r332, %r331};
	bra.uni 	$L__BB11_48;
$L__BB11_47:
	add.rn.f64 	%fd467, %fd43, %fd44;
$L__BB11_48:
	setp.eq.f64 	%p250, %fd43, 0d3FF0000000000000;
	setp.eq.f64 	%p251, %fd44, 0d0000000000000000;
	selp.f64 	%fd394, 0d3FF0000000000000, %fd467, %p251;
	selp.f64 	%fd53, 0d3FF0000000000000, %fd394, %p250;
	ld.global.f64 	%fd54, [%rd4+2048];
	ld.global.f64 	%fd55, [%rd7+2048];
	{
	.reg .b32 %temp; 
	mov.b64 	{%temp, %r19}, %fd54;
	}
	{
	.reg .b32 %temp; 
	mov.b64 	{%temp, %r20}, %fd55;
	}
	shr.u32 	%r333, %r20, 20;
	and.b32  	%r334, %r333, 2047;
	add.s32 	%r335, %r334, -1012;
	mov.b64 	%rd89, %fd55;
	shl.b64 	%rd15, %rd89, %r335;
	setp.eq.s64 	%p300, %rd15, -9223372036854775808;
	abs.f64 	%fd56, %fd54;
	setp.eq.f64 	%p252, %fd54, 0d0000000000000000;
	@%p252 bra 	$L__BB11_50;
	{ // callseq 53, 0
	.param .b64 param0;
	st.param.f64 	[param0], %fd56;
	.param .b64 param1;
	st.param.f64 	[param1], %fd55;
	.param .b64 retval0;
	call.uni (retval0), 
	__internal_accurate_pow, 
	(
	param0, 
	param1
	);
	ld.param.f64 	%fd395, [retval0];
	} // callseq 53
	setp.lt.s32 	%p253, %r19, 0;
	cvt.rzi.f64.f64 	%fd397, %fd55;
	setp.neu.f64 	%p254, %fd55, %fd397;
	neg.f64 	%fd399, %fd395;
	selp.f64 	%fd400, %fd399, %fd395, %p300;
	selp.f64 	%fd401, %fd400, %fd395, %p253;
	selp.f64 	%fd402, 0dFFF8000000000000, %fd401, %p254;
	selp.f64 	%fd469, %fd402, %fd401, %p253;
	bra.uni 	$L__BB11_51;
$L__BB11_50:
	setp.eq.s64 	%p255, %rd15, -9223372036854775808;
	abs.f64 	%fd403, %fd55;
	setp.neu.f64 	%p256, %fd403, 0d3FE0000000000000;
	and.pred  	%p300, %p256, %p255;
	selp.b32 	%r336, %r19, 0, %p300;
	setp.lt.s32 	%p257, %r20, 0;
	or.b32  	%r337, %r336, 2146435072;
	selp.b32 	%r338, %r337, %r336, %p257;
	mov.b32 	%r339, 0;
	mov.b64 	%fd469, {%r339, %r338};
$L__BB11_51:
	add.f64 	%fd404, %fd54, %fd55;
	{
	.reg .b32 %temp; 
	mov.b64 	{%temp, %r340}, %fd404;
	}
	and.b32  	%r341, %r340, 2146435072;
	setp.ne.s32 	%p258, %r341, 2146435072;
	@%p258 bra 	$L__BB11_58;
	setp.nan.f64 	%p259, %fd54, %fd54;
	setp.nan.f64 	%p260, %fd55, %fd55;
	or.pred  	%p261, %p259, %p260;
	@%p261 bra 	$L__BB11_57;
	abs.f64 	%fd405, %fd55;
	setp.eq.f64 	%p262, %fd405, 0d7FF0000000000000;
	@%p262 bra 	$L__BB11_56;
	setp.neu.f64 	%p263, %fd56, 0d7FF0000000000000;
	@%p263 bra 	$L__BB11_58;
	setp.lt.s32 	%p264, %r19, 0;
	setp.lt.s32 	%p265, %r20, 0;
	selp.b32 	%r342, 0, 2146435072, %p265;
	and.b32  	%r343, %r20, 2147483647;
	setp.ne.s32 	%p266, %r343, 1071644672;
	or.b32  	%r344, %r342, -2147483648;
	selp.b32 	%r345, %r344, %r342, %p266;
	selp.b32 	%r346, %r345, %r342, %p300;
	selp.b32 	%r347, %r346, %r342, %p264;
	mov.b32 	%r348, 0;
	mov.b64 	%fd469, {%r348, %r347};
	bra.uni 	$L__BB11_58;
$L__BB11_56:
	setp.gt.f64 	%p267, %fd56, 0d3FF0000000000000;
	selp.b32 	%r349, 2146435072, 0, %p267;
	setp.lt.s32 	%p268, %r20, 0;
	xor.b32  	%r350, %r349, 2146435072;
	selp.b32 	%r351, %r350, %r349, %p268;
	setp.eq.f64 	%p269, %fd54, 0dBFF0000000000000;
	selp.b32 	%r352, 1072693248, %r351, %p269;
	mov.b32 	%r353, 0;
	mov.b64 	%fd469, {%r353, %r352};
	bra.uni 	$L__BB11_58;
$L__BB11_57:
	add.rn.f64 	%fd469, %fd54, %fd55;
$L__BB11_58:
	setp.eq.f64 	%p270, %fd54, 0d3FF0000000000000;
	setp.eq.f64 	%p271, %fd55, 0d0000000000000000;
	selp.f64 	%fd406, 0d3FF0000000000000, %fd469, %p271;
	selp.f64 	%fd407, 0d3FF0000000000000, %fd406, %p270;
	mul.f64 	%fd64, %fd53, %fd407;
	ld.global.f64 	%fd65, [%rd5+2048];
	ld.global.f64 	%fd66, [%rd8+2048];
	{
	.reg .b32 %temp; 
	mov.b64 	{%temp, %r21}, %fd65;
	}
	{
	.reg .b32 %temp; 
	mov.b64 	{%temp, %r22}, %fd66;
	}
	shr.u32 	%r354, %r22, 20;
	and.b32  	%r355, %r354, 2047;
	add.s32 	%r356, %r355, -1012;
	mov.b64 	%rd90, %fd66;
	shl.b64 	%rd16, %rd90, %r356;
	setp.eq.s64 	%p301, %rd16, -9223372036854775808;
	abs.f64 	%fd67, %fd65;
	setp.eq.f64 	%p272, %fd65, 0d0000000000000000;
	@%p272 bra 	$L__BB11_60;
	{ // callseq 54, 0
	.param .b64 param0;
	st.param.f64 	[param0], %fd67;
	.param .b64 param1;
	st.param.f64 	[param1], %fd66;
	.param .b64 retval0;
	call.uni (retval0), 
	__internal_accurate_pow, 
	(
	param0, 
	param1
	);
	ld.param.f64 	%fd408, [retval0];
	} // callseq 54
	setp.lt.s32 	%p273, %r21, 0;
	cvt.rzi.f64.f64 	%fd410, %fd66;
	setp.neu.f64 	%p274, %fd66, %fd410;
	neg.f64 	%fd412, %fd408;
	selp.f64 	%fd413, %fd412, %fd408, %p301;
	selp.f64 	%fd414, %fd413, %fd408, %p273;
	selp.f64 	%fd415, 0dFFF8000000000000, %fd414, %p274;
	selp.f64 	%fd471, %fd415, %fd414, %p273;
	bra.uni 	$L__BB11_61;
$L__BB11_60:
	setp.eq.s64 	%p275, %rd16, -9223372036854775808;
	abs.f64 	%fd416, %fd66;
	setp.neu.f64 	%p276, %fd416, 0d3FE0000000000000;
	and.pred  	%p301, %p276, %p275;
	selp.b32 	%r357, %r21, 0, %p301;
	setp.lt.s32 	%p277, %r22, 0;
	or.b32  	%r358, %r357, 2146435072;
	selp.b32 	%r359, %r358, %r357, %p277;
	mov.b32 	%r360, 0;
	mov.b64 	%fd471, {%r360, %r359};
$L__BB11_61:
	add.f64 	%fd417, %fd65, %fd66;
	{
	.reg .b32 %temp; 
	mov.b64 	{%temp, %r361}, %fd417;
	}
	and.b32  	%r362, %r361, 2146435072;
	setp.ne.s32 	%p278, %r362, 2146435072;
	@%p278 bra 	$L__BB11_68;
	setp.nan.f64 	%p279, %fd65, %fd65;
	setp.nan.f64 	%p280, %fd66, %fd66;
	or.pred  	%p281, %p279, %p280;
	@%p281 bra 	$L__BB11_67;
	abs.f64 	%fd418, %fd66;
	setp.eq.f64 	%p282, %fd418, 0d7FF0000000000000;
	@%p282 bra 	$L__BB11_66;
	setp.neu.f64 	%p283, %fd67, 0d7FF0000000000000;
	@%p283 bra 	$L__BB11_68;
	setp.lt.s32 	%p284, %r21, 0;
	setp.lt.s32 	%p285, %r22, 0;
	selp.b32 	%r363, 0, 2146435072, %p285;
	and.b32  	%r364, %r22, 2147483647;
	setp.ne.s32 	%p286, %r364, 1071644672;
	or.b32  	%r365, %r363, -2147483648;
	selp.b32 	%r366, %r365, %r363, %p286;
	selp.b32 	%r367, %r366, %r363, %p301;
	selp.b32 	%r368, %r367, %r363, %p284;
	mov.b32 	%r369, 0;
	mov.b64 	%fd471, {%r369, %r368};
	bra.uni 	$L__BB11_68;
$L__BB11_66:
	setp.gt.f64 	%p287, %fd67, 0d3FF0000000000000;
	selp.b32 	%r370, 2146435072, 0, %p287;
	setp.lt.s32 	%p288, %r22, 0;
	xor.b32  	%r371, %r370, 2146435072;
	selp.b32 	%r372, %r371, %r370, %p288;
	setp.eq.f64 	%p289, %fd65, 0dBFF0000000000000;
	selp.b32 	%r373, 1072693248, %r372, %p289;
	mov.b32 	%r374, 0;
	mov.b64 	%fd471, {%r374, %r373};
	bra.uni 	$L__BB11_68;
$L__BB11_67:
	add.rn.f64 	%fd471, %fd65, %fd66;
$L__BB11_68:
	setp.eq.f64 	%p290, %fd65, 0d3FF0000000000000;
	setp.eq.f64 	%p291, %fd66, 0d0000000000000000;
	selp.f64 	%fd419, 0d3FF0000000000000, %fd471, %p291;
	selp.f64 	%fd420, 0d3FF0000000000000, %fd419, %p290;
	mul.f64 	%fd421, %fd64, %fd420;
	ld.global.f64 	%fd422, [%rd9+2048];
	div.rn.f64 	%fd472, %fd421, %fd422;
	{
	.reg .b32 %temp; 
	mov.b64 	{%temp, %r392}, %fd472;
	}
	{
	.reg .b32 %temp; 
	mov.b64 	{%r393, %temp}, %fd472;
	}
	setp.gt.s32 	%p292, %r392, 1048575;
	mov.b32 	%r394, -1023;
	@%p292 bra 	$L__BB11_70;
	mul.f64 	%fd472, %fd472, 0d4350000000000000;
	{
	.reg .b32 %temp; 
	mov.b64 	{%temp, %r392}, %fd472;
	}
	{
	.reg .b32 %temp; 
	mov.b64 	{%r393, %temp}, %fd472;
	}
	mov.b32 	%r394, -1077;
$L__BB11_70:
	add.s32 	%r377, %r392, -1;
	setp.lt.u32 	%p293, %r377, 2146435071;
	@%p293 bra 	$L__BB11_72;
	fma.rn.f64 	%fd423, %fd472, 0d7FF0000000000000, 0d7FF0000000000000;
	{
	.reg .b32 %temp; 
	mov.b64 	{%temp, %r378}, %fd472;
	}
	and.b32  	%r379, %r378, 2147483647;
	setp.eq.s32 	%p294, %r379, 0;
	selp.f64 	%fd78, 0dFFF0000000000000, %fd423, %p294;
	st.global.f64 	[%rd10+2048], %fd78;
	bra.uni 	$L__BB11_153;
$L__BB11_72:
	shr.u32 	%r380, %r392, 20;
	add.s32 	%r395, %r394, %r380;
	and.b32  	%r381, %r392, 1048575;
	or.b32  	%r382, %r381, 1072693248;
	mov.b64 	%fd473, {%r393, %r382};
	setp.lt.u32 	%p295, %r382, 1073127583;
	@%p295 bra 	$L__BB11_74;
	{
	.reg .b32 %temp; 
	mov.b64 	{%r383, %temp}, %fd473;
	}
	{
	.reg .b32 %temp; 
	mov.b64 	{%temp, %r384}, %fd473;
	}
	add.s32 	%r385, %r384, -1048576;
	mov.b64 	%fd473, {%r383, %r385};
	add.s32 	%r395, %r395, 1;
$L__BB11_74:
	add.f64 	%fd424, %fd473, 0dBFF0000000000000;
	add.f64 	%fd425, %fd473, 0d3FF0000000000000;
	rcp.approx.ftz.f64 	%fd426, %fd425;
	neg.f64 	%fd427, %fd425;
	fma.rn.f64 	%fd428, %fd427, %fd426, 0d3FF0000000000000;
	fma.rn.f64 	%fd429, %fd428, %fd428, %fd428;
	fma.rn.f64 	%fd430, %fd429, %fd426, %fd426;
	mul.f64 	%fd431, %fd424, %fd430;
	fma.rn.f64 	%fd432, %fd424, %fd430, %fd431;
	mul.f64 	%fd433, %fd432, %fd432;
	fma.rn.f64 	%fd434, %fd433, 0d3EB1380B3AE80F1E, 0d3ED0EE258B7A8B04;
	fma.rn.f64 	%fd435, %fd434, %fd433, 0d3EF3B2669F02676F;
	fma.rn.f64 	%fd436, %fd435, %fd433, 0d3F1745CBA9AB0956;
	fma.rn.f64 	%fd437, %fd436, %fd433, 0d3F3C71C72D1B5154;
	fma.rn.f64 	%fd438, %fd437, %fd433, 0d3F624924923BE72D;
	fma.rn.f64 	%fd439, %fd438, %fd433, 0d3F8999999999A3C4;
	fma.rn.f64 	%fd440, %fd439, %fd433, 0d3FB5555555555554;
	sub.f64 	%fd441, %fd424, %fd432;
	add.f64 	%fd442, %fd441, %fd441;
	neg.f64 	%fd443, %fd432;
	fma.rn.f64 	%fd444, %fd443, %fd424, %fd442;
	mul.f64 	%fd445, %fd430, %fd444;
	mul.f64 	%fd446, %fd433, %fd440;
	fma.rn.f64 	%fd447, %fd446, %fd432, %fd445;
	xor.b32  	%r386, %r395, -2147483648;
	mov.b32 	%r387, 1127219200;
	mov.b64 	%fd448, {%r386, %r387};
	sub.f64 	%fd449, %fd448, %fd1;
	fma.rn.f64 	%fd450, %fd449, 0d3FE62E42FEFA39EF, %fd432;
	fma.rn.f64 	%fd451, %fd449, 0dBFE62E42FEFA39EF, %fd450;
	sub.f64 	%fd452, %fd451, %fd432;
	sub.f64 	%fd453, %fd447, %fd452;
	fma.rn.f64 	%fd454, %fd449, 0d3C7ABC9E3B39803F, %fd453;
	add.f64 	%fd82, %fd450, %fd454;
	st.global.f64 	[%rd10+2048], %fd82;
	bra.uni 	$L__BB11_153;
$L__BB11_75:
	cvta.to.global.u64 	%rd17, %rd41;
	cvta.to.global.u64 	%rd18, %rd42;
	cvta.to.global.u64 	%rd19, %rd43;
	cvta.to.global.u64 	%rd20, %rd44;
	cvta.to.global.u64 	%rd21, %rd45;
	cvta.to.global.u64 	%rd22, %rd46;
	mov.u32 	%r76, %tid.x;
	cvt.s64.s32 	%rd23, %rd2;
	mov.b32 	%r77, 1127219200;
	mov.b32 	%r78, -2147483648;
	mov.b64 	%fd84, {%r78, %r77};
	cvt.u64.u32 	%rd24, %r76;
	setp.le.s64 	%p38, %rd23, %rd24;
	@%p38 bra 	$L__BB11_114;
	add.s64 	%rd25, %rd1, %rd24;
	cvta.to.global.u64 	%rd48, %rd39;
	shl.b64 	%rd49, %rd25, 3;
	add.s64 	%rd50, %rd48, %rd49;
	add.s64 	%rd51, %rd18, %rd49;
	add.s64 	%rd26, %rd22, %rd49;
	ld.global.f64 	%fd85, [%rd50];
	ld.global.f64 	%fd86, [%rd51];
	{
	.reg .b32 %temp; 
	mov.b64 	{%temp, %r33}, %fd85;
	}
	{
	.reg .b32 %temp; 
	mov.b64 	{%temp, %r34}, %fd86;
	}
	shr.u32 	%r79, %r34, 20;
	and.b32  	%r80, %r79, 2047;
	add.s32 	%r81, %r80, -1012;
	mov.b64 	%rd52, %fd86;
	shl.b64 	%rd27, %rd52, %r81;
	setp.eq.s64 	%p21, %rd27, -9223372036854775808;
	abs.f64 	%fd87, %fd85;
	setp.neu.f64 	%p39, %fd85, 0d0000000000000000;
	@%p39 bra 	$L__BB11_78;
	setp.eq.s64 	%p42, %rd27, -9223372036854775808;
	abs.f64 	%fd175, %fd86;
	setp.neu.f64 	%p43, %fd175, 0d3FE0000000000000;
	and.pred  	%p21, %p43, %p42;
	selp.b32 	%r82, %r33, 0, %p21;
	setp.lt.s32 	%p44, %r34, 0;
	or.b32  	%r83, %r82, 2146435072;
	selp.b32 	%r84, %r83, %r82, %p44;
	mov.b32 	%r85, 0;
	mov.b64 	%fd475, {%r85, %r84};
	bra.uni 	$L__BB11_79;
$L__BB11_78:
	{ // callseq 43, 0
	.param .b64 param0;
	st.param.f64 	[param0], %fd87;
	.param .b64 param1;
	st.param.f64 	[param1], %fd86;
	.param .b64 retval0;
	call.uni (retval0), 
	__internal_accurate_pow, 
	(
	param0, 
	param1
	);
	ld.param.f64 	%fd167, [retval0];
	} // callseq 43
	setp.lt.s32 	%p40, %r33, 0;
	cvt.rzi.f64.f64 	%fd169, %fd86;
	setp.neu.f64 	%p41, %fd86, %fd169;
	neg.f64 	%fd171, %fd167;
	selp.f64 	%fd172, %fd171, %fd167, %p21;
	selp.f64 	%fd173, %fd172, %fd167, %p40;
	selp.f64 	%fd174, 0dFFF8000000000000, %fd173, %p41;
	selp.f64 	%fd475, %fd174, %fd173, %p40;
$L__BB11_79:
	add.f64 	%fd176, %fd85, %fd86;
	{
	.reg .b32 %temp; 
	mov.b64 	{%temp, %r86}, %fd176;
	}
	and.b32  	%r87, %r86, 2146435072;
	setp.ne.s32 	%p45, %r87, 2146435072;
	@%p45 bra 	$L__BB11_86;
	setp.num.f64 	%p46, %fd85, %fd85;
	setp.num.f64 	%p47, %fd86, %fd86;
	and.pred  	%p48, %p46, %p47;
	@%p48 bra 	$L__BB11_82;
	add.rn.f64 	%fd475, %fd85, %fd86;
	bra.uni 	$L__BB11_86;
$L__BB11_82:
	abs.f64 	%fd177, %fd86;
	setp.neu.f64 	%p49, %fd177, 0d7FF0000000000000;
	@%p49 bra 	$L__BB11_84;
	setp.gt.f64 	%p54, %fd87, 0d3FF0000000000000;
	selp.b32 	%r95, 2146435072, 0, %p54;
	setp.lt.s32 	%p55, %r34, 0;
	xor.b32  	%r96, %r95, 2146435072;
	selp.b32 	%r97, %r96, %r95, %p55;
	setp.eq.f64 	%p56, %fd85, 0dBFF0000000000000;
	selp.b32 	%r98, 1072693248, %r97, %p56;
	mov.b32 	%r99, 0;
	mov.b64 	%fd475, {%r99, %r98};
	bra.uni 	$L__BB11_86;
$L__BB11_84:
	setp.neu.f64 	%p50, %fd87, 0d7FF0000000000000;
	@%p50 bra 	$L__BB11_86;
	setp.lt.s32 	%p51, %r33, 0;
	setp.lt.s32 	%p52, %r34, 0;
	selp.b32 	%r88, 0, 2146435072, %p52;
	and.b32  	%r89, %r34, 2147483647;
	setp.ne.s32 	%p53, %r89, 1071644672;
	or.b32  	%r90, %r88, -2147483648;
	selp.b32 	%r91, %r90, %r88, %p53;
	selp.b32 	%r92, %r91, %r88, %p21;
	selp.b32 	%r93, %r92, %r88, %p51;
	mov.b32 	%r94, 0;
	mov.b64 	%fd475, {%r94, %r93};
$L__BB11_86:
	setp.eq.f64 	%p57, %fd85, 0d3FF0000000000000;
	setp.eq.f64 	%p58, %fd86, 0d0000000000000000;
	selp.f64 	%fd178, 0d3FF0000000000000, %fd475, %p58;
	selp.f64 	%fd95, 0d3FF0000000000000, %fd178, %p57;
	cvta.to.global.u64 	%rd53, %rd40;
	add.s64 	%rd55, %rd53, %rd49;
	ld.global.f64 	%fd96, [%rd55];
	add.s64 	%rd56, %rd19, %rd49;
	ld.global.f64 	%fd97, [%rd56];
	{
	.reg .b32 %temp; 
	mov.b64 	{%temp, %r35}, %fd96;
	}
	{
	.reg .b32 %temp; 
	mov.b64 	{%temp, %r36}, %fd97;
	}
	shr.u32 	%r100, %r36, 20;
	and.b32  	%r101, %r100, 2047;
	add.s32 	%r102, %r101, -1012;
	mov.b64 	%rd57, %fd97;
	shl.b64 	%rd28, %rd57, %r102;
	setp.eq.s64 	%p24, %rd28, -9223372036854775808;
	abs.f64 	%fd98, %fd96;
	setp.neu.f64 	%p59, %fd96, 0d0000000000000000;
	@%p59 bra 	$L__BB11_88;
	setp.eq.s64 	%p62, %rd28, -9223372036854775808;
	abs.f64 	%fd187, %fd97;
	setp.neu.f64 	%p63, %fd187, 0d3FE0000000000000;
	and.pred  	%p24, %p63, %p62;
	selp.b32 	%r103, %r35, 0, %p24;
	setp.lt.s32 	%p64, %r36, 0;
	or.b32  	%r104, %r103, 2146435072;
	selp.b32 	%r105, %r104, %r103, %p64;
	mov.b32 	%r106, 0;
	mov.b64 	%fd477, {%r106, %r105};
	bra.uni 	$L__BB11_89;
$L__BB11_88:
	{ // callseq 44, 0
	.param .b64 param0;
	st.param.f64 	[param0], %fd98;
	.param .b64 param1;
	st.param.f64 	[param1], %fd97;
	.param .b64 retval0;
	call.uni (retval0), 
	__internal_accurate_pow, 
	(
	param0, 
	param1
	);
	ld.param.f64 	%fd179, [retval0];
	} // callseq 44
	setp.lt.s32 	%p60, %r35, 0;
	cvt.rzi.f64.f64 	%fd181, %fd97;
	setp.neu.f64 	%p61, %fd97, %fd181;
	neg.f64 	%fd183, %fd179;
	selp.f64 	%fd184, %fd183, %fd179, %p24;
	selp.f64 	%fd185, %fd184, %fd179, %p60;
	selp.f64 	%fd186, 0dFFF8000000000000, %fd185, %p61;
	selp.f64 	%fd477, %fd186, %fd185, %p60;
$L__BB11_89:
	add.f64 	%fd188, %fd96, %fd97;
	{
	.reg .b32 %temp; 
	mov.b64 	{%temp, %r107}, %fd188;
	}
	and.b32  	%r108, %r107, 2146435072;
	setp.ne.s32 	%p65, %r108, 2146435072;
	@%p65 bra 	$L__BB11_96;
	setp.num.f64 	%p66, %fd96, %fd96;
	setp.num.f64 	%p67, %fd97, %fd97;
	and.pred  	%p68, %p66, %p67;
	@%p68 bra 	$L__BB11_92;
	add.rn.f64 	%fd477, %fd96, %fd97;
	bra.uni 	$L__BB11_96;
$L__BB11_92:
	abs.f64 	%fd189, %fd97;
	setp.neu.f64 	%p69, %fd189, 0d7FF0000000000000;
	@%p69 bra 	$L__BB11_94;
	setp.gt.f64 	%p74, %fd98, 0d3FF0000000000000;
	selp.b32 	%r116, 2146435072, 0, %p74;
	setp.lt.s32 	%p75, %r36, 0;
	xor.b32  	%r117, %r116, 2146435072;
	selp.b32 	%r118, %r117, %r116, %p75;
	setp.eq.f64 	%p76, %fd96, 0dBFF0000000000000;
	selp.b32 	%r119, 1072693248, %r118, %p76;
	mov.b32 	%r120, 0;
	mov.b64 	%fd477, {%r120, %r119};
	bra.uni 	$L__BB11_96;
$L__BB11_94:
	setp.neu.f64 	%p70, %fd98, 0d7FF0000000000000;
	@%p70 bra 	$L__BB11_96;
	setp.lt.s32 	%p71, %r35, 0;
	setp.lt.s32 	%p72, %r36, 0;
	selp.b32 	%r109, 0, 2146435072, %p72;
	and.b32  	%r110, %r36, 2147483647;
	setp.ne.s32 	%p73, %r110, 1071644672;
	or.b32  	%r111, %r109, -2147483648;
	selp.b32 	%r112, %r111, %r109, %p73;
	selp.b32 	%r113, %r112, %r109, %p24;
	selp.b32 	%r114, %r113, %r109, %p71;
	mov.b32 	%r115, 0;
	mov.b64 	%fd477, {%r115, %r114};
$L__BB11_96:
	setp.eq.f64 	%p77, %fd96, 0d3FF0000000000000;
	setp.eq.f64 	%p78, %fd97, 0d0000000000000000;
	selp.f64 	%fd190, 0d3FF0000000000000, %fd477, %p78;
	selp.f64 	%fd191, 0d3FF0000000000000, %fd190, %p77;
	mul.f64 	%fd106, %fd95, %fd191;
	add.s64 	%rd59, %rd17, %rd49;
	ld.global.f64 	%fd107, [%rd59];
	add.s64 	%rd60, %rd20, %rd49;
	ld.global.f64 	%fd108, [%rd60];
	{
	.reg .b32 %temp; 
	mov.b64 	{%temp, %r37}, %fd107;
	}
	{
	.reg .b32 %temp; 
	mov.b64 	{%temp, %r38}, %fd108;
	}
	shr.u32 	%r121, %r38, 20;
	and.b32  	%r122, %r121, 2047;
	add.s32 	%r123, %r122, -1012;
	mov.b64 	%rd61, %fd108;
	shl.b64 	%rd29, %rd61, %r123;
	setp.eq.s64 	%p27, %rd29, -9223372036854775808;
	abs.f64 	%fd109, %fd107;
	setp.neu.f64 	%p79, %fd107, 0d0000000000000000;
	@%p79 bra 	$L__BB11_98;
	setp.eq.s64 	%p82, %rd29, -9223372036854775808;
	abs.f64 	%fd200, %fd108;
	setp.neu.f64 	%p83, %fd200, 0d3FE0000000000000;
	and.pred  	%p27, %p83, %p82;
	selp.b32 	%r124, %r37, 0, %p27;
	setp.lt.s32 	%p84, %r38, 0;
	or.b32  	%r125, %r124, 2146435072;
	selp.b32 	%r126, %r125, %r124, %p84;
	mov.b32 	%r127, 0;
	mov.b64 	%fd479, {%r127, %r126};
	bra.uni 	$L__BB11_99;
$L__BB11_98:
	{ // callseq 45, 0
	.param .b64 param0;
	st.param.f64 	[param0], %fd109;
	.param .b64 param1;
	st.param.f64 	[param1], %fd108;
	.param .b64 retval0;
	call.uni (retval0), 
	__internal_accurate_pow, 
	(
	param0, 
	param1
	);
	ld.param.f64 	%fd192, [retval0];
	} // callseq 45
	setp.lt.s32 	%p80, %r37, 0;
	cvt.rzi.f64.f64 	%fd194, %fd108;
	setp.neu.f64 	%p81, %fd108, %fd194;
	neg.f64 	%fd196, %fd192;
	selp.f64 	%fd197, %fd196, %fd192, %p27;
	selp.f64 	%fd198, %fd197, %fd192, %p80;
	selp.f64 	%fd199, 0dFFF8000000000000, %fd198, %p81;
	selp.f64 	%fd479, %fd199, %fd198, %p80;
$L__BB11_99:
	add.f64 	%fd201, %fd107, %fd108;
	{
	.reg .b32 %temp; 
	mov.b64 	{%temp, %r128}, %fd201;
	}
	and.b32  	%r129, %r128, 2146435072;
	setp.ne.s32 	%p85, %r129, 2146435072;
	@%p85 bra 	$L__BB11_106;
	setp.num.f64 	%p86, %fd107, %fd107;
	setp.num.f64 	%p87, %fd108, %fd108;
	and.pred  	%p88, %p86, %p87;
	@%p88 bra 	$L__BB11_102;
	add.rn.f64 	%fd479, %fd107, %fd108;
	bra.uni 	$L__BB11_106;
$L__BB11_102:
	abs.f64 	%fd202, %fd108;
	setp.neu.f64 	%p89, %fd202, 0d7FF0000000000000;
	@%p89 bra 	$L__BB11_104;
	setp.gt.f64 	%p94, %fd109, 0d3FF0000000000000;
	selp.b32 	%r137, 2146435072, 0, %p94;
	setp.lt.s32 	%p95, %r38, 0;
	xor.b32  	%r138, %r137, 2146435072;
	selp.b32 	%r139, %r138, %r137, %p95;
	setp.eq.f64 	%p96, %fd107, 0dBFF0000000000000;
	selp.b32 	%r140, 1072693248, %r139, %p96;
	mov.b32 	%r141, 0;
	mov.b64 	%fd479, {%r141, %r140};
	bra.uni 	$L__BB11_106;
$L__BB11_104:
	setp.neu.f64 	%p90, %fd109, 0d7FF0000000000000;
	@%p90 bra 	$L__BB11_106;
	setp.lt.s32 	%p91, %r37, 0;
	setp.lt.s32 	%p92, %r38, 0;
	selp.b32 	%r130, 0, 2146435072, %p92;
	and.b32  	%r131, %r38, 2147483647;
	setp.ne.s32 	%p93, %r131, 1071644672;
	or.b32  	%r132, %r130, -2147483648;
	selp.b32 	%r133, %r132, %r130, %p93;
	selp.b32 	%r134, %r133, %r130, %p27;
	selp.b32 	%r135, %r134, %r130, %p91;
	mov.b32 	%r136, 0;
	mov.b64 	%fd479, {%r136, %r135};
$L__BB11_106:
	setp.eq.f64 	%p97, %fd107, 0d3FF0000000000000;
	setp.eq.f64 	%p98, %fd108, 0d0000000000000000;
	selp.f64 	%fd203, 0d3FF0000000000000, %fd479, %p98;
	selp.f64 	%fd204, 0d3FF0000000000000, %fd203, %p97;
	mul.f64 	%fd205, %fd106, %fd204;
	add.s64 	%rd63, %rd21, %rd49;
	ld.global.f64 	%fd206, [%rd63];
	div.rn.f64 	%fd480, %fd205, %fd206;
	{
	.reg .b32 %temp; 
	mov.b64 	{%temp, %r396}, %fd480;
	}
	{
	.reg .b32 %temp; 
	mov.b64 	{%r397, %temp}, %fd480;
	}
	setp.gt.s32 	%p99, %r396, 1048575;
	mov.b32 	%r398, -1023;
	@%p99 bra 	$L__BB11_108;
	mul.f64 	%fd480, %fd480, 0d4350000000000000;
	{
	.reg .b32 %temp; 
	mov.b64 	{%temp, %r396}, %fd480;
	}
	{
	.reg .b32 %temp; 
	mov.b64 	{%r397, %temp}, %fd480;
	}
	mov.b32 	%r398, -1077;
$L__BB11_108:
	add.s32 	%r144, %r396, -1;
	setp.gt.u32 	%p100, %r144, 2146435070;
	@%p100 bra 	$L__BB11_112;
	shr.u32 	%r147, %r396, 20;
	add.s32 	%r399, %r398, %r147;
	and.b32  	%r148, %r396, 1048575;
	or.b32  	%r149, %r148, 1072693248;
	mov.b64 	%fd481, {%r397, %r149};
	setp.lt.u32 	%p102, %r149, 1073127583;
	@%p102 bra 	$L__BB11_111;
	{
	.reg .b32 %temp; 
	mov.b64 	{%r150, %temp}, %fd481;
	}
	{
	.reg .b32 %temp; 
	mov.b64 	{%temp, %r151}, %fd481;
	}
	add.s32 	%r152, %r151, -1048576;
	mov.b64 	%fd481, {%r150, %r152};
	add.s32 	%r399, %r399, 1;
$L__BB11_111:
	add.f64 	%fd208, %fd481, 0dBFF0000000000000;
	add.f64 	%fd209, %fd481, 0d3FF0000000000000;
	rcp.approx.ftz.f64 	%fd210, %fd209;
	neg.f64 	%fd211, %fd209;
	fma.rn.f64 	%fd212, %fd211, %fd210, 0d3FF0000000000000;
	fma.rn.f64 	%fd213, %fd212, %fd212, %fd212;
	fma.rn.f64 	%fd214, %fd213, %fd210, %fd210;
	mul.f64 	%fd215, %fd208, %fd214;
	fma.rn.f64 	%fd216, %fd208, %fd214, %fd215;
	mul.f64 	%fd217, %fd216, %fd216;
	fma.rn.f64 	%fd218, %fd217, 0d3EB1380B3AE80F1E, 0d3ED0EE258B7A8B04;
	fma.rn.f64 	%fd219, %fd218, %fd217, 0d3EF3B2669F02676F;
	fma.rn.f64 	%fd220, %fd219, %fd217, 0d3F1745CBA9AB0956;
	fma.rn.f64 	%fd221, %fd220, %fd217, 0d3F3C71C72D1B5154;
	fma.rn.f64 	%fd222, %fd221, %fd217, 0d3F624924923BE72D;
	fma.rn.f64 	%fd223, %fd222, %fd217, 0d3F8999999999A3C4;
	fma.rn.f64 	%fd224, %fd223, %fd217, 0d3FB5555555555554;
	sub.f64 	%fd225, %fd208, %fd216;
	add.f64 	%fd226, %fd225, %fd225;
	neg.f64 	%fd227, %fd216;
	fma.rn.f64 	%fd228, %fd227, %fd208, %fd226;
	mul.f64 	%fd229, %fd214, %fd228;
	mul.f64 	%fd230, %fd217, %fd224;
	fma.rn.f64 	%fd231, %fd230, %fd216, %fd229;
	xor.b32  	%r153, %r399, -2147483648;
	mov.b32 	%r154, 1127219200;
	mov.b64 	%fd232, {%r153, %r154};
	sub.f64 	%fd233, %fd232, %fd84;
	fma.rn.f64 	%fd234, %fd233, 0d3FE62E42FEFA39EF, %fd216;
	fma.rn.f64 	%fd235, %fd233, 0dBFE62E42FEFA39EF, %fd234;
	sub.f64 	%fd236, %fd235, %fd216;
	sub.f64 	%fd237, %fd231, %fd236;
	fma.rn.f64 	%fd238, %fd233, 0d3C7ABC9E3B39803F, %fd237;
	add.f64 	%fd482, %fd234, %fd238;
	bra.uni 	$L__BB11_113;
$L__BB11_112:
	fma.rn.f64 	%fd207, %fd480, 0d7FF0000000000000, 0d7FF0000000000000;
	{
	.reg .b32 %temp; 
	mov.b64 	{%temp, %r145}, %fd480;
	}
	and.b32  	%r146, %r145, 2147483647;
	setp.eq.s32 	%p101, %r146, 0;
	selp.f64 	%fd482, 0dFFF0000000000000, %fd207, %p101;
$L__BB11_113:
	st.global.f64 	[%rd26], %fd482;
$L__BB11_114:
	cvt.u32.u64 	%r155, %rd24;
	add.s32 	%r156, %r155, 256;
	cvt.u64.u32 	%rd64, %r156;
	setp.le.s64 	%p103, %rd23, %rd64;
	@%p103 bra 	$L__BB11_153;
	add.s64 	%rd65, %rd1, %rd24;
	cvta.to.global.u64 	%rd66, %rd39;
	shl.b64 	%rd67, %rd65, 3;
	add.s64 	%rd68, %rd66, %rd67;
	cvta.to.global.u64 	%rd69, %rd40;
	add.s64 	%rd30, %rd69, %rd67;
	add.s64 	%rd31, %rd17, %rd67;
	add.s64 	%rd70, %rd18, %rd67;
	add.s64 	%rd32, %rd19, %rd67;
	add.s64 	%rd33, %rd20, %rd67;
	add.s64 	%rd34, %rd21, %rd67;
	add.s64 	%rd35, %rd22, %rd67;
	ld.global.f64 	%fd126, [%rd68+2048];
	ld.global.f64 	%fd127, [%rd70+2048];
	{
	.reg .b32 %temp; 
	mov.b64 	{%temp, %r49}, %fd126;
	}
	{
	.reg .b32 %temp; 
	mov.b64 	{%temp, %r50}, %fd127;
	}
	shr.u32 	%r157, %r50, 20;
	and.b32  	%r158, %r157, 2047;
	add.s32 	%r159, %r158, -1012;
	mov.b64 	%rd71, %fd127;
	shl.b64 	%rd36, %rd71, %r159;
	setp.eq.s64 	%p305, %rd36, -9223372036854775808;
	abs.f64 	%fd128, %fd126;
	setp.eq.f64 	%p104, %fd126, 0d0000000000000000;
	@%p104 bra 	$L__BB11_117;
	{ // callseq 46, 0
	.param .b64 param0;
	st.param.f64 	[param0], %fd128;
	.param .b64 param1;
	st.param.f64 	[param1], %fd127;
	.param .b64 retval0;
	call.uni (retval0), 
	__internal_accurate_pow, 
	(
	param0, 
	param1
	);
	ld.param.f64 	%fd239, [retval0];
	} // callseq 46
	setp.lt.s32 	%p105, %r49, 0;
	cvt.rzi.f64.f64 	%fd241, %fd127;
	setp.neu.f64 	%p106, %fd127, %fd241;
	neg.f64 	%fd243, %fd239;
	selp.f64 	%fd244, %fd243, %fd239, %p305;
	selp.f64 	%fd245, %fd244, %fd239, %p105;
	selp.f64 	%fd246, 0dFFF8000000000000, %fd245, %p106;
	selp.f64 	%fd484, %fd246, %fd245, %p105;
	bra.uni 	$L__BB11_118;
$L__BB11_117:
	setp.eq.s64 	%p107, %rd36, -9223372036854775808;
	abs.f64 	%fd247, %fd127;
	setp.neu.f64 	%p108, %fd247, 0d3FE0000000000000;
	and.pred  	%p305, %p108, %p107;
	selp.b32 	%r160, %r49, 0, %p305;
	setp.lt.s32 	%p109, %r50, 0;
	or.b32  	%r161, %r160, 2146435072;
	selp.b32 	%r162, %r161, %r160, %p109;
	mov.b32 	%r163, 0;
	mov.b64 	%fd484, {%r163, %r162};
$L__BB11_118:
	add.f64 	%fd248, %fd126, %fd127;
	{
	.reg .b32 %temp; 
	mov.b64 	{%temp, %r164}, %fd248;
	}
	and.b32  	%r165, %r164, 2146435072;
	setp.ne.s32 	%p110, %r165, 2146435072;
	@%p110 bra 	$L__BB11_125;
	setp.nan.f64 	%p111, %fd126, %fd126;
	setp.nan.f64 	%p112, %fd127, %fd127;
	or.pred  	%p113, %p111, %p112;
	@%p113 bra 	$L__BB11_124;
	abs.f64 	%fd249, %fd127;
	setp.eq.f64 	%p114, %fd249, 0d7FF0000000000000;
	@%p114 bra 	$L__BB11_123;
	setp.neu.f64 	%p115, %fd128, 0d7FF0000000000000;
	@%p115 bra 	$L__BB11_125;
	setp.lt.s32 	%p116, %r49, 0;
	setp.lt.s32 	%p117, %r50, 0;
	selp.b32 	%r166, 0, 2146435072, %p117;
	and.b32  	%r167, %r50, 2147483647;
	setp.ne.s32 	%p118, %r167, 1071644672;
	or.b32  	%r168, %r166, -2147483648;
	selp.b32 	%r169, %r168, %r166, %p118;
	selp.b32 	%r170, %r169, %r166, %p305;
	selp.b32 	%r171, %r170, %r166, %p116;
	mov.b32 	%r172, 0;
	mov.b64 	%fd484, {%r172, %r171};
	bra.uni 	$L__BB11_125;
$L__BB11_123:
	setp.gt.f64 	%p119, %fd128, 0d3FF0000000000000;
	selp.b32 	%r173, 2146435072, 0, %p119;
	setp.lt.s32 	%p120, %r50, 0;
	xor.b32  	%r174, %r173, 2146435072;
	selp.b32 	%r175, %r174, %r173, %p120;
	setp.eq.f64 	%p121, %fd126, 0dBFF0000000000000;
	selp.b32 	%r176, 1072693248, %r175, %p121;
	mov.b32 	%r177, 0;
	mov.b64 	%fd484, {%r177, %r176};
	bra.uni 	$L__BB11_125;
$L__BB11_124:
	add.rn.f64 	%fd484, %fd126, %fd127;
$L__BB11_125:
	setp.eq.f64 	%p122, %fd126, 0d3FF0000000000000;
	setp.eq.f64 	%p123, %fd127, 0d0000000000000000;
	selp.f64 	%fd250, 0d3FF0000000000000, %fd484, %p123;
	selp.f64 	%fd136, 0d3FF0000000000000, %fd250, %p122;
	ld.global.f64 	%fd137, [%rd30+2048];
	ld.global.f64 	%fd138, [%rd32+2048];
	{
	.reg .b32 %temp; 
	mov.b64 	{%temp, %r51}, %fd137;
	}
	{
	.reg .b32 %temp; 
	mov.b64 	{%temp, %r52}, %fd138;
	}
	shr.u32 	%r178, %r52, 20;
	and.b32  	%r179, %r178, 2047;
	add.s32 	%r180, %r179, -1012;
	mov.b64 	%rd72, %fd138;
	shl.b64 	%rd37, %rd72, %r180;
	setp.eq.s64 	%p306, %rd37, -9223372036854775808;
	abs.f64 	%fd139, %fd137;
	setp.eq.f64 	%p124, %fd137, 0d0000000000000000;
	@%p124 bra 	$L__BB11_127;
	{ // callseq 47, 0
	.param .b64 param0;
	st.param.f64 	[param0], %fd139;
	.param .b64 param1;
	st.param.f64 	[param1], %fd138;
	.param .b64 retval0;
	call.uni (retval0), 
	__internal_accurate_pow, 
	(
	param0, 
	param1
	);
	ld.param.f64 	%fd251, [retval0];
	} // callseq 47
	setp.lt.s32 	%p125, %r51, 0;
	cvt.rzi.f64.f64 	%fd253, %fd138;
	setp.neu.f64 	%p126, %fd138, %fd253;
	neg.f64 	%fd255, %fd251;
	selp.f64 	%fd256, %fd255, %fd251, %p306;
	selp.f64 	%fd257, %fd256, %fd251, %p125;
	selp.f64 	%fd258, 0dFFF8000000000000, %fd257, %p126;
	selp.f64 	%fd486, %fd258, %fd257, %p125;
	bra.uni 	$L__BB11_128;
$L__BB11_127:
	setp.eq.s64 	%p127, %rd37, -9223372036854775808;
	abs.f64 	%fd259, %fd138;
	setp.neu.f64 	%p128, %fd259, 0d3FE0000000000000;
	and.pred  	%p306, %p128, %p127;
	selp.b32 	%r181, %r51, 0, %p306;
	setp.lt.s32 	%p129, %r52, 0;
	or.b32  	%r182, %r181, 2146435072;
	selp.b32 	%r183, %r182, %r181, %p129;
	mov.b32 	%r184, 0;
	mov.b64 	%fd486, {%r184, %r183};
$L__BB11_128:
	add.f64 	%fd260, %fd137, %fd138;
	{
	.reg .b32 %temp; 
	mov.b64 	{%temp, %r185}, %fd260;
	}
	and.b32  	%r186, %r185, 2146435072;
	setp.ne.s32 	%p130, %r186, 2146435072;
	@%p130 bra 	$L__BB11_135;
	setp.nan.f64 	%p131, %fd137, %fd137;
	setp.nan.f64 	%p132, %fd138, %fd138;
	or.pred  	%p133, %p131, %p132;
	@%p133 bra 	$L__BB11_134;
	abs.f64 	%fd261, %fd138;
	setp.eq.f64 	%p134, %fd261, 0d7FF0000000000000;
	@%p134 bra 	$L__BB11_133;
	setp.neu.f64 	%p135, %fd139, 0d7FF0000000000000;
	@%p135 bra 	$L__BB11_135;
	setp.lt.s32 	%p136, %r51, 0;
	setp.lt.s32 	%p137, %r52, 0;
	selp.b32 	%r187, 0, 2146435072, %p137;
	and.b32  	%r188, %r52, 2147483647;
	setp.ne.s32 	%p138, %r188, 1071644672;
	or.b32  	%r189, %r187, -2147483648;
	selp.b32 	%r190, %r189, %r187, %p138;
	selp.b32 	%r191, %r190, %r187, %p306;
	selp.b32 	%r192, %r191, %r187, %p136;
	mov.b32 	%r193, 0;
	mov.b64 	%fd486, {%r193, %r192};
	bra.uni 	$L__BB11_135;
$L__BB11_133:
	setp.gt.f64 	%p139, %fd139, 0d3FF0000000000000;
	selp.b32 	%r194, 2146435072, 0, %p139;
	setp.lt.s32 	%p140, %r52, 0;
	xor.b32  	%r195, %r194, 2146435072;
	selp.b32 	%r196, %r195, %r194, %p140;
	setp.eq.f64 	%p141, %fd137, 0dBFF0000000000000;
	selp.b32 	%r197, 1072693248, %r196, %p141;
	mov.b32 	%r198, 0;
	mov.b64 	%fd486, {%r198, %r197};
	bra.uni 	$L__BB11_135;
$L__BB11_134:
	add.rn.f64 	%fd486, %fd137, %fd138;
$L__BB11_135:
	setp.eq.f64 	%p142, %fd137, 0d3FF0000000000000;
	setp.eq.f64 	%p143, %fd138, 0d0000000000000000;
	selp.f64 	%fd262, 0d3FF0000000000000, %fd486, %p143;
	selp.f64 	%fd263, 0d3FF0000000000000, %fd262, %p142;
	mul.f64 	%fd147, %fd136, %fd263;
	ld.global.f64 	%fd148, [%rd31+2048];
	ld.global.f64 	%fd149, [%rd33+2048];
	{
	.reg .b32 %temp; 
	mov.b64 	{%temp, %r53}, %fd148;
	}
	{
	.reg .b32 %temp; 
	mov.b64 	{%temp, %r54}, %fd149;
	}
	shr.u32 	%r199, %r54, 20;
	and.b32  	%r200, %r199, 2047;
	add.s32 	%r201, %r200, -1012;
	mov.b64 	%rd73, %fd149;
	shl.b64 	%rd38, %rd73, %r201;
	setp.eq.s64 	%p307, %rd38, -9223372036854775808;
	abs.f64 	%fd150, %fd148;
	setp.eq.f64 	%p144, %fd148, 0d0000000000000000;
	@%p144 bra 	$L__BB11_137;
	{ // callseq 48, 0
	.param .b64 param0;
	st.param.f64 	[param0], %fd150;
	.param .b64 param1;
	st.param.f64 	[param1], %fd149;
	.param .b64 retval0;
	call.uni (retval0), 
	__internal_accurate_pow, 
	(
	param0, 
	param1
	);
	ld.param.f64 	%fd264, [retval0];
	} // callseq 48
	setp.lt.s32 	%p145, %r53, 0;
	cvt.rzi.f64.f64 	%fd266, %fd149;
	setp.neu.f64 	%p146, %fd149, %fd266;
	neg.f64 	%fd268, %fd264;
	selp.f64 	%fd269, %fd268, %fd264, %p307;
	selp.f64 	%fd270, %fd269, %fd264, %p145;
	selp.f64 	%fd271, 0dFFF8000000000000, %fd270, %p146;
	selp.f64 	%fd488, %fd271, %fd270, %p145;
	bra.uni 	$L__BB11_138;
$L__BB11_137:
	setp.eq.s64 	%p147, %rd38, -9223372036854775808;
	abs.f64 	%fd272, %fd149;
	setp.neu.f64 	%p148, %fd272, 0d3FE0000000000000;
	and.pred  	%p307, %p148, %p147;
	selp.b32 	%r202, %r53, 0, %p307;
	setp.lt.s32 	%p149, %r54, 0;
	or.b32  	%r203, %r202, 2146435072;
	selp.b32 	%r204, %r203, %r202, %p149;
	mov.b32 	%r205, 0;
	mov.b64 	%fd488, {%r205, %r204};
$L__BB11_138:
	add.f64 	%fd273, %fd148, %fd149;
	{
	.reg .b32 %temp; 
	mov.b64 	{%temp, %r206}, %fd273;
	}
	and.b32  	%r207, %r206, 2146435072;
	setp.ne.s32 	%p150, %r207, 2146435072;
	@%p150 bra 	$L__BB11_145;
	setp.nan.f64 	%p151, %fd148, %fd148;
	setp.nan.f64 	%p152, %fd149, %fd149;
	or.pred  	%p153, %p151, %p152;
	@%p153 bra 	$L__BB11_144;
	abs.f64 	%fd274, %fd149;
	setp.eq.f64 	%p154, %fd274, 0d7FF0000000000000;
	@%p154 bra 	$L__BB11_143;
	setp.neu.f64 	%p155, %fd150, 0d7FF0000000000000;
	@%p155 bra 	$L__BB11_145;
	setp.lt.s32 	%p156, %r53, 0;
	setp.lt.s32 	%p157, %r54, 0;
	selp.b32 	%r208, 0, 2146435072, %p157;
	and.b32  	%r209, %r54, 2147483647;
	setp.ne.s32 	%p158, %r209, 1071644672;
	or.b32  	%r210, %r208, -2147483648;
	selp.b32 	%r211, %r210, %r208, %p158;
	selp.b32 	%r212, %r211, %r208, %p307;
	selp.b32 	%r213, %r212, %r208, %p156;
	mov.b32 	%r214, 0;
	mov.b64 	%fd488, {%r214, %r213};
	bra.uni 	$L__BB11_145;
$L__BB11_143:
	setp.gt.f64 	%p159, %fd150, 0d3FF0000000000000;
	selp.b32 	%r215, 2146435072, 0, %p159;
	setp.lt.s32 	%p160, %r54, 0;
	xor.b32  	%r216, %r215, 2146435072;
	selp.b32 	%r217, %r216, %r215, %p160;
	setp.eq.f64 	%p161, %fd148, 0dBFF0000000000000;
	selp.b32 	%r218, 1072693248, %r217, %p161;
	mov.b32 	%r219, 0;
	mov.b64 	%fd488, {%r219, %r218};
	bra.uni 	$L__BB11_145;
$L__BB11_144:
	add.rn.f64 	%fd488, %fd148, %fd149;
$L__BB11_145:
	setp.eq.f64 	%p162, %fd148, 0d3FF0000000000000;
	setp.eq.f64 	%p163, %fd149, 0d0000000000000000;
	selp.f64 	%fd275, 0d3FF0000000000000, %fd488, %p163;
	selp.f64 	%fd276, 0d3FF0000000000000, %fd275, %p162;
	mul.f64 	%fd277, %fd147, %fd276;
	ld.global.f64 	%fd278, [%rd34+2048];
	div.rn.f64 	%fd489, %fd277, %fd278;
	{
	.reg .b32 %temp; 
	mov.b64 	{%temp, %r400}, %fd489;
	}
	{
	.reg .b32 %temp; 
	mov.b64 	{%r401, %temp}, %fd489;
	}
	setp.gt.s32 	%p164, %r400, 1048575;
	mov.b32 	%r402, -1023;
	@%p164 bra 	$L__BB11_147;
	mul.f64 	%fd489, %fd489, 0d4350000000000000;
	{
	.reg .b32 %temp; 
	mov.b64 	{%temp, %r400}, %fd489;
	}
	{
	.reg .b32 %temp; 
	mov.b64 	{%r401, %temp}, %fd489;
	}
	mov.b32 	%r402, -1077;
$L__BB11_147:
	add.s32 	%r222, %r400, -1;
	setp.lt.u32 	%p165, %r222, 2146435071;
	@%p165 bra 	$L__BB11_149;
	fma.rn.f64 	%fd279, %fd489, 0d7FF0000000000000, 0d7FF0000000000000;
	{
	.reg .b32 %temp; 
	mov.b64 	{%temp, %r223}, %fd489;
	}
	and.b32  	%r224, %r223, 2147483647;
	setp.eq.s32 	%p166, %r224, 0;
	selp.f64 	%fd491, 0dFFF0000000000000, %fd279, %p166;
	bra.uni 	$L__BB11_152;
$L__BB11_149:
	shr.u32 	%r225, %r400, 20;
	add.s32 	%r403, %r402, %r225;
	and.b32  	%r226, %r400, 1048575;
	or.b32  	%r227, %r226, 1072693248;
	mov.b64 	%fd490, {%r401, %r227};
	setp.lt.u32 	%p167, %r227, 1073127583;
	@%p167 bra 	$L__BB11_151;
	{
	.reg .b32 %temp; 
	mov.b64 	{%r228, %temp}, %fd490;
	}
	{
	.reg .b32 %temp; 
	mov.b64 	{%temp, %r229}, %fd490;
	}
	add.s32 	%r230, %r229, -1048576;
	mov.b64 	%fd490, {%r228, %r230};
	add.s32 	%r403, %r403, 1;
$L__BB11_151:
	add.f64 	%fd280, %fd490, 0dBFF0000000000000;
	add.f64 	%fd281, %fd490, 0d3FF0000000000000;
	rcp.approx.ftz.f64 	%fd282, %fd281;
	neg.f64 	%fd283, %fd281;
	fma.rn.f64 	%fd284, %fd283, %fd282, 0d3FF0000000000000;
	fma.rn.f64 	%fd285, %fd284, %fd284, %fd284;
	fma.rn.f64 	%fd286, %fd285, %fd282, %fd282;
	mul.f64 	%fd287, %fd280, %fd286;
	fma.rn.f64 	%fd288, %fd280, %fd286, %fd287;
	mul.f64 	%fd289, %fd288, %fd288;
	fma.rn.f64 	%fd290, %fd289, 0d3EB1380B3AE80F1E, 0d3ED0EE258B7A8B04;
	fma.rn.f64 	%fd291, %fd290, %fd289, 0d3EF3B2669F02676F;
	fma.rn.f64 	%fd292, %fd291, %fd289, 0d3F1745CBA9AB0956;
	fma.rn.f64 	%fd293, %fd292, %fd289, 0d3F3C71C72D1B5154;
	fma.rn.f64 	%fd294, %fd293, %fd289, 0d3F624924923BE72D;
	fma.rn.f64 	%fd295, %fd294, %fd289, 0d3F8999999999A3C4;
	fma.rn.f64 	%fd296, %fd295, %fd289, 0d3FB5555555555554;
	sub.f64 	%fd297, %fd280, %fd288;
	add.f64 	%fd298, %fd297, %fd297;
	neg.f64 	%fd299, %fd288;
	fma.rn.f64 	%fd300, %fd299, %fd280, %fd298;
	mul.f64 	%fd301, %fd286, %fd300;
	mul.f64 	%fd302, %fd289, %fd296;
	fma.rn.f64 	%fd303, %fd302, %fd288, %fd301;
	xor.b32  	%r231, %r403, -2147483648;
	mov.b32 	%r232, 1127219200;
	mov.b64 	%fd304, {%r231, %r232};
	sub.f64 	%fd305, %fd304, %fd84;
	fma.rn.f64 	%fd306, %fd305, 0d3FE62E42FEFA39EF, %fd288;
	fma.rn.f64 	%fd307, %fd305, 0dBFE62E42FEFA39EF, %fd306;
	sub.f64 	%fd308, %fd307, %fd288;
	sub.f64 	%fd309, %fd303, %fd308;
	fma.rn.f64 	%fd310, %fd305, 0d3C7ABC9E3B39803F, %fd309;
	add.f64 	%fd491, %fd306, %fd310;
$L__BB11_152:
	st.global.f64 	[%rd35+2048], %fd491;
$L__BB11_153:
	ret;

}
	// .globl	_ZN3cub18CUB_300001_SM_10006detail8for_each13static_kernelINS2_12policy_hub_t12policy_500_tElNS2_12op_wrapper_tIl9dirichletN6thrust24THRUST_300001_SM_1000_NS12zip_iteratorIN4cuda3std3__45tupleIJNS9_6detail15normal_iteratorINS9_10device_ptrIdEEEESJ_SJ_SJ_SJ_SJ_EEEEEEEEEvT0_T1_
.visible .entry _ZN3cub18CUB_300001_SM_10006detail8for_each13static_kernelINS2_12policy_hub_t12policy_500_tElNS2_12op_wrapper_tIl9dirichletN6thrust24THRUST_300001_SM_1000_NS12zip_iteratorIN4cuda3std3__45tupleIJNS9_6detail15normal_iteratorINS9_10device_ptrIdEEEESJ_SJ_SJ_SJ_SJ_EEEEEEEEEvT0_T1_(
	.param .u64 _ZN3cub18CUB_300001_SM_10006detail8for_each13static_kernelINS2_12policy_hub_t12policy_500_tElNS2_12op_wrapper_tIl9dirichletN6thrust24THRUST_300001_SM_1000_NS12zip_iteratorIN4cuda3std3__45tupleIJNS9_6detail15normal_iteratorINS9_10device_ptrIdEEEESJ_SJ_SJ_SJ_SJ_EEEEEEEEEvT0_T1__param_0,
	.param .align 8 .b8 _ZN3cub18CUB_300001_SM_10006detail8for_each13static_kernelINS2_12policy_hub_t12policy_500_tElNS2_12op_wrapper_tIl9dirichletN6thrust24THRUST_300001_SM_1000_NS12zip_iteratorIN4cuda3std3__45tupleIJNS9_6detail15normal_iteratorINS9_10device_ptrIdEEEESJ_SJ_SJ_SJ_SJ_EEEEEEEEEvT0_T1__param_1[56]
)
.maxntid 256
{
	.reg .pred 	%p<4>;
	.reg .b16 	%rs<9>;
	.reg .b32 	%r<16>;
	.reg .b64 	%rd<53>;
	.reg .b64 	%fd<73>;

	ld.param.u64 	%rd13, [_ZN3cub18CUB_300001_SM_10006detail8for_each13static_kernelINS2_12policy_hub_t12policy_500_tElNS2_12op_wrapper_tIl9dirichletN6thrust24THRUST_300001_SM_1000_NS12zip_iteratorIN4cuda3std3__45tupleIJNS9_6detail15normal_iteratorINS9_10device_ptrIdEEEESJ_SJ_SJ_SJ_SJ_EEEEEEEEEvT0_T1__param_1+40];
	ld.param.u64 	%rd12, [_ZN3cub18CUB_300001_SM_10006detail8for_each13static_kernelINS2_12policy_hub_t12policy_500_tElNS2_12op_wrapper_tIl9dirichletN6thrust24THRUST_300001_SM_1000_NS12zip_iteratorIN4cuda3std3__45tupleIJNS9_6detail15normal_iteratorINS9_10device_ptrIdEEEESJ_SJ_SJ_SJ_SJ_EEEEEEEEEvT0_T1__param_1+32];
	ld.param.u64 	%rd11, [_ZN3cub18CUB_300001_SM_10006detail8for_each13static_kernelINS2_12policy_hub_t12policy_500_tElNS2_12op_wrapper_tIl9dirichletN6thrust24THRUST_300001_SM_1000_NS12zip_iteratorIN4cuda3std3__45tupleIJNS9_6detail15normal_iteratorINS9_10device_ptrIdEEEESJ_SJ_SJ_SJ_SJ_EEEEEEEEEvT0_T1__param_1+24];
	ld.param.u64 	%rd10, [_ZN3cub18CUB_300001_SM_10006detail8for_each13static_kernelINS2_12policy_hub_t12policy_500_tElNS2_12op_wrapper_tIl9dirichletN6thrust24THRUST_300001_SM_1000_NS12zip_iteratorIN4cuda3std3__45tupleIJNS9_6detail15normal_iteratorINS9_10device_ptrIdEEEESJ_SJ_SJ_SJ_SJ_EEEEEEEEEvT0_T1__param_1+16];
	ld.param.u64 	%rd9, [_ZN3cub18CUB_300001_SM_10006detail8for_each13static_kernelINS2_12policy_hub_t12policy_500_tElNS2_12op_wrapper_tIl9dirichletN6thrust24THRUST_300001_SM_1000_NS12zip_iteratorIN4cuda3std3__45tupleIJNS9_6detail15normal_iteratorINS9_10device_ptrIdEEEESJ_SJ_SJ_SJ_SJ_EEEEEEEEEvT0_T1__param_1+8];
	ld.param.u64 	%rd8, [_ZN3cub18CUB_300001_SM_10006detail8for_each13static_kernelINS2_12policy_hub_t12policy_500_tElNS2_12op_wrapper_tIl9dirichletN6thrust24THRUST_300001_SM_1000_NS12zip_iteratorIN4cuda3std3__45tupleIJNS9_6detail15normal_iteratorINS9_10device_ptrIdEEEESJ_SJ_SJ_SJ_SJ_EEEEEEEEEvT0_T1__param_1];
	ld.param.u64 	%rd14, [_ZN3cub18CUB_300001_SM_10006detail8for_each13static_kernelINS2_12policy_hub_t12policy_500_tElNS2_12op_wrapper_tIl9dirichletN6thrust24THRUST_300001_SM_1000_NS12zip_iteratorIN4cuda3std3__45tupleIJNS9_6detail15normal_iteratorINS9_10device_ptrIdEEEESJ_SJ_SJ_SJ_SJ_EEEEEEEEEvT0_T1__param_0];
	mov.u32 	%r11, %ctaid.x;
	mul.wide.u32 	%rd1, %r11, 512;
	sub.s64 	%rd2, %rd14, %rd1;
	setp.lt.s64 	%p1, %rd2, 512;
	@%p1 bra 	$L__BB12_2;
	mov.u32 	%r15, %tid.x;
	cvta.to.global.u64 	%rd38, %rd13;
	cvta.to.global.u64 	%rd39, %rd12;
	cvta.to.global.u64 	%rd40, %rd11;
	cvta.to.global.u64 	%rd41, %rd10;
	cvta.to.global.u64 	%rd42, %rd9;
	cvta.to.global.u64 	%rd43, %rd8;
	cvt.u64.u32 	%rd44, %r15;
	add.s64 	%rd45, %rd1, %rd44;
	shl.b64 	%rd46, %rd45, 3;
	add.s64 	%rd47, %rd43, %rd46;
	add.s64 	%rd48, %rd42, %rd46;
	add.s64 	%rd49, %rd41, %rd46;
	add.s64 	%rd50, %rd40, %rd46;
	add.s64 	%rd51, %rd39, %rd46;
	add.s64 	%rd52, %rd38, %rd46;
	ld.global.f64 	%fd37, [%rd47];
	ld.global.f64 	%fd38, [%rd48];
	add.f64 	%fd39, %fd37, %fd38;
	ld.global.f64 	%fd40, [%rd49];
	add.f64 	%fd41, %fd39, %fd40;
	div.rn.f64 	%fd42, %fd37, %fd41;
	st.global.f64 	[%rd50], %fd42;
	ld.global.f64 	%fd43, [%rd48];
	ld.global.f64 	%fd44, [%rd47];
	add.f64 	%fd45, %fd43, %fd44;
	ld.global.f64 	%fd46, [%rd49];
	add.f64 	%fd47, %fd45, %fd46;
	div.rn.f64 	%fd48, %fd43, %fd47;
	st.global.f64 	[%rd51], %fd48;
	ld.global.f64 	%fd49, [%rd49];
	ld.global.f64 	%fd50, [%rd47];
	ld.global.f64 	%fd51, [%rd48];
	add.f64 	%fd52, %fd50, %fd51;
	add.f64 	%fd53, %fd49, %fd52;
	div.rn.f64 	%fd54, %fd49, %fd53;
	st.global.f64 	[%rd52], %fd54;
	ld.global.f64 	%fd55, [%rd47+2048];
	ld.global.f64 	%fd56, [%rd48+2048];
	add.f64 	%fd57, %fd55, %fd56;
	ld.global.f64 	%fd58, [%rd49+2048];
	add.f64 	%fd59, %fd57, %fd58;
	div.rn.f64 	%fd60, %fd55, %fd59;
	st.global.f64 	[%rd50+2048], %fd60;
	ld.global.f64 	%fd61, [%rd48+2048];
	ld.global.f64 	%fd62, [%rd47+2048];
	add.f64 	%fd63, %fd61, %fd62;
	ld.global.f64 	%fd64, [%rd49+2048];
	add.f64 	%fd65, %fd63, %fd64;
	div.rn.f64 	%fd66, %fd61, %fd65;
	st.global.f64 	[%rd51+2048], %fd66;
	ld.global.f64 	%fd67, [%rd49+2048];
	ld.global.f64 	%fd68, [%rd47+2048];
	ld.global.f64 	%fd69, [%rd48+2048];
	add.f64 	%fd70, %fd68, %fd69;
	add.f64 	%fd71, %fd67, %fd70;
	div.rn.f64 	%fd72, %fd67, %fd71;
	st.global.f64 	[%rd52+2048], %fd72;
	bra.uni 	$L__BB12_6;
$L__BB12_2:
	cvta.to.global.u64 	%rd3, %rd9;
	cvta.to.global.u64 	%rd4, %rd10;
	cvta.to.global.u64 	%rd5, %rd13;
	mov.u32 	%r12, %tid.x;
	cvt.s64.s32 	%rd6, %rd2;
	cvt.u64.u32 	%rd7, %r12;
	setp.le.s64 	%p2, %rd6, %rd7;
	@%p2 bra 	$L__BB12_4;
	add.s64 	%rd15, %rd1, %rd7;
	cvta.to.global.u64 	%rd16, %rd8;
	shl.b64 	%rd17, %rd15, 3;
	add.s64 	%rd18, %rd16, %rd17;
	add.s64 	%rd19, %rd3, %rd17;
	add.s64 	%rd20, %rd4, %rd17;
	cvta.to.global.u64 	%rd21, %rd11;
	add.s64 	%rd22, %rd21, %rd17;
	cvta.to.global.u64 	%rd23, %rd12;
	add.s64 	%rd24, %rd23, %rd17;
	add.s64 	%rd25, %rd5, %rd17;
	ld.global.f64 	%fd1, [%rd18];
	ld.global.f64 	%fd2, [%rd19];
	add.f64 	%fd3, %fd1, %fd2;
	ld.global.f64 	%fd4, [%rd20];
	add.f64 	%fd5, %fd3, %fd4;
	div.rn.f64 	%fd6, %fd1, %fd5;
	st.global.f64 	[%rd22], %fd6;
	ld.global.f64 	%fd7, [%rd19];
	ld.global.f64 	%fd8, [%rd18];
	add.f64 	%fd9, %fd7, %fd8;
	ld.global.f64 	%fd10, [%rd20];
	add.f64 	%fd11, %fd9, %fd10;
	div.rn.f64 	%fd12, %fd7, %fd11;
	st.global.f64 	[%rd24], %fd12;
	ld.global.f64 	%fd13, [%rd20];
	ld.global.f64 	%fd14, [%rd18];
	ld.global.f64 	%fd15, [%rd19];
	add.f64 	%fd16, %fd14, %fd15;
	add.f64 	%fd17, %fd13, %fd16;
	div.rn.f64 	%fd18, %fd13, %fd17;
	st.global.f64 	[%rd25], %fd18;
$L__BB12_4:
	cvt.u32.u64 	%r13, %rd7;
	add.s32 	%r14, %r13, 256;
	cvt.u64.u32 	%rd26, %r14;
	setp.le.s64 	%p3, %rd6, %rd26;
	@%p3 bra 	$L__BB12_6;
	add.s64 	%rd27, %rd1, %rd7;
	cvta.to.global.u64 	%rd28, %rd8;
	shl.b64 	%rd29, %rd27, 3;
	add.s64 	%rd30, %rd28, %rd29;
	add.s64 	%rd31, %rd3, %rd29;
	add.s64 	%rd32, %rd4, %rd29;
	cvta.to.global.u64 	%rd33, %rd11;
	add.s64 	%rd34, %rd33, %rd29;
	cvta.to.global.u64 	%rd35, %rd12;
	add.s64 	%rd36, %rd35, %rd29;
	add.s64 	%rd37, %rd5, %rd29;
	ld.global.f64 	%fd19, [%rd30+2048];
	ld.global.f64 	%fd20, [%rd31+2048];
	add.f64 	%fd21, %fd19, %fd20;
	ld.global.f64 	%fd22, [%rd32+2048];
	add.f64 	%fd23, %fd21, %fd22;
	div.rn.f64 	%fd24, %fd19, %fd23;
	st.global.f64 	[%rd34+2048], %fd24;
	ld.global.f64 	%fd25, [%rd31+2048];
	ld.global.f64 	%fd26, [%rd30+2048];
	add.f64 	%fd27, %fd25, %fd26;
	ld.global.f64 	%fd28, [%rd32+2048];
	add.f64 	%fd29, %fd27, %fd28;
	div.rn.f64 	%fd30, %fd25, %fd29;
	st.global.f64 	[%rd36+2048], %fd30;
	ld.global.f64 	%fd31, [%rd32+2048];
	ld.global.f64 	%fd32, [%rd30+2048];
	ld.global.f64 	%fd33, [%rd31+2048];
	add.f64 	%fd34, %fd32, %fd33;
	add.f64 	%fd35, %fd31, %fd34;
	div.rn.f64 	%fd36, %fd31, %fd35;
	st.global.f64 	[%rd37+2048], %fd36;
$L__BB12_6:
	ret;

}
	// .globl	_ZN3cub18CUB_300001_SM_10006detail6reduce28DeviceReduceSingleTileKernelINS2_10policy_hubIdjN4cuda3std3__44plusIdEEE10Policy1000EN6thrust24THRUST_300001_SM_1000_NS6detail15normal_iteratorINSD_10device_ptrIdEEEEPdjS9_ddNS7_10__identityEEEvT0_T1_T2_T3_T4_T6_
.visible .entry _ZN3cub18CUB_300001_SM_10006detail6reduce28DeviceReduceSingleTileKernelINS2_10policy_hubIdjN4cuda3std3__44plusIdEEE10Policy1000EN6thrust24THRUST_300001_SM_1000_NS6detail15normal_iteratorINSD_10device_ptrIdEEEEPdjS9_ddNS7_10__identityEEEvT0_T1_T2_T3_T4_T6_(
	.param .align 8 .b8 _ZN3cub18CUB_300001_SM_10006detail6reduce28DeviceReduceSingleTileKernelINS2_10policy_hubIdjN4cuda3std3__44plusIdEEE10Policy1000EN6thrust24THRUST_300001_SM_1000_NS6detail15normal_iteratorINSD_10device_ptrIdEEEEPdjS9_ddNS7_10__identityEEEvT0_T1_T2_T3_T4_T6__param_0[8],
	.param .u64 .ptr .align 1 _ZN3cub18CUB_300001_SM_10006detail6reduce28DeviceReduceSingleTileKernelINS2_10policy_hubIdjN4cuda3std3__44plusIdEEE10Policy1000EN6thrust24THRUST_300001_SM_1000_NS6detail15normal_iteratorINSD_10device_ptrIdEEEEPdjS9_ddNS7_10__identityEEEvT0_T1_T2_T3_T4_T6__param_1,
	.param .u32 _ZN3cub18CUB_300001_SM_10006detail6reduce28DeviceReduceSingleTileKernelINS2_10policy_hubIdjN4cuda3std3__44plusIdEEE10Policy1000EN6thrust24THRUST_300001_SM_1000_NS6detail15normal_iteratorINSD_10device_ptrIdEEEEPdjS9_ddNS7_10__identityEEEvT0_T1_T2_T3_T4_T6__param_2,
	.param .align 1 .b8 _ZN3cub18CUB_300001_SM_10006detail6reduce28DeviceReduceSingleTileKernelINS2_10policy_hubIdjN4cuda3std3__44plusIdEEE10Policy1000EN6thrust24THRUST_300001_SM_1000_NS6detail15normal_iteratorINSD_10device_ptrIdEEEEPdjS9_ddNS7_10__identityEEEvT0_T1_T2_T3_T4_T6__param_3[1],
	.param .f64 _ZN3cub18CUB_300001_SM_10006detail6reduce28DeviceReduceSingleTileKernelINS2_10policy_hubIdjN4cuda3std3__44plusIdEEE10Policy1000EN6thrust24THRUST_300001_SM_1000_NS6detail15normal_iteratorINSD_10device_ptrIdEEEEPdjS9_ddNS7_10__identityEEEvT0_T1_T2_T3_T4_T6__param_4,
	.param .align 1 .b8 _ZN3cub18CUB_300001_SM_10006detail6reduce28DeviceReduceSingleTileKernelINS2_10policy_hubIdjN4cuda3std3__44plusIdEEE10Policy1000EN6thrust24THRUST_300001_SM_1000_NS6detail15normal_iteratorINSD_10device_ptrIdEEEEPdjS9_ddNS7_10__identityEEEvT0_T1_T2_T3_T4_T6__param_5[1]
)
.maxntid 640
.minnctapersm 1
{
	.reg .pred 	%p<71>;
	.reg .b32 	%r<288>;
	.reg .b64 	%rd<114>;
	.reg .b64 	%fd<380>;
	// demoted variable
	.shared .align 8 .b8 _ZZN3cub18CUB_300001_SM_10006detail6reduce28DeviceReduceSingleTileKernelINS2_10policy_hubIdjN4cuda3std3__44plusIdEEE10Policy1000EN6thrust24THRUST_300001_SM_1000_NS6detail15normal_iteratorINSD_10device_ptrIdEEEEPdjS9_ddNS7_10__identityEEEvT0_T1_T2_T3_T4_T6_E12temp_storage[192];
	ld.param.u64 	%rd9, [_ZN3cub18CUB_300001_SM_10006detail6reduce28DeviceReduceSingleTileKernelINS2_10policy_hubIdjN4cuda3std3__44plusIdEEE10Policy1000EN6thrust24THRUST_300001_SM_1000_NS6detail15normal_iteratorINSD_10device_ptrIdEEEEPdjS9_ddNS7_10__identityEEEvT0_T1_T2_T3_T4_T6__param_0];
	ld.param.u64 	%rd10, [_ZN3cub18CUB_300001_SM_10006detail6reduce28DeviceReduceSingleTileKernelINS2_10policy_hubIdjN4cuda3std3__44plusIdEEE10Policy1000EN6thrust24THRUST_300001_SM_1000_NS6detail15normal_iteratorINSD_10device_ptrIdEEEEPdjS9_ddNS7_10__identityEEEvT0_T1_T2_T3_T4_T6__param_1];
	ld.param.u32 	%r51, [_ZN3cub18CUB_300001_SM_10006detail6reduce28DeviceReduceSingleTileKernelINS2_10policy_hubIdjN4cuda3std3__44plusIdEEE10Policy1000EN6thrust24THRUST_300001_SM_1000_NS6detail15normal_iteratorINSD_10device_ptrIdEEEEPdjS9_ddNS7_10__identityEEEvT0_T1_T2_T3_T4_T6__param_2];
	ld.param.f64 	%fd42, [_ZN3cub18CUB_300001_SM_10006detail6reduce28DeviceReduceSingleTileKernelINS2_10policy_hubIdjN4cuda3std3__44plusIdEEE10Policy1000EN6thrust24THRUST_300001_SM_1000_NS6detail15normal_iteratorINSD_10device_ptrIdEEEEPdjS9_ddNS7_10__identityEEEvT0_T1_T2_T3_T4_T6__param_4];
	cvta.to.global.u64 	%rd1, %rd10;
	setp.ne.s32 	%p1, %r51, 0;
	@%p1 bra 	$L__BB13_3;
	mov.u32 	%r270, %tid.x;
	setp.ne.s32 	%p70, %r270, 0;
	@%p70 bra 	$L__BB13_52;
	st.global.f64 	[%rd1], %fd42;
	bra.uni 	$L__BB13_52;
$L__BB13_3:
	cvta.to.global.u64 	%rd2, %rd9;
	setp.gt.u32 	%p2, %r51, 5119;
	@%p2 bra 	$L__BB13_28;
	mov.u32 	%r1, %tid.x;
	setp.ge.u32 	%p24, %r1, %r51;
	mov.f64 	%fd367, 0d0000000000000000;
	mov.u32 	%r274, %r1;
	@%p24 bra 	$L__BB13_6;
	mul.wide.u32 	%rd83, %r1, 8;
	add.s64 	%rd84, %rd2, %rd83;
	ld.global.f64 	%fd367, [%rd84];
	add.s32 	%r274, %r1, 640;
$L__BB13_6:
	setp.ge.u32 	%p25, %r274, %r51;
	@%p25 bra 	$L__BB13_19;
	not.b32 	%r146, %r274;
	add.s32 	%r147, %r51, %r146;
	mul.hi.u32 	%r148, %r147, -858993459;
	shr.u32 	%r149, %r148, 9;
	add.s32 	%r4, %r149, 1;
	and.b32  	%r5, %r4, 15;
	setp.lt.u32 	%p26, %r147, 9600;
	@%p26 bra 	$L__BB13_10;
	and.b32  	%r150, %r4, 16777200;
	neg.s32 	%r272, %r150;
	mul.wide.u32 	%rd85, %r274, 8;
	add.s64 	%rd86, %rd85, %rd2;
	add.s64 	%rd112, %rd86, 40960;
$L__BB13_9:
	.pragma "nounroll";
	ld.global.f64 	%fd181, [%rd112+-40960];
	add.f64 	%fd182, %fd367, %fd181;
	ld.global.f64 	%fd183, [%rd112+-35840];
	add.f64 	%fd184, %fd182, %fd183;
	ld.global.f64 	%fd185, [%rd112+-30720];
	add.f64 	%fd186, %fd184, %fd185;
	ld.global.f64 	%fd187, [%rd112+-25600];
	add.f64 	%fd188, %fd186, %fd187;
	ld.global.f64 	%fd189, [%rd112+-20480];
	add.f64 	%fd190, %fd188, %fd189;
	ld.global.f64 	%fd191, [%rd112+-15360];
	add.f64 	%fd192, %fd190, %fd191;
	ld.global.f64 	%fd193, [%rd112+-10240];
	add.f64 	%fd194, %fd192, %fd193;
	ld.global.f64 	%fd195, [%rd112+-5120];
	add.f64 	%fd196, %fd194, %fd195;
	ld.global.f64 	%fd197, [%rd112];
	add.f64 	%fd198, %fd196, %fd197;
	ld.global.f64 	%fd199, [%rd112+5120];
	add.f64 	%fd200, %fd198, %fd199;
	ld.global.f64 	%fd201, [%rd112+10240];
	add.f64 	%fd202, %fd200, %fd201;
	ld.global.f64 	%fd203, [%rd112+15360];
	add.f64 	%fd204, %fd202, %fd203;
	ld.global.f64 	%fd205, [%rd112+20480];
	add.f64 	%fd206, %fd204, %fd205;
	ld.global.f64 	%fd207, [%rd112+25600];
	add.f64 	%fd208, %fd206, %fd207;
	ld.global.f64 	%fd209, [%rd112+30720];
	add.f64 	%fd210, %fd208, %fd209;
	ld.global.f64 	%fd211, [%rd112+35840];
	add.f64 	%fd367, %fd210, %fd211;
	add.s32 	%r274, %r274, 10240;
	add.s32 	%r272, %r272, 16;
	add.s64 	%rd112, %rd112, 81920;
	setp.ne.s32 	%p27, %r272, 0;
	@%p27 bra 	$L__BB13_9;
$L__BB13_10:
	setp.eq.s32 	%p28, %r5, 0;
	@%p28 bra 	$L__BB13_19;
	and.b32  	%r12, %r4, 7;
	setp.lt.u32 	%p29, %r5, 8;
	@%p29 bra 	$L__BB13_13;
	mul.wide.u32 	%rd87, %r274, 8;
	add.s64 	%rd88, %rd2, %rd87;
	ld.global.f64 	%fd213, [%rd88];
	add.f64 	%fd214, %fd367, %fd213;
	ld.global.f64 	%fd215, [%rd88+5120];
	add.f64 	%fd216, %fd214, %fd215;
	ld.global.f64 	%fd217, [%rd88+10240];
	add.f64 	%fd218, %fd216, %fd217;
	ld.global.f64 	%fd219, [%rd88+15360];
	add.f64 	%fd220, %fd218, %fd219;
	ld.global.f64 	%fd221, [%rd88+20480];
	add.f64 	%fd222, %fd220, %fd221;
	ld.global.f64 	%fd223, [%rd88+25600];
	add.f64 	%fd224, %fd222, %fd223;
	ld.global.f64 	%fd225, [%rd88+30720];
	add.f64 	%fd226, %fd224, %fd225;
	ld.global.f64 	%fd227, [%rd88+35840];
	add.f64 	%fd367, %fd226, %fd227;
	add.s32 	%r274, %r274, 5120;
$L__BB13_13:
	setp.eq.s32 	%p30, %r12, 0;
	@%p30 bra 	$L__BB13_19;
	and.b32  	%r15, %r4, 3;
	setp.lt.u32 	%p31, %r12, 4;
	@%p31 bra 	$L__BB13_16;
	mul.wide.u32 	%rd89, %r274, 8;
	add.s64 	%rd90, %rd2, %rd89;
	ld.global.f64 	%fd229, [%rd90];
	add.f64 	%fd230, %fd367, %fd229;
	ld.global.f64 	%fd231, [%rd90+5120];
	add.f64 	%fd232, %fd230, %fd231;
	ld.global.f64 	%fd233, [%rd90+10240];
	add.f64 	%fd234, %fd232, %fd233;
	ld.global.f64 	%fd235, [%rd90+15360];
	add.f64 	%fd367, %fd234, %fd235;
	add.s32 	%r274, %r274, 2560;
$L__BB13_16:
	setp.eq.s32 	%p32, %r15, 0;
	@%p32 bra 	$L__BB13_19;
	mul.wide.u32 	%rd91, %r274, 8;
	add.s64 	%rd113, %rd2, %rd91;
	neg.s32 	%r277, %r15;
$L__BB13_18:
	.pragma "nounroll";
	ld.global.f64 	%fd236, [%rd113];
	add.f64 	%fd367, %fd367, %fd236;
	add.s64 	%rd113, %rd113, 5120;
	add.s32 	%r277, %r277, 1;
	setp.ne.s32 	%p33, %r277, 0;
	@%p33 bra 	$L__BB13_18;
$L__BB13_19:
	setp.lt.u32 	%p34, %r51, 640;
	@%p34 bra 	$L__BB13_24;
	// begin inline asm
	mov.u32 %r214, %laneid;
	// end inline asm
	mov.b64 	%rd102, %fd367;
	mov.b64 	{%r216, %r221}, %rd102;
	mov.b32 	%r222, 1;
	mov.b32 	%r263, 31;
	mov.b32 	%r264, -1;
	// begin inline asm
	shfl.sync.down.b32 %r215, %r216, %r222, %r263, %r264;
	// end inline asm
	// begin inline asm
	shfl.sync.down.b32 %r220, %r221, %r222, %r263, %r264;
	// end inline asm
	mov.b64 	%rd103, {%r215, %r220};
	mov.b64 	%fd307, %rd103;
	setp.gt.s32 	%p62, %r214, 30;
	add.f64 	%fd308, %fd367, %fd307;
	selp.f64 	%fd309, %fd367, %fd308, %p62;
	mov.b64 	%rd104, %fd309;
	mov.b64 	{%r226, %r231}, %rd104;
	mov.b32 	%r232, 2;
	// begin inline asm
	shfl.sync.down.b32 %r225, %r226, %r232, %r263, %r264;
	// end inline asm
	// begin inline asm
	shfl.sync.down.b32 %r230, %r231, %r232, %r263, %r264;
	// end inline asm
	mov.b64 	%rd105, {%r225, %r230};
	mov.b64 	%fd310, %rd105;
	setp.gt.s32 	%p63, %r214, 29;
	add.f64 	%fd311, %fd309, %fd310;
	selp.f64 	%fd312, %fd309, %fd311, %p63;
	mov.b64 	%rd106, %fd312;
	mov.b64 	{%r236, %r241}, %rd106;
	mov.b32 	%r242, 4;
	// begin inline asm
	shfl.sync.down.b32 %r235, %r236, %r242, %r263, %r264;
	// end inline asm
	// begin inline asm
	shfl.sync.down.b32 %r240, %r241, %r242, %r263, %r264;
	// end inline asm
	mov.b64 	%rd107, {%r235, %r240};
	mov.b64 	%fd313, %rd107;
	setp.gt.s32 	%p64, %r214, 27;
	add.f64 	%fd314, %fd312, %fd313;
	selp.f64 	%fd315, %fd312, %fd314, %p64;
	mov.b64 	%rd108, %fd315;
	mov.b64 	{%r246, %r251}, %rd108;
	mov.b32 	%r252, 8;
	// begin inline asm
	shfl.sync.down.b32 %r245, %r246, %r252, %r263, %r264;
	// end inline asm
	// begin inline asm
	shfl.sync.down.b32 %r250, %r251, %r252, %r263, %r264;
	// end inline asm
	mov.b64 	%rd109, {%r245, %r250};
	mov.b64 	%fd316, %rd109;
	setp.gt.s32 	%p65, %r214, 23;
	add.f64 	%fd317, %fd315, %fd316;
	selp.f64 	%fd318, %fd315, %fd317, %p65;
	mov.b64 	%rd110, %fd318;
	mov.b64 	{%r256, %r261}, %rd110;
	mov.b32 	%r262, 16;
	// begin inline asm
	shfl.sync.down.b32 %r255, %r256, %r262, %r263, %r264;
	// end inline asm
	// begin inline asm
	shfl.sync.down.b32 %r260, %r261, %r262, %r263, %r264;
	// end inline asm
	mov.b64 	%rd111, {%r255, %r260};
	mov.b64 	%fd319, %rd111;
	setp.gt.s32 	%p66, %r214, 15;
	add.f64 	%fd16, %fd318, %fd319;
	selp.f64 	%fd379, %fd318, %fd16, %p66;
	setp.ne.s32 	%p67, %r214, 0;
	@%p67 bra 	$L__BB13_22;
	shr.u32 	%r265, %r1, 2;
	and.b32  	%r266, %r265, 248;
	mov.u32 	%r267, _ZZN3cub18CUB_300001_SM_10006detail6reduce28DeviceReduceSingleTileKernelINS2_10policy_hubIdjN4cuda3std3__44plusIdEEE10Policy1000EN6thrust24THRUST_300001_SM_1000_NS6detail15normal_iteratorINSD_10device_ptrIdEEEEPdjS9_ddNS7_10__identityEEEvT0_T1_T2_T3_T4_T6_E12temp_storage;
	add.s32 	%r268, %r267, %r266;
	st.shared.f64 	[%r268+24], %fd16;
$L__BB13_22:
	bar.sync 	0;
	setp.ne.s32 	%p68, %r1, 0;
	@%p68 bra 	$L__BB13_50;
	ld.shared.f64 	%fd320, [_ZZN3cub18CUB_300001_SM_10006detail6reduce28DeviceReduceSingleTileKernelINS2_10policy_hubIdjN4cuda3std3__44plusIdEEE10Policy1000EN6thrust24THRUST_300001_SM_1000_NS6detail15normal_iteratorINSD_10device_ptrIdEEEEPdjS9_ddNS7_10__identityEEEvT0_T1_T2_T3_T4_T6_E12temp_storage+32];
	add.f64 	%fd321, %fd379, %fd320;
	ld.shared.f64 	%fd322, [_ZZN3cub18CUB_300001_SM_10006detail6reduce28DeviceReduceSingleTileKernelINS2_10policy_hubIdjN4cuda3std3__44plusIdEEE10Policy1000EN6thrust24THRUST_300001_SM_1000_NS6detail15normal_iteratorINSD_10device_ptrIdEEEEPdjS9_ddNS7_10__identityEEEvT0_T1_T2_T3_T4_T6_E12temp_storage+40];
	add.f64 	%fd323, %fd321, %fd322;
	ld.shared.f64 	%fd324, [_ZZN3cub18CUB_300001_SM_10006detail6reduce28DeviceReduceSingleTileKernelINS2_10policy_hubIdjN4cuda3std3__44plusIdEEE10Policy1000EN6thrust24THRUST_300001_SM_1000_NS6detail15normal_iteratorINSD_10device_ptrIdEEEEPdjS9_ddNS7_10__identityEEEvT0_T1_T2_T3_T4_T6_E12temp_storage+48];
	add.f64 	%fd325, %fd323, %fd324;
	ld.shared.f64 	%fd326, [_ZZN3cub18CUB_300001_SM_10006detail6reduce28DeviceReduceSingleTileKernelINS2_10policy_hubIdjN4cuda3std3__44plusIdEEE10Policy1000EN6thrust24THRUST_300001_SM_1000_NS6detail15normal_iteratorINSD_10device_ptrIdEEEEPdjS9_ddNS7_10__identityEEEvT0_T1_T2_T3_T4_T6_E12temp_storage+56];
	add.f64 	%fd327, %fd325, %fd326;
	ld.shared.f64 	%fd328, [_ZZN3cub18CUB_300001_SM_10006detail6reduce28DeviceReduceSingleTileKernelINS2_10policy_hubIdjN4cuda3std3__44plusIdEEE10Policy1000EN6thrust24THRUST_300001_SM_1000_NS6detail15normal_iteratorINSD_10device_ptrIdEEEEPdjS9_ddNS7_10__identityEEEvT0_T1_T2_T3_T4_T6_E12temp_storage+64];
	add.f64 	%fd329, %fd327, %fd328;
	ld.shared.f64 	%fd330, [_ZZN3cub18CUB_300001_SM_10006detail6reduce28DeviceReduceSingleTileKernelINS2_10policy_hubIdjN4cuda3std3__44plusIdEEE10Policy1000EN6thrust24THRUST_300001_SM_1000_NS6detail15normal_iteratorINSD_10device_ptrIdEEEEPdjS9_ddNS7_10__identityEEEvT0_T1_T2_T3_T4_T6_E12temp_storage+72];
	add.f64 	%fd331, %fd329, %fd330;
	ld.shared.f64 	%fd332, [_ZZN3cub18CUB_300001_SM_10006detail6reduce28DeviceReduceSingleTileKernelINS2_10policy_hubIdjN4cuda3std3__44plusIdEEE10Policy1000EN6thrust24THRUST_300001_SM_1000_NS6detail15normal_iteratorINSD_10device_ptrIdEEEEPdjS9_ddNS7_10__identityEEEvT0_T1_T2_T3_T4_T6_E12temp_storage+80];
	add.f64 	%fd333, %fd331, %fd332;
	ld.shared.f64 	%fd334, [_ZZN3cub18CUB_300001_SM_10006detail6reduce28DeviceReduceSingleTileKernelINS2_10policy_hubIdjN4cuda3std3__44plusIdEEE10Policy1000EN6thrust24THRUST_300001_SM_1000_NS6detail15normal_iteratorINSD_10device_ptrIdEEEEPdjS9_ddNS7_10__identityEEEvT0_T1_T2_T3_T4_T6_E12temp_storage+88];
	add.f64 	%fd335, %fd333, %fd334;
	ld.shared.f64 	%fd336, [_ZZN3cub18CUB_300001_SM_10006detail6reduce28DeviceReduceSingleTileKernelINS2_10policy_hubIdjN4cuda3std3__44plusIdEEE10Policy1000EN6thrust24THRUST_300001_SM_1000_NS6detail15normal_iteratorINSD_10device_ptrIdEEEEPdjS9_ddNS7_10__identityEEEvT0_T1_T2_T3_T4_T6_E12temp_storage+96];
	add.f64 	%fd337, %fd335, %fd336;
	ld.shared.f64 	%fd338, [_ZZN3cub18CUB_300001_SM_10006detail6reduce28DeviceReduceSingleTileKernelINS2_10policy_hubIdjN4cuda3std3__44plusIdEEE10Policy1000EN6thrust24THRUST_300001_SM_1000_NS6detail15normal_iteratorINSD_10device_ptrIdEEEEPdjS9_ddNS7_10__identityEEEvT0_T1_T2_T3_T4_T6_E12temp_storage+104];
	add.f64 	%fd339, %fd337, %fd338;
	ld.shared.f64 	%fd340, [_ZZN3cub18CUB_300001_SM_10006detail6reduce28DeviceReduceSingleTileKernelINS2_10policy_hubIdjN4cuda3std3__44plusIdEEE10Policy1000EN6thrust24THRUST_300001_SM_1000_NS6detail15normal_iteratorINSD_10device_ptrIdEEEEPdjS9_ddNS7_10__identityEEEvT0_T1_T2_T3_T4_T6_E12temp_storage+112];
	add.f64 	%fd341, %fd339, %fd340;
	ld.shared.f64 	%fd342, [_ZZN3cub18CUB_300001_SM_10006detail6reduce28DeviceReduceSingleTileKernelINS2_10policy_hubIdjN4cuda3std3__44plusIdEEE10Policy1000EN6thrust24THRUST_300001_SM_1000_NS6detail15normal_iteratorINSD_10device_ptrIdEEEEPdjS9_ddNS7_10__identityEEEvT0_T1_T2_T3_T4_T6_E12temp_storage+120];
	add.f64 	%fd343, %fd341, %fd342;
	ld.shared.f64 	%fd344, [_ZZN3cub18CUB_300001_SM_10006detail6reduce28DeviceReduceSingleTileKernelINS2_10policy_hubIdjN4cuda3std3__44plusIdEEE10Policy1000EN6thrust24THRUST_300001_SM_1000_NS6detail15normal_iteratorINSD_10device_ptrIdEEEEPdjS9_ddNS7_10__identityEEEvT0_T1_T2_T3_T4_T6_E12temp_storage+128];
	add.f64 	%fd345, %fd343, %fd344;
	ld.shared.f64 	%fd346, [_ZZN3cub18CUB_300001_SM_10006detail6reduce28DeviceReduceSingleTileKernelINS2_10policy_hubIdjN4cuda3std3__44plusIdEEE10Policy1000EN6thrust24THRUST_300001_SM_1000_NS6detail15normal_iteratorINSD_10device_ptrIdEEEEPdjS9_ddNS7_10__identityEEEvT0_T1_T2_T3_T4_T6_E12temp_storage+136];
	add.f64 	%fd347, %fd345, %fd346;
	ld.shared.f64 	%fd348, [_ZZN3cub18CUB_300001_SM_10006detail6reduce28DeviceReduceSingleTileKernelINS2_10policy_hubIdjN4cuda3std3__44plusIdEEE10Policy1000EN6thrust24THRUST_300001_SM_1000_NS6detail15normal_iteratorINSD_10device_ptrIdEEEEPdjS9_ddNS7_10__identityEEEvT0_T1_T2_T3_T4_T6_E12temp_storage+144];
	add.f64 	%fd349, %fd347, %fd348;
	ld.shared.f64 	%fd350, [_ZZN3cub18CUB_300001_SM_10006detail6reduce28DeviceReduceSingleTileKernelINS2_10policy_hubIdjN4cuda3std3__44plusIdEEE10Policy1000EN6thrust24THRUST_300001_SM_1000_NS6detail15normal_iteratorINSD_10device_ptrIdEEEEPdjS9_ddNS7_10__identityEEEvT0_T1_T2_T3_T4_T6_E12temp_storage+152];
	add.f64 	%fd351, %fd349, %fd350;
	ld.shared.f64 	%fd352, [_ZZN3cub18CUB_300001_SM_10006detail6reduce28DeviceReduceSingleTileKernelINS2_10policy_hubIdjN4cuda3std3__44plusIdEEE10Policy1000EN6thrust24THRUST_300001_SM_1000_NS6detail15normal_iteratorINSD_10device_ptrIdEEEEPdjS9_ddNS7_10__identityEEEvT0_T1_T2_T3_T4_T6_E12temp_storage+160];
	add.f64 	%fd353, %fd351, %fd352;
	ld.shared.f64 	%fd354, [_ZZN3cub18CUB_300001_SM_10006detail6reduce28DeviceReduceSingleTileKernelINS2_10policy_hubIdjN4cuda3std3__44plusIdEEE10Policy1000EN6thrust24THRUST_300001_SM_1000_NS6detail15normal_iteratorINSD_10device_ptrIdEEEEPdjS9_ddNS7_10__identityEEEvT0_T1_T2_T3_T4_T6_E12temp_storage+168];
	add.f64 	%fd355, %fd353, %fd354;
	ld.shared.f64 	%fd356, [_ZZN3cub18CUB_300001_SM_10006detail6reduce28DeviceReduceSingleTileKernelINS2_10policy_hubIdjN4cuda3std3__44plusIdEEE10Policy1000EN6thrust24THRUST_300001_SM_1000_NS6detail15normal_iteratorINSD_10device_ptrIdEEEEPdjS9_ddNS7_10__identityEEEvT0_T1_T2_T3_T4_T6_E12temp_storage+176];
	add.f64 	%fd379, %fd355, %fd356;
	bra.uni 	$L__BB13_50;
$L__BB13_24:
	// begin inline asm
	mov.u32 %r151, %laneid;
	// end inline asm
	and.b32  	%r202, %r1, 992;
	add.s32 	%r203, %r202, 32;
	setp.gt.u32 	%p35, %r203, %r51;
	not.b32 	%r204, %r202;
	add.s32 	%r205, %r51, %r204;
	selp.b32 	%r200, %r205, 31, %p35;
	mov.b64 	%rd92, %fd367;
	mov.b64 	{%r153, %r158}, %rd92;
	mov.b32 	%r159, 1;
	mov.b32 	%r201, -1;
	// begin inline asm
	shfl.sync.down.b32 %r152, %r153, %r159, %r200, %r201;
	// end inline asm
	// begin inline asm
	shfl.sync.down.b32 %r157, %r158, %r159, %r200, %r201;
	// end inline asm
	mov.b64 	%rd93, {%r152, %r157};
	mov.b64 	%fd237, %rd93;
	setp.lt.s32 	%p36, %r151, %r200;
	add.f64 	%fd238, %fd367, %fd237;
	selp.f64 	%fd239, %fd238, %fd367, %p36;
	mov.b64 	%rd94, %fd239;
	mov.b64 	{%r163, %r168}, %rd94;
	mov.b32 	%r169, 2;
	// begin inline asm
	shfl.sync.down.b32 %r162, %r163, %r169, %r200, %r201;
	// end inline asm
	// begin inline asm
	shfl.sync.down.b32 %r167, %r168, %r169, %r200, %r201;
	// end inline asm
	mov.b64 	%rd95, {%r162, %r167};
	mov.b64 	%fd240, %rd95;
	add.s32 	%r206, %r151, 2;
	setp.gt.s32 	%p37, %r206, %r200;
	add.f64 	%fd241, %fd239, %fd240;
	selp.f64 	%fd242, %fd239, %fd241, %p37;
	mov.b64 	%rd96, %fd242;
	mov.b64 	{%r173, %r178}, %rd96;
	mov.b32 	%r179, 4;
	// begin inline asm
	shfl.sync.down.b32 %r172, %r173, %r179, %r200, %r201;
	// end inline asm
	// begin inline asm
	shfl.sync.down.b32 %r177, %r178, %r179, %r200, %r201;
	// end inline asm
	mov.b64 	%rd97, {%r172, %r177};
	mov.b64 	%fd243, %rd97;
	add.s32 	%r207, %r151, 4;
	setp.gt.s32 	%p38, %r207, %r200;
	add.f64 	%fd244, %fd242, %fd243;
	selp.f64 	%fd245, %fd242, %fd244, %p38;
	mov.b64 	%rd98, %fd245;
	mov.b64 	{%r183, %r188}, %rd98;
	mov.b32 	%r189, 8;
	// begin inline asm
	shfl.sync.down.b32 %r182, %r183, %r189, %r200, %r201;
	// end inline asm
	// begin inline asm
	shfl.sync.down.b32 %r187, %r188, %r189, %r200, %r201;
	// end inline asm
	mov.b64 	%rd99, {%r182, %r187};
	mov.b64 	%fd246, %rd99;
	add.s32 	%r208, %r151, 8;
	setp.gt.s32 	%p39, %r208, %r200;
	add.f64 	%fd247, %fd245, %fd246;
	selp.f64 	%fd248, %fd245, %fd247, %p39;
	mov.b64 	%rd100, %fd248;
	mov.b64 	{%r193, %r198}, %rd100;
	mov.b32 	%r199, 16;
	// begin inline asm
	shfl.sync.down.b32 %r192, %r193, %r199, %r200, %r201;
	// end inline asm
	// begin inline asm
	shfl.sync.down.b32 %r197, %r198, %r199, %r200, %r201;
	// end inline asm
	mov.b64 	%rd101, {%r192, %r197};
	mov.b64 	%fd249, %rd101;
	add.s32 	%r209, %r151, 16;
	setp.gt.s32 	%p40, %r209, %r200;
	add.f64 	%fd250, %fd248, %fd249;
	selp.f64 	%fd379, %fd248, %fd250, %p40;
	setp.ne.s32 	%p41, %r151, 0;
	@%p41 bra 	$L__BB13_26;
	shr.u32 	%r210, %r1, 2;
	and.b32  	%r211, %r210, 248;
	mov.u32 	%r212, _ZZN3cub18CUB_300001_SM_10006detail6reduce28DeviceReduceSingleTileKernelINS2_10policy_hubIdjN4cuda3std3__44plusIdEEE10Policy1000EN6thrust24THRUST_300001_SM_1000_NS6detail15normal_iteratorINSD_10device_ptrIdEEEEPdjS9_ddNS7_10__identityEEEvT0_T1_T2_T3_T4_T6_E12temp_storage;
	add.s32 	%r213, %r212, %r211;
	st.shared.f64 	[%r213+24], %fd379;
$L__BB13_26:
	bar.sync 	0;
	setp.ne.s32 	%p42, %r1, 0;
	@%p42 bra 	$L__BB13_50;
	setp.gt.u32 	%p43, %r51, 32;
	ld.shared.f64 	%fd251, [_ZZN3cub18CUB_300001_SM_10006detail6reduce28DeviceReduceSingleTileKernelINS2_10policy_hubIdjN4cuda3std3__44plusIdEEE10Policy1000EN6thrust24THRUST_300001_SM_1000_NS6detail15normal_iteratorINSD_10device_ptrIdEEEEPdjS9_ddNS7_10__identityEEEvT0_T1_T2_T3_T4_T6_E12temp_storage+32];
	add.f64 	%fd252, %fd379, %fd251;
	selp.f64 	%fd253, %fd252, %fd379, %p43;
	setp.gt.u32 	%p44, %r51, 64;
	ld.shared.f64 	%fd254, [_ZZN3cub18CUB_300001_SM_10006detail6reduce28DeviceReduceSingleTileKernelINS2_10policy_hubIdjN4cuda3std3__44plusIdEEE10Policy1000EN6thrust24THRUST_300001_SM_1000_NS6detail15normal_iteratorINSD_10device_ptrIdEEEEPdjS9_ddNS7_10__identityEEEvT0_T1_T2_T3_T4_T6_E12temp_storage+40];
	add.f64 	%fd255, %fd254, %fd253;
	selp.f64 	%fd256, %fd255, %fd253, %p44;
	setp.gt.u32 	%p45, %r51, 96;
	ld.shared.f64 	%fd257, [_ZZN3cub18CUB_300001_SM_10006detail6reduce28DeviceReduceSingleTileKernelINS2_10policy_hubIdjN4cuda3std3__44plusIdEEE10Policy1000EN6thrust24THRUST_300001_SM_1000_NS6detail15normal_iteratorINSD_10device_ptrIdEEEEPdjS9_ddNS7_10__identityEEEvT0_T1_T2_T3_T4_T6_E12temp_storage+48];
	add.f64 	%fd258, %fd257, %fd256;
	selp.f64 	%fd259, %fd258, %fd256, %p45;
	setp.gt.u32 	%p46, %r51, 128;
	ld.shared.f64 	%fd260, [_ZZN3cub18CUB_300001_SM_10006detail6reduce28DeviceReduceSingleTileKernelINS2_10policy_hubIdjN4cuda3std3__44plusIdEEE10Policy1000EN6thrust24THRUST_300001_SM_1000_NS6detail15normal_iteratorINSD_10device_ptrIdEEEEPdjS9_ddNS7_10__identityEEEvT0_T1_T2_T3_T4_T6_E12temp_storage+56];
	add.f64 	%fd261, %fd260, %fd259;
	selp.f64 	%fd262, %fd261, %fd259, %p46;
	setp.gt.u32 	%p47, %r51, 160;
	ld.shared.f64 	%fd263, [_ZZN3cub18CUB_300001_SM_10006detail6reduce28DeviceReduceSingleTileKernelINS2_10policy_hubIdjN4cuda3std3__44plusIdEEE10Policy1000EN6thrust24THRUST_300001_SM_1000_NS6detail15normal_iteratorINSD_10device_ptrIdEEEEPdjS9_ddNS7_10__identityEEEvT0_T1_T2_T3_T4_T6_E12temp_storage+64];
	add.f64 	%fd264, %fd263, %fd262;
	selp.f64 	%fd265, %fd264, %fd262, %p47;
	setp.gt.u32 	%p48, %r51, 192;
	ld.shared.f64 	%fd266, [_ZZN3cub18CUB_300001_SM_10006detail6reduce28DeviceReduceSingleTileKernelINS2_10policy_hubIdjN4cuda3std3__44plusIdEEE10Policy1000EN6thrust24THRUST_300001_SM_1000_NS6detail15normal_iteratorINSD_10device_ptrIdEEEEPdjS9_ddNS7_10__identityEEEvT0_T1_T2_T3_T4_T6_E12temp_storage+72];
	add.f64 	%fd267, %fd266, %fd265;
	selp.f64 	%fd268, %fd267, %fd265, %p48;
	setp.gt.u32 	%p49, %r51, 224;
	ld.shared.f64 	%fd269, [_ZZN3cub18CUB_300001_SM_10006detail6reduce28DeviceReduceSingleTileKernelINS2_10policy_hubIdjN4cuda3std3__44plusIdEEE10Policy1000EN6thrust24THRUST_300001_SM_1000_NS6detail15normal_iteratorINSD_10device_ptrIdEEEEPdjS9_ddNS7_10__identityEEEvT0_T1_T2_T3_T4_T6_E12temp_storage+80];
	add.f64 	%fd270, %fd269, %fd268;
	selp.f64 	%fd271, %fd270, %fd268, %p49;
	setp.gt.u32 	%p50, %r51, 256;
	ld.shared.f64 	%fd272, [_ZZN3cub18CUB_300001_SM_10006detail6reduce28DeviceReduceSingleTileKernelINS2_10policy_hubIdjN4cuda3std3__44plusIdEEE10Policy1000EN6thrust24THRUST_300001_SM_1000_NS6detail15normal_iteratorINSD_10device_ptrIdEEEEPdjS9_ddNS7_10__identityEEEvT0_T1_T2_T3_T4_T6_E12temp_storage+88];
	add.f64 	%fd273, %fd272, %fd271;
	selp.f64 	%fd274, %fd273, %fd271, %p50;
	setp.gt.u32 	%p51, %r51, 288;
	ld.shared.f64 	%fd275, [_ZZN3cub18CUB_300001_SM_10006detail6reduce28DeviceReduceSingleTileKernelINS2_10policy_hubIdjN4cuda3std3__44plusIdEEE10Policy1000EN6thrust24THRUST_300001_SM_1000_NS6detail15normal_iteratorINSD_10device_ptrIdEEEEPdjS9_ddNS7_10__identityEEEvT0_T1_T2_T3_T4_T6_E12temp_storage+96];
	add.f64 	%fd276, %fd275, %fd274;
	selp.f64 	%fd277, %fd276, %fd274, %p51;
	setp.gt.u32 	%p52, %r51, 320;
	ld.shared.f64 	%fd278, [_ZZN3cub18CUB_300001_SM_10006detail6reduce28DeviceReduceSingleTileKernelINS2_10policy_hubIdjN4cuda3std3__44plusIdEEE10Policy1000EN6thrust24THRUST_300001_SM_1000_NS6detail15normal_iteratorINSD_10device_ptrIdEEEEPdjS9_ddNS7_10__identityEEEvT0_T1_T2_T3_T4_T6_E12temp_storage+104];
	add.f64 	%fd279, %fd278, %fd277;
	selp.f64 	%fd280, %fd279, %fd277, %p52;
	setp.gt.u32 	%p53, %r51, 352;
	ld.shared.f64 	%fd281, [_ZZN3cub18CUB_300001_SM_10006detail6reduce28DeviceReduceSingleTileKernelINS2_10policy_hubIdjN4cuda3std3__44plusIdEEE10Policy1000EN6thrust24THRUST_300001_SM_1000_NS6detail15normal_iteratorINSD_10device_ptrIdEEEEPdjS9_ddNS7_10__identityEEEvT0_T1_T2_T3_T4_T6_E12temp_storage+112];
	add.f64 	%fd282, %fd281, %fd280;
	selp.f64 	%fd283, %fd282, %fd280, %p53;
	setp.gt.u32 	%p54, %r51, 384;
	ld.shared.f64 	%fd284, [_ZZN3cub18CUB_300001_SM_10006detail6reduce28DeviceReduceSingleTileKernelINS2_10policy_hubIdjN4cuda3std3__44plusIdEEE10Policy1000EN6thrust24THRUST_300001_SM_1000_NS6detail15normal_iteratorINSD_10device_ptrIdEEEEPdjS9_ddNS7_10__identityEEEvT0_T1_T2_T3_T4_T6_E12temp_storage+120];
	add.f64 	%fd285, %fd284, %fd283;
	selp.f64 	%fd286, %fd285, %fd283, %p54;
	setp.gt.u32 	%p55, %r51, 416;
	ld.shared.f64 	%fd287, [_ZZN3cub18CUB_300001_SM_10006detail6reduce28DeviceReduceSingleTileKernelINS2_10policy_hubIdjN4cuda3std3__44plusIdEEE10Policy1000EN6thrust24THRUST_300001_SM_1000_NS6detail15normal_iteratorINSD_10device_ptrIdEEEEPdjS9_ddNS7_10__identityEEEvT0_T1_T2_T3_T4_T6_E12temp_storage+128];
	add.f64 	%fd288, %fd287, %fd286;
	selp.f64 	%fd289, %fd288, %fd286, %p55;
	setp.gt.u32 	%p56, %r51, 448;
	ld.shared.f64 	%fd290, [_ZZN3cub18CUB_300001_SM_10006detail6reduce28DeviceReduceSingleTileKernelINS2_10policy_hubIdjN4cuda3std3__44plusIdEEE10Policy1000EN6thrust24THRUST_300001_SM_1000_NS6detail15normal_iteratorINSD_10device_ptrIdEEEEPdjS9_ddNS7_10__identityEEEvT0_T1_T2_T3_T4_T6_E12temp_storage+136];
	add.f64 	%fd291, %fd290, %fd289;
	selp.f64 	%fd292, %fd291, %fd289, %p56;
	setp.gt.u32 	%p57, %r51, 480;
	ld.shared.f64 	%fd293, [_ZZN3cub18CUB_300001_SM_10006detail6reduce28DeviceReduceSingleTileKernelINS2_10policy_hubIdjN4cuda3std3__44plusIdEEE10Policy1000EN6thrust24THRUST_300001_SM_1000_NS6detail15normal_iteratorINSD_10device_ptrIdEEEEPdjS9_ddNS7_10__identityEEEvT0_T1_T2_T3_T4_T6_E12temp_storage+144];
	add.f64 	%fd294, %fd293, %fd292;
	selp.f64 	%fd295, %fd294, %fd292, %p57;
	setp.gt.u32 	%p58, %r51, 512;
	ld.shared.f64 	%fd296, [_ZZN3cub18CUB_300001_SM_10006detail6reduce28DeviceReduceSingleTileKernelINS2_10policy_hubIdjN4cuda3std3__44plusIdEEE10Policy1000EN6thrust24THRUST_300001_SM_1000_NS6detail15normal_iteratorINSD_10device_ptrIdEEEEPdjS9_ddNS7_10__identityEEEvT0_T1_T2_T3_T4_T6_E12temp_storage+152];
	add.f64 	%fd297, %fd296, %fd295;
	selp.f64 	%fd298, %fd297, %fd295, %p58;
	setp.gt.u32 	%p59, %r51, 544;
	ld.shared.f64 	%fd299, [_ZZN3cub18CUB_300001_SM_10006detail6reduce28DeviceReduceSingleTileKernelINS2_10policy_hubIdjN4cuda3std3__44plusIdEEE10Policy1000EN6thrust24THRUST_300001_SM_1000_NS6detail15normal_iteratorINSD_10device_ptrIdEEEEPdjS9_ddNS7_10__identityEEEvT0_T1_T2_T3_T4_T6_E12temp_storage+160];
	add.f64 	%fd300, %fd299, %fd298;
	selp.f64 	%fd301, %fd300, %fd298, %p59;
	setp.gt.u32 	%p60, %r51, 576;
	ld.shared.f64 	%fd302, [_ZZN3cub18CUB_300001_SM_10006detail6reduce28DeviceReduceSingleTileKernelINS2_10policy_hubIdjN4cuda3std3__44plusIdEEE10Policy1000EN6thrust24THRUST_300001_SM_1000_NS6detail15normal_iteratorINSD_10device_ptrIdEEEEPdjS9_ddNS7_10__identityEEEvT0_T1_T2_T3_T4_T6_E12temp_storage+168];
	add.f64 	%fd303, %fd302, %fd301;
	selp.f64 	%fd304, %fd303, %fd301, %p60;
	setp.gt.u32 	%p61, %r51, 608;
	ld.shared.f64 	%fd305, [_ZZN3cub18CUB_300001_SM_10006detail6reduce28DeviceReduceSingleTileKernelINS2_10policy_hubIdjN4cuda3std3__44plusIdEEE10Policy1000EN6thrust24THRUST_300001_SM_1000_NS6detail15normal_iteratorINSD_10device_ptrIdEEEEPdjS9_ddNS7_10__identityEEEvT0_T1_T2_T3_T4_T6_E12temp_storage+176];
	add.f64 	%fd306, %fd305, %fd304;
	selp.f64 	%fd379, %fd306, %fd304, %p61;
	bra.uni 	$L__BB13_50;
$L__BB13_28:
	mov.u32 	%r21, %tid.x;
	mul.wide.u32 	%rd11, %r21, 8;
	add.s64 	%rd12, %rd2, %rd11;
	ld.global.f64 	%fd43, [%rd12];
	ld.global.f64 	%fd44, [%rd12+5120];
	ld.global.f64 	%fd45, [%rd12+10240];
	ld.global.f64 	%fd46, [%rd12+15360];
	ld.global.f64 	%fd47, [%rd12+20480];
	ld.global.f64 	%fd48, [%rd12+25600];
	ld.global.f64 	%fd49, [%rd12+30720];
	ld.global.f64 	%fd50, [%rd12+35840];
	add.f64 	%fd51, %fd43, %fd44;
	add.f64 	%fd52, %fd51, %fd45;
	add.f64 	%fd53, %fd52, %fd46;
	add.f64 	%fd54, %fd53, %fd47;
	add.f64 	%fd55, %fd54, %fd48;
	add.f64 	%fd56, %fd55, %fd49;
	add.f64 	%fd378, %fd56, %fd50;
	add.s32 	%r22, %r51, -5120;
	setp.lt.u32 	%p3, %r22, 5120;
	mov.b32 	%r279, 5120;
	@%p3 bra 	$L__BB13_32;
	mov.b32 	%r279, 5120;
$L__BB13_30:
	add.s32 	%r54, %r21, %r279;
	mul.wide.u32 	%rd13, %r54, 8;
	add.s64 	%rd14, %rd2, %rd13;
	ld.global.f64 	%fd57, [%rd14];
	ld.global.f64 	%fd58, [%rd14+5120];
	ld.global.f64 	%fd59, [%rd14+10240];
	ld.global.f64 	%fd60, [%rd14+15360];
	ld.global.f64 	%fd61, [%rd14+20480];
	ld.global.f64 	%fd62, [%rd14+25600];
	ld.global.f64 	%fd63, [%rd14+30720];
	ld.global.f64 	%fd64, [%rd14+35840];
	add.f64 	%fd65, %fd378, %fd57;
	add.f64 	%fd66, %fd65, %fd58;
	add.f64 	%fd67, %fd66, %fd59;
	add.f64 	%fd68, %fd67, %fd60;
	add.f64 	%fd69, %fd68, %fd61;
	add.f64 	%fd70, %fd69, %fd62;
	add.f64 	%fd71, %fd70, %fd63;
	add.f64 	%fd378, %fd71, %fd64;
	sub.s32 	%r55, %r51, %r279;
	setp.lt.u32 	%p4, %r55, 5120;
	@%p4 bra 	$L__BB13_46;
	add.s32 	%r279, %r279, 5120;
	setp.le.u32 	%p5, %r279, %r22;
	@%p5 bra 	$L__BB13_30;
$L__BB13_32:
	setp.le.u32 	%p6, %r51, %r279;
	sub.s32 	%r56, %r51, %r279;
	setp.ge.s32 	%p7, %r21, %r56;
	or.pred  	%p8, %p6, %p7;
	@%p8 bra 	$L__BB13_46;
	not.b32 	%r58, %r21;
	add.s32 	%r59, %r51, %r58;
	sub.s32 	%r60, %r59, %r279;
	mul.hi.u32 	%r61, %r60, -858993459;
	shr.u32 	%r62, %r61, 9;
	add.s32 	%r26, %r62, 1;
	and.b32  	%r27, %r26, 15;
	setp.lt.u32 	%p9, %r60, 9600;
	mov.u32 	%r284, %r21;
	@%p9 bra 	$L__BB13_37;
	or.b32  	%r282, %r21, 5120;
	add.s32 	%r281, %r21, %r279;
	and.b32  	%r63, %r26, 16777200;
	neg.s32 	%r280, %r63;
$L__BB13_35:
	.pragma "nounroll";
	mul.wide.u32 	%rd15, %r281, 8;
	add.s64 	%rd16, %rd2, %rd15;
	ld.global.f64 	%fd73, [%rd16];
	add.f64 	%fd74, %fd378, %fd73;
	add.s32 	%r64, %r281, 640;
	mul.wide.u32 	%rd17, %r64, 8;
	add.s64 	%rd18, %rd2, %rd17;
	ld.global.f64 	%fd75, [%rd18];
	add.f64 	%fd76, %fd74, %fd75;
	add.s32 	%r65, %r281, 1280;
	mul.wide.u32 	%rd19, %r65, 8;
	add.s64 	%rd20, %rd2, %rd19;
	ld.global.f64 	%fd77, [%rd20];
	add.f64 	%fd78, %fd76, %fd77;
	add.s32 	%r66, %r281, 1920;
	mul.wide.u32 	%rd21, %r66, 8;
	add.s64 	%rd22, %rd2, %rd21;
	ld.global.f64 	%fd79, [%rd22];
	add.f64 	%fd80, %fd78, %fd79;
	add.s32 	%r67, %r281, 2560;
	mul.wide.u32 	%rd23, %r67, 8;
	add.s64 	%rd24, %rd2, %rd23;
	ld.global.f64 	%fd81, [%rd24];
	add.f64 	%fd82, %fd80, %fd81;
	add.s32 	%r68, %r281, 3200;
	mul.wide.u32 	%rd25, %r68, 8;
	add.s64 	%rd26, %rd2, %rd25;
	ld.global.f64 	%fd83, [%rd26];
	add.f64 	%fd84, %fd82, %fd83;
	add.s32 	%r69, %r281, 3840;
	mul.wide.u32 	%rd27, %r69, 8;
	add.s64 	%rd28, %rd2, %rd27;
	ld.global.f64 	%fd85, [%rd28];
	add.f64 	%fd86, %fd84, %fd85;
	add.s32 	%r70, %r281, 4480;
	mul.wide.u32 	%rd29, %r70, 8;
	add.s64 	%rd30, %rd2, %rd29;
	ld.global.f64 	%fd87, [%rd30];
	add.f64 	%fd88, %fd86, %fd87;
	add.s32 	%r71, %r281, 5120;
	mul.wide.u32 	%rd31, %r71, 8;
	add.s64 	%rd32, %rd2, %rd31;
	ld.global.f64 	%fd89, [%rd32];
	add.f64 	%fd90, %fd88, %fd89;
	add.s32 	%r72, %r281, 5760;
	mul.wide.u32 	%rd33, %r72, 8;
	add.s64 	%rd34, %rd2, %rd33;
	ld.global.f64 	%fd91, [%rd34];
	add.f64 	%fd92, %fd90, %fd91;
	add.s32 	%r73, %r281, 6400;
	mul.wide.u32 	%rd35, %r73, 8;
	add.s64 	%rd36, %rd2, %rd35;
	ld.global.f64 	%fd93, [%rd36];
	add.f64 	%fd94, %fd92, %fd93;
	add.s32 	%r74, %r281, 7040;
	mul.wide.u32 	%rd37, %r74, 8;
	add.s64 	%rd38, %rd2, %rd37;
	ld.global.f64 	%fd95, [%rd38];
	add.f64 	%fd96, %fd94, %fd95;
	add.s32 	%r75, %r281, 7680;
	mul.wide.u32 	%rd39, %r75, 8;
	add.s64 	%rd40, %rd2, %rd39;
	ld.global.f64 	%fd97, [%rd40];
	add.f64 	%fd98, %fd96, %fd97;
	add.s32 	%r76, %r281, 8320;
	mul.wide.u32 	%rd41, %r76, 8;
	add.s64 	%rd42, %rd2, %rd41;
	ld.global.f64 	%fd99, [%rd42];
	add.f64 	%fd100, %fd98, %fd99;
	add.s32 	%r77, %r281, 8960;
	mul.wide.u32 	%rd43, %r77, 8;
	add.s64 	%rd44, %rd2, %rd43;
	ld.global.f64 	%fd101, [%rd44];
	add.f64 	%fd102, %fd100, %fd101;
	add.s32 	%r78, %r281, 9600;
	mul.wide.u32 	%rd45, %r78, 8;
	add.s64 	%rd46, %rd2, %rd45;
	ld.global.f64 	%fd103, [%rd46];
	add.f64 	%fd378, %fd102, %fd103;
	add.s32 	%r282, %r282, 10240;
	add.s32 	%r281, %r281, 10240;
	add.s32 	%r280, %r280, 16;
	setp.ne.s32 	%p10, %r280, 0;
	@%p10 bra 	$L__BB13_35;
	add.s32 	%r284, %r282, -5120;
$L__BB13_37:
	setp.eq.s32 	%p11, %r27, 0;
	@%p11 bra 	$L__BB13_46;
	and.b32  	%r39, %r26, 7;
	setp.lt.u32 	%p12, %r27, 8;
	@%p12 bra 	$L__BB13_40;
	add.s32 	%r79, %r284, %r279;
	mul.wide.u32 	%rd47, %r79, 8;
	add.s64 	%rd48, %rd2, %rd47;
	ld.global.f64 	%fd105, [%rd48];
	add.f64 	%fd106, %fd378, %fd105;
	add.s32 	%r80, %r79, 640;
	mul.wide.u32 	%rd49, %r80, 8;
	add.s64 	%rd50, %rd2, %rd49;
	ld.global.f64 	%fd107, [%rd50];
	add.f64 	%fd108, %fd106, %fd107;
	add.s32 	%r81, %r79, 1280;
	mul.wide.u32 	%rd51, %r81, 8;
	add.s64 	%rd52, %rd2, %rd51;
	ld.global.f64 	%fd109, [%rd52];
	add.f64 	%fd110, %fd108, %fd109;
	add.s32 	%r82, %r79, 1920;
	mul.wide.u32 	%rd53, %r82, 8;
	add.s64 	%rd54, %rd2, %rd53;
	ld.global.f64 	%fd111, [%rd54];
	add.f64 	%fd112, %fd110, %fd111;
	add.s32 	%r83, %r79, 2560;
	mul.wide.u32 	%rd55, %r83, 8;
	add.s64 	%rd56, %rd2, %rd55;
	ld.global.f64 	%fd113, [%rd56];
	add.f64 	%fd114, %fd112, %fd113;
	add.s32 	%r84, %r79, 3200;
	mul.wide.u32 	%rd57, %r84, 8;
	add.s64 	%rd58, %rd2, %rd57;
	ld.global.f64 	%fd115, [%rd58];
	add.f64 	%fd116, %fd114, %fd115;
	add.s32 	%r85, %r79, 3840;
	mul.wide.u32 	%rd59, %r85, 8;
	add.s64 	%rd60, %rd2, %rd59;
	ld.global.f64 	%fd117, [%rd60];
	add.f64 	%fd118, %fd116, %fd117;
	add.s32 	%r86, %r79, 4480;
	mul.wide.u32 	%rd61, %r86, 8;
	add.s64 	%rd62, %rd2, %rd61;
	ld.global.f64 	%fd119, [%rd62];
	add.f64 	%fd378, %fd118, %fd119;
	add.s32 	%r284, %r284, 5120;
$L__BB13_40:
	setp.eq.s32 	%p13, %r39, 0;
	@%p13 bra 	$L__BB13_46;
	and.b32  	%r42, %r26, 3;
	setp.lt.u32 	%p14, %r39, 4;
	@%p14 bra 	$L__BB13_43;
	add.s32 	%r87, %r284, %r279;
	mul.wide.u32 	%rd63, %r87, 8;
	add.s64 	%rd64, %rd2, %rd63;
	ld.global.f64 	%fd121, [%rd64];
	add.f64 	%fd122, %fd378, %fd121;
	add.s32 	%r88, %r87, 640;
	mul.wide.u32 	%rd65, %r88, 8;
	add.s64 	%rd66, %rd2, %rd65;
	ld.global.f64 	%fd123, [%rd66];
	add.f64 	%fd124, %fd122, %fd123;
	add.s32 	%r89, %r87, 1280;
	mul.wide.u32 	%rd67, %r89, 8;
	add.s64 	%rd68, %rd2, %rd67;
	ld.global.f64 	%fd125, [%rd68];
	add.f64 	%fd126, %fd124, %fd125;
	add.s32 	%r90, %r87, 1920;
	mul.wide.u32 	%rd69, %r90, 8;
	add.s64 	%rd70, %rd2, %rd69;
	ld.global.f64 	%fd127, [%rd70];
	add.f64 	%fd378, %fd126, %fd127;
	add.s32 	%r284, %r284, 2560;
$L__BB13_43:
	setp.eq.s32 	%p15, %r42, 0;
	@%p15 bra 	$L__BB13_46;
	add.s32 	%r287, %r284, %r279;
	neg.s32 	%r286, %r42;
$L__BB13_45:
	.pragma "nounroll";
	mul.wide.u32 	%rd71, %r287, 8;
	add.s64 	%rd72, %rd2, %rd71;
	ld.global.f64 	%fd128, [%rd72];
	add.f64 	%fd378, %fd378, %fd128;
	add.s32 	%r287, %r287, 640;
	add.s32 	%r286, %r286, 1;
	setp.ne.s32 	%p16, %r286, 0;
	@%p16 bra 	$L__BB13_45;
$L__BB13_46:
	// begin inline asm
	mov.u32 %r91, %laneid;
	// end inline asm
	mov.b64 	%rd73, %fd378;
	mov.b64 	{%r93, %r98}, %rd73;
	mov.b32 	%r99, 1;
	mov.b32 	%r140, 31;
	mov.b32 	%r141, -1;
	// begin inline asm
	shfl.sync.down.b32 %r92, %r93, %r99, %r140, %r141;
	// end inline asm
	// begin inline asm
	shfl.sync.down.b32 %r97, %r98, %r99, %r140, %r141;
	// end inline asm
	mov.b64 	%rd74, {%r92, %r97};
	mov.b64 	%fd129, %rd74;
	setp.gt.s32 	%p17, %r91, 30;
	add.f64 	%fd130, %fd378, %fd129;
	selp.f64 	%fd131, %fd378, %fd130, %p17;
	mov.b64 	%rd75, %fd131;
	mov.b64 	{%r103, %r108}, %rd75;
	mov.b32 	%r109, 2;
	// begin inline asm
	shfl.sync.down.b32 %r102, %r103, %r109, %r140, %r141;
	// end inline asm
	// begin inline asm
	shfl.sync.down.b32 %r107, %r108, %r109, %r140, %r141;
	// end inline asm
	mov.b64 	%rd76, {%r102, %r107};
	mov.b64 	%fd132, %rd76;
	setp.gt.s32 	%p18, %r91, 29;
	add.f64 	%fd133, %fd131, %fd132;
	selp.f64 	%fd134, %fd131, %fd133, %p18;
	mov.b64 	%rd77, %fd134;
	mov.b64 	{%r113, %r118}, %rd77;
	mov.b32 	%r119, 4;
	// begin inline asm
	shfl.sync.down.b32 %r112, %r113, %r119, %r140, %r141;
	// end inline asm
	// begin inline asm
	shfl.sync.down.b32 %r117, %r118, %r119, %r140, %r141;
	// end inline asm
	mov.b64 	%rd78, {%r112, %r117};
	mov.b64 	%fd135, %rd78;
	setp.gt.s32 	%p19, %r91, 27;
	add.f64 	%fd136, %fd134, %fd135;
	selp.f64 	%fd137, %fd134, %fd136, %p19;
	mov.b64 	%rd79, %fd137;
	mov.b64 	{%r123, %r128}, %rd79;
	mov.b32 	%r129, 8;
	// begin inline asm
	shfl.sync.down.b32 %r122, %r123, %r129, %r140, %r141;
	// end inline asm
	// begin inline asm
	shfl.sync.down.b32 %r127, %r128, %r129, %r140, %r141;
	// end inline asm
	mov.b64 	%rd80, {%r122, %r127};
	mov.b64 	%fd138, %rd80;
	setp.gt.s32 	%p20, %r91, 23;
	add.f64 	%fd139, %fd137, %fd138;
	selp.f64 	%fd140, %fd137, %fd139, %p20;
	mov.b64 	%rd81, %fd140;
	mov.b64 	{%r133, %r138}, %rd81;
	mov.b32 	%r139, 16;
	// begin inline asm
	shfl.sync.down.b32 %r132, %r133, %r139, %r140, %r141;
	// end inline asm
	// begin inline asm
	shfl.sync.down.b32 %r137, %r138, %r139, %r140, %r141;
	// end inline asm
	mov.b64 	%rd82, {%r132, %r137};
	mov.b64 	%fd141, %rd82;
	setp.gt.s32 	%p21, %r91, 15;
	add.f64 	%fd38, %fd140, %fd141;
	selp.f64 	%fd379, %fd140, %fd38, %p21;
	setp.ne.s32 	%p22, %r91, 0;
	@%p22 bra 	$L__BB13_48;
	shr.u32 	%r142, %r21, 2;
	and.b32  	%r143, %r142, 248;
	mov.u32 	%r144, _ZZN3cub18CUB_300001_SM_10006detail6reduce28DeviceReduceSingleTileKernelINS2_10policy_hubIdjN4cuda3std3__44plusIdEEE10Policy1000EN6thrust24THRUST_300001_SM_1000_NS6detail15normal_iteratorINSD_10device_ptrIdEEEEPdjS9_ddNS7_10__identityEEEvT0_T1_T2_T3_T4_T6_E12temp_storage;
	add.s32 	%r145, %r144, %r143;
	st.shared.f64 	[%r145+24], %fd38;
$L__BB13_48:
	bar.sync 	0;
	setp.ne.s32 	%p23, %r21, 0;
	@%p23 bra 	$L__BB13_50;
	ld.shared.f64 	%fd142, [_ZZN3cub18CUB_300001_SM_10006detail6reduce28DeviceReduceSingleTileKernelINS2_10policy_hubIdjN4cuda3std3__44plusIdEEE10Policy1000EN6thrust24THRUST_300001_SM_1000_NS6detail15normal_iteratorINSD_10device_ptrIdEEEEPdjS9_ddNS7_10__identityEEEvT0_T1_T2_T3_T4_T6_E12temp_storage+32];
	add.f64 	%fd143, %fd379, %fd142;
	ld.shared.f64 	%fd144, [_ZZN3cub18CUB_300001_SM_10006detail6reduce28DeviceReduceSingleTileKernelINS2_10policy_hubIdjN4cuda3std3__44plusIdEEE10Policy1000EN6thrust24THRUST_300001_SM_1000_NS6detail15normal_iteratorINSD_10device_ptrIdEEEEPdjS9_ddNS7_10__identityEEEvT0_T1_T2_T3_T4_T6_E12temp_storage+40];
	add.f64 	%fd145, %fd143, %fd144;
	ld.shared.f64 	%fd146, [_ZZN3cub18CUB_300001_SM_10006detail6reduce28DeviceReduceSingleTileKernelINS2_10policy_hubIdjN4cuda3std3__44plusIdEEE10Policy1000EN6thrust24THRUST_300001_SM_1000_NS6detail15normal_iteratorINSD_10device_ptrIdEEEEPdjS9_ddNS7_10__identityEEEvT0_T1_T2_T3_T4_T6_E12temp_storage+48];
	add.f64 	%fd147, %fd145, %fd146;
	ld.shared.f64 	%fd148, [_ZZN3cub18CUB_300001_SM_10006detail6reduce28DeviceReduceSingleTileKernelINS2_10policy_hubIdjN4cuda3std3__44plusIdEEE10Policy1000EN6thrust24THRUST_300001_SM_1000_NS6detail15normal_iteratorINSD_10device_ptrIdEEEEPdjS9_ddNS7_10__identityEEEvT0_T1_T2_T3_T4_T6_E12temp_storage+56];
	add.f64 	%fd149, %fd147, %fd148;
	ld.shared.f64 	%fd150, [_ZZN3cub18CUB_300001_SM_10006detail6reduce28DeviceReduceSingleTileKernelINS2_10policy_hubIdjN4cuda3std3__44plusIdEEE10Policy1000EN6thrust24THRUST_300001_SM_1000_NS6detail15normal_iteratorINSD_10device_ptrIdEEEEPdjS9_ddNS7_10__identityEEEvT0_T1_T2_T3_T4_T6_E12temp_storage+64];
	add.f64 	%fd151, %fd149, %fd150;
	ld.shared.f64 	%fd152, [_ZZN3cub18CUB_300001_SM_10006detail6reduce28DeviceReduceSingleTileKernelINS2_10policy_hubIdjN4cuda3std3__44plusIdEEE10Policy1000EN6thrust24THRUST_300001_SM_1000_NS6detail15normal_iteratorINSD_10device_ptrIdEEEEPdjS9_ddNS7_10__identityEEEvT0_T1_T2_T3_T4_T6_E12temp_storage+72];
	add.f64 	%fd153, %fd151, %fd152;
	ld.shared.f64 	%fd154, [_ZZN3cub18CUB_300001_SM_10006detail6reduce28DeviceReduceSingleTileKernelINS2_10policy_hubIdjN4cuda3std3__44plusIdEEE10Policy1000EN6thrust24THRUST_300001_SM_1000_NS6detail15normal_iteratorINSD_10device_ptrIdEEEEPdjS9_ddNS7_10__identityEEEvT0_T1_T2_T3_T4_T6_E12temp_storage+80];
	add.f64 	%fd155, %fd153, %fd154;
	ld.shared.f64 	%fd156, [_ZZN3cub18CUB_300001_SM_10006detail6reduce28DeviceReduceSingleTileKernelINS2_10policy_hubIdjN4cuda3std3__44plusIdEEE10Policy1000EN6thrust24THRUST_300001_SM_1000_NS6detail15normal_iteratorINSD_10device_ptrIdEEEEPdjS9_ddNS7_10__identityEEEvT0_T1_T2_T3_T4_T6_E12temp_storage+88];
	add.f64 	%fd157, %fd155, %fd156;
	ld.shared.f64 	%fd158, [_ZZN3cub18CUB_300001_SM_10006detail6reduce28DeviceReduceSingleTileKernelINS2_10policy_hubIdjN4cuda3std3__44plusIdEEE10Policy1000EN6thrust24THRUST_300001_SM_1000_NS6detail15normal_iteratorINSD_10device_ptrIdEEEEPdjS9_ddNS7_10__identityEEEvT0_T1_T2_T3_T4_T6_E12temp_storage+96];
	add.f64 	%fd159, %fd157, %fd158;
	ld.shared.f64 	%fd160, [_ZZN3cub18CUB_300001_SM_10006detail6reduce28DeviceReduceSingleTileKernelINS2_10policy_hubIdjN4cuda3std3__44plusIdEEE10Policy1000EN6thrust24THRUST_300001_SM_1000_NS6detail15normal_iteratorINSD_10device_ptrIdEEEEPdjS9_ddNS7_10__identityEEEvT0_T1_T2_T3_T4_T6_E12temp_storage+104];
	add.f64 	%fd161, %fd159, %fd160;
	ld.shared.f64 	%fd162, [_ZZN3cub18CUB_300001_SM_10006detail6reduce28DeviceReduceSingleTileKernelINS2_10policy_hubIdjN4cuda3std3__44plusIdEEE10Policy1000EN6thrust24THRUST_300001_SM_1000_NS6detail15normal_iteratorINSD_10device_ptrIdEEEEPdjS9_ddNS7_10__identityEEEvT0_T1_T2_T3_T4_T6_E12temp_storage+112];
	add.f64 	%fd163, %fd161, %fd162;
	ld.shared.f64 	%fd164, [_ZZN3cub18CUB_300001_SM_10006detail6reduce28DeviceReduceSingleTileKernelINS2_10policy_hubIdjN4cuda3std3__44plusIdEEE10Policy1000EN6thrust24THRUST_300001_SM_1000_NS6detail15normal_iteratorINSD_10device_ptrIdEEEEPdjS9_ddNS7_10__identityEEEvT0_T1_T2_T3_T4_T6_E12temp_storage+120];
	add.f64 	%fd165, %fd163, %fd164;
	ld.shared.f64 	%fd166, [_ZZN3cub18CUB_300001_SM_10006detail6reduce28DeviceReduceSingleTileKernelINS2_10policy_hubIdjN4cuda3std3__44plusIdEEE10Policy1000EN6thrust24THRUST_300001_SM_1000_NS6detail15normal_iteratorINSD_10device_ptrIdEEEEPdjS9_ddNS7_10__identityEEEvT0_T1_T2_T3_T4_T6_E12temp_storage+128];
	add.f64 	%fd167, %fd165, %fd166;
	ld.shared.f64 	%fd168, [_ZZN3cub18CUB_300001_SM_10006detail6reduce28DeviceReduceSingleTileKernelINS2_10policy_hubIdjN4cuda3std3__44plusIdEEE10Policy1000EN6thrust24THRUST_300001_SM_1000_NS6detail15normal_iteratorINSD_10device_ptrIdEEEEPdjS9_ddNS7_10__identityEEEvT0_T1_T2_T3_T4_T6_E12temp_storage+136];
	add.f64 	%fd169, %fd167, %fd168;
	ld.shared.f64 	%fd170, [_ZZN3cub18CUB_300001_SM_10006detail6reduce28DeviceReduceSingleTileKernelINS2_10policy_hubIdjN4cuda3std3__44plusIdEEE10Policy1000EN6thrust24THRUST_300001_SM_1000_NS6detail15normal_iteratorINSD_10device_ptrIdEEEEPdjS9_ddNS7_10__identityEEEvT0_T1_T2_T3_T4_T6_E12temp_storage+144];
	add.f64 	%fd171, %fd169, %fd170;
	ld.shared.f64 	%fd172, [_ZZN3cub18CUB_300001_SM_10006detail6reduce28DeviceReduceSingleTileKernelINS2_10policy_hubIdjN4cuda3std3__44plusIdEEE10Policy1000EN6thrust24THRUST_300001_SM_1000_NS6detail15normal_iteratorINSD_10device_ptrIdEEEEPdjS9_ddNS7_10__identityEEEvT0_T1_T2_T3_T4_T6_E12temp_storage+152];
	add.f64 	%fd173, %fd171, %fd172;
	ld.shared.f64 	%fd174, [_ZZN3cub18CUB_300001_SM_10006detail6reduce28DeviceReduceSingleTileKernelINS2_10policy_hubIdjN4cuda3std3__44plusIdEEE10Policy1000EN6thrust24THRUST_300001_SM_1000_NS6detail15normal_iteratorINSD_10device_ptrIdEEEEPdjS9_ddNS7_10__identityEEEvT0_T1_T2_T3_T4_T6_E12temp_storage+160];
	add.f64 	%fd175, %fd173, %fd174;
	ld.shared.f64 	%fd176, [_ZZN3cub18CUB_300001_SM_10006detail6reduce28DeviceReduceSingleTileKernelINS2_10policy_hubIdjN4cuda3std3__44plusIdEEE10Policy1000EN6thrust24THRUST_300001_SM_1000_NS6detail15normal_iteratorINSD_10device_ptrIdEEEEPdjS9_ddNS7_10__identityEEEvT0_T1_T2_T3_T4_T6_E12temp_storage+168];
	add.f64 	%fd177, %fd175, %fd176;
	ld.shared.f64 	%fd178, [_ZZN3cub18CUB_300001_SM_10006detail6reduce28DeviceReduceSingleTileKernelINS2_10policy_hubIdjN4cuda3std3__44plusIdEEE10Policy1000EN6thrust24THRUST_300001_SM_1000_NS6detail15normal_iteratorINSD_10device_ptrIdEEEEPdjS9_ddNS7_10__identityEEEvT0_T1_T2_T3_T4_T6_E12temp_storage+176];
	add.f64 	%fd379, %fd177, %fd178;
$L__BB13_50:
	mov.u32 	%r269, %tid.x;
	setp.ne.s32 	%p69, %r269, 0;
	@%p69 bra 	$L__BB13_52;
	add.f64 	%fd357, %fd42, %fd379;
	st.global.f64 	[%rd1], %fd357;
$L__BB13_52:
	ret;

}
	// .globl	_ZN3cub18CUB_300001_SM_10006detail6reduce18DeviceReduceKernelINS2_10policy_hubIdjN4cuda3std3__44plusIdEEE10Policy1000EN6thrust24THRUST_300001_SM_1000_NS6detail15normal_iteratorINSD_10device_ptrIdEEEEjS9_dNS7_10__identityEEEvT0_PT3_T1_NS0_13GridEvenShareISN_EET2_T4_
.visible .entry _ZN3cub18CUB_300001_SM_10006detail6reduce18DeviceReduceKernelINS2_10policy_hubIdjN4cuda3std3__44plusIdEEE10Policy1000EN6thrust24THRUST_300001_SM_1000_NS6detail15normal_iteratorINSD_10device_ptrIdEEEEjS9_dNS7_10__identityEEEvT0_PT3_T1_NS0_13GridEvenShareISN_EET2_T4_(
	.param .align 8 .b8 _ZN3cub18CUB_300001_SM_10006detail6reduce18DeviceReduceKernelINS2_10policy_hubIdjN4cuda3std3__44plusIdEEE10Policy1000EN6thrust24THRUST_300001_SM_1000_NS6detail15normal_iteratorINSD_10device_ptrIdEEEEjS9_dNS7_10__identityEEEvT0_PT3_T1_NS0_13GridEvenShareISN_EET2_T4__param_0[8],
	.param .u64 .ptr .align 1 _ZN3cub18CUB_300001_SM_10006detail6reduce18DeviceReduceKernelINS2_10policy_hubIdjN4cuda3std3__44plusIdEEE10Policy1000EN6thrust24THRUST_300001_SM_1000_NS6detail15normal_iteratorINSD_10device_ptrIdEEEEjS9_dNS7_10__identityEEEvT0_PT3_T1_NS0_13GridEvenShareISN_EET2_T4__param_1,
	.param .u32 _ZN3cub18CUB_300001_SM_10006detail6reduce18DeviceReduceKernelINS2_10policy_hubIdjN4cuda3std3__44plusIdEEE10Policy1000EN6thrust24THRUST_300001_SM_1000_NS6detail15normal_iteratorINSD_10device_ptrIdEEEEjS9_dNS7_10__identityEEEvT0_PT3_T1_NS0_13GridEvenShareISN_EET2_T4__param_2,
	.param .align 4 .b8 _ZN3cub18CUB_300001_SM_10006detail6reduce18DeviceReduceKernelINS2_10policy_hubIdjN4cuda3std3__44plusIdEEE10Policy1000EN6thrust24THRUST_300001_SM_1000_NS6detail15normal_iteratorINSD_10device_ptrIdEEEEjS9_dNS7_10__identityEEEvT0_PT3_T1_NS0_13GridEvenShareISN_EET2_T4__param_3[40],
	.param .align 1 .b8 _ZN3cub18CUB_300001_SM_10006detail6reduce18DeviceReduceKernelINS2_10policy_hubIdjN4cuda3std3__44plusIdEEE10Policy1000EN6thrust24THRUST_300001_SM_1000_NS6detail15normal_iteratorINSD_10device_ptrIdEEEEjS9_dNS7_10__identityEEEvT0_PT3_T1_NS0_13GridEvenShareISN_EET2_T4__param_4[1],
	.param .align 1 .b8 _ZN3cub18CUB_300001_SM_10006detail6reduce18DeviceReduceKernelINS2_10policy_hubIdjN4cuda3std3__44plusIdEEE10Policy1000EN6thrust24THRUST_300001_SM_1000_NS6detail15normal_iteratorINSD_10device_ptrIdEEEEjS9_dNS7_10__identityEEEvT0_PT3_T1_NS0_13GridEvenShareISN_EET2_T4__param_5[1]
)
.maxntid 640
{
	.reg .pred 	%p<69>;
	.reg .b16 	%rs<4>;
	.reg .b32 	%r<356>;
	.reg .b64 	%rd<160>;
	.reg .b64 	%fd<376>;
	// demoted variable
	.shared .align 8 .b8 _ZZN3cub18CUB_300001_SM_10006detail6reduce18DeviceReduceKernelINS2_10policy_hubIdjN4cuda3std3__44plusIdEEE10Policy1000EN6thrust24THRUST_300001_SM_1000_NS6detail15normal_iteratorINSD_10device_ptrIdEEEEjS9_dNS7_10__identityEEEvT0_PT3_T1_NS0_13GridEvenShareISN_EET2_T4_E12temp_storage[192];
	ld.param.u32 	%r1, [_ZN3cub18CUB_300001_SM_10006detail6reduce18DeviceReduceKernelINS2_10policy_hubIdjN4cuda3std3__44plusIdEEE10Policy1000EN6thrust24THRUST_300001_SM_1000_NS6detail15normal_iteratorINSD_10device_ptrIdEEEEjS9_dNS7_10__identityEEEvT0_PT3_T1_NS0_13GridEvenShareISN_EET2_T4__param_3+20];
	ld.param.u32 	%r2, [_ZN3cub18CUB_300001_SM_10006detail6reduce18DeviceReduceKernelINS2_10policy_hubIdjN4cuda3std3__44plusIdEEE10Policy1000EN6thrust24THRUST_300001_SM_1000_NS6detail15normal_iteratorINSD_10device_ptrIdEEEEjS9_dNS7_10__identityEEEvT0_PT3_T1_NS0_13GridEvenShareISN_EET2_T4__param_3+24];
	ld.param.u64 	%rd3, [_ZN3cub18CUB_300001_SM_10006detail6reduce18DeviceReduceKernelINS2_10policy_hubIdjN4cuda3std3__44plusIdEEE10Policy1000EN6thrust24THRUST_300001_SM_1000_NS6detail15normal_iteratorINSD_10device_ptrIdEEEEjS9_dNS7_10__identityEEEvT0_PT3_T1_NS0_13GridEvenShareISN_EET2_T4__param_0];
	cvta.to.global.u64 	%rd1, %rd3;
	mov.u32 	%r3, %ctaid.x;
	mul.lo.s32 	%r4, %r2, 5120;
	mul.lo.s32 	%r347, %r3, 5120;
	sub.s32 	%r6, %r1, %r347;
	setp.gt.u32 	%p1, %r6, 5119;
	@%p1 bra 	$L__BB14_26;
	mov.u32 	%r7, %tid.x;
	setp.ge.u32 	%p23, %r7, %r6;
	mov.f64 	%fd364, 0d0000000000000000;
	mov.u32 	%r338, %r7;
	@%p23 bra 	$L__BB14_3;
	add.s32 	%r181, %r347, %r7;
	mul.wide.u32 	%rd76, %r181, 8;
	add.s64 	%rd77, %rd1, %rd76;
	ld.global.f64 	%fd364, [%rd77];
	add.s32 	%r338, %r7, 640;
$L__BB14_3:
	setp.ge.u32 	%p24, %r338, %r6;
	@%p24 bra 	$L__BB14_17;
	not.b32 	%r182, %r338;
	add.s32 	%r183, %r1, %r182;
	sub.s32 	%r184, %r183, %r347;
	mul.hi.u32 	%r185, %r184, -858993459;
	shr.u32 	%r186, %r185, 9;
	add.s32 	%r10, %r186, 1;
	and.b32  	%r11, %r10, 15;
	setp.lt.u32 	%p25, %r184, 9600;
	@%p25 bra 	$L__BB14_8;
	add.s32 	%r337, %r338, 5120;
	add.s32 	%r336, %r338, %r347;
	and.b32  	%r187, %r10, 16777200;
	neg.s32 	%r335, %r187;
$L__BB14_6:
	.pragma "nounroll";
	mul.wide.u32 	%rd78, %r336, 8;
	add.s64 	%rd79, %rd1, %rd78;
	ld.global.f64 	%fd179, [%rd79];
	add.f64 	%fd180, %fd364, %fd179;
	add.s32 	%r188, %r336, 640;
	mul.wide.u32 	%rd80, %r188, 8;
	add.s64 	%rd81, %rd1, %rd80;
	ld.global.f64 	%fd181, [%rd81];
	add.f64 	%fd182, %fd180, %fd181;
	add.s32 	%r189, %r336, 1280;
	mul.wide.u32 	%rd82, %r189, 8;
	add.s64 	%rd83, %rd1, %rd82;
	ld.global.f64 	%fd183, [%rd83];
	add.f64 	%fd184, %fd182, %fd183;
	add.s32 	%r190, %r336, 1920;
	mul.wide.u32 	%rd84, %r190, 8;
	add.s64 	%rd85, %rd1, %rd84;
	ld.global.f64 	%fd185, [%rd85];
	add.f64 	%fd186, %fd184, %fd185;
	add.s32 	%r191, %r336, 2560;
	mul.wide.u32 	%rd86, %r191, 8;
	add.s64 	%rd87, %rd1, %rd86;
	ld.global.f64 	%fd187, [%rd87];
	add.f64 	%fd188, %fd186, %fd187;
	add.s32 	%r192, %r336, 3200;
	mul.wide.u32 	%rd88, %r192, 8;
	add.s64 	%rd89, %rd1, %rd88;
	ld.global.f64 	%fd189, [%rd89];
	add.f64 	%fd190, %fd188, %fd189;
	add.s32 	%r193, %r336, 3840;
	mul.wide.u32 	%rd90, %r193, 8;
	add.s64 	%rd91, %rd1, %rd90;
	ld.global.f64 	%fd191, [%rd91];
	add.f64 	%fd192, %fd190, %fd191;
	add.s32 	%r194, %r336, 4480;
	mul.wide.u32 	%rd92, %r194, 8;
	add.s64 	%rd93, %rd1, %rd92;
	ld.global.f64 	%fd193, [%rd93];
	add.f64 	%fd194, %fd192, %fd193;
	add.s32 	%r195, %r336, 5120;
	mul.wide.u32 	%rd94, %r195, 8;
	add.s64 	%rd95, %rd1, %rd94;
	ld.global.f64 	%fd195, [%rd95];
	add.f64 	%fd196, %fd194, %fd195;
	add.s32 	%r196, %r336, 5760;
	mul.wide.u32 	%rd96, %r196, 8;
	add.s64 	%rd97, %rd1, %rd96;
	ld.global.f64 	%fd197, [%rd97];
	add.f64 	%fd198, %fd196, %fd197;
	add.s32 	%r197, %r336, 6400;
	mul.wide.u32 	%rd98, %r197, 8;
	add.s64 	%rd99, %rd1, %rd98;
	ld.global.f64 	%fd199, [%rd99];
	add.f64 	%fd200, %fd198, %fd199;
	add.s32 	%r198, %r336, 7040;
	mul.wide.u32 	%rd100, %r198, 8;
	add.s64 	%rd101, %rd1, %rd100;
	ld.global.f64 	%fd201, [%rd101];
	add.f64 	%fd202, %fd200, %fd201;
	add.s32 	%r199, %r336, 7680;
	mul.wide.u32 	%rd102, %r199, 8;
	add.s64 	%rd103, %rd1, %rd102;
	ld.global.f64 	%fd203, [%rd103];
	add.f64 	%fd204, %fd202, %fd203;
	add.s32 	%r200, %r336, 8320;
	mul.wide.u32 	%rd104, %r200, 8;
	add.s64 	%rd105, %rd1, %rd104;
	ld.global.f64 	%fd205, [%rd105];
	add.f64 	%fd206, %fd204, %fd205;
	add.s32 	%r201, %r336, 8960;
	mul.wide.u32 	%rd106, %r201, 8;
	add.s64 	%rd107, %rd1, %rd106;
	ld.global.f64 	%fd207, [%rd107];
	add.f64 	%fd208, %fd206, %fd207;
	add.s32 	%r202, %r336, 9600;
	mul.wide.u32 	%rd108, %r202, 8;
	add.s64 	%rd109, %rd1, %rd108;
	ld.global.f64 	%fd209, [%rd109];
	add.f64 	%fd364, %fd208, %fd209;
	add.s32 	%r337, %r337, 10240;
	add.s32 	%r336, %r336, 10240;
	add.s32 	%r335, %r335, 16;
	setp.ne.s32 	%p26, %r335, 0;
	@%p26 bra 	$L__BB14_6;
	add.s32 	%r338, %r337, -5120;
$L__BB14_8:
	setp.eq.s32 	%p27, %r11, 0;
	@%p27 bra 	$L__BB14_17;
	and.b32  	%r23, %r10, 7;
	setp.lt.u32 	%p28, %r11, 8;
	@%p28 bra 	$L__BB14_11;
	add.s32 	%r203, %r338, %r347;
	mul.wide.u32 	%rd110, %r203, 8;
	add.s64 	%rd111, %rd1, %rd110;
	ld.global.f64 	%fd211, [%rd111];
	add.f64 	%fd212, %fd364, %fd211;
	add.s32 	%r204, %r203, 640;
	mul.wide.u32 	%rd112, %r204, 8;
	add.s64 	%rd113, %rd1, %rd112;
	ld.global.f64 	%fd213, [%rd113];
	add.f64 	%fd214, %fd212, %fd213;
	add.s32 	%r205, %r203, 1280;
	mul.wide.u32 	%rd114, %r205, 8;
	add.s64 	%rd115, %rd1, %rd114;
	ld.global.f64 	%fd215, [%rd115];
	add.f64 	%fd216, %fd214, %fd215;
	add.s32 	%r206, %r203, 1920;
	mul.wide.u32 	%rd116, %r206, 8;
	add.s64 	%rd117, %rd1, %rd116;
	ld.global.f64 	%fd217, [%rd117];
	add.f64 	%fd218, %fd216, %fd217;
	add.s32 	%r207, %r203, 2560;
	mul.wide.u32 	%rd118, %r207, 8;
	add.s64 	%rd119, %rd1, %rd118;
	ld.global.f64 	%fd219, [%rd119];
	add.f64 	%fd220, %fd218, %fd219;
	add.s32 	%r208, %r203, 3200;
	mul.wide.u32 	%rd120, %r208, 8;
	add.s64 	%rd121, %rd1, %rd120;
	ld.global.f64 	%fd221, [%rd121];
	add.f64 	%fd222, %fd220, %fd221;
	add.s32 	%r209, %r203, 3840;
	mul.wide.u32 	%rd122, %r209, 8;
	add.s64 	%rd123, %rd1, %rd122;
	ld.global.f64 	%fd223, [%rd123];
	add.f64 	%fd224, %fd222, %fd223;
	add.s32 	%r210, %r203, 4480;
	mul.wide.u32 	%rd124, %r210, 8;
	add.s64 	%rd125, %rd1, %rd124;
	ld.global.f64 	%fd225, [%rd125];
	add.f64 	%fd364, %fd224, %fd225;
	add.s32 	%r338, %r338, 5120;
$L__BB14_11:
	setp.eq.s32 	%p29, %r23, 0;
	@%p29 bra 	$L__BB14_17;
	and.b32  	%r26, %r10, 3;
	setp.lt.u32 	%p30, %r23, 4;
	@%p30 bra 	$L__BB14_14;
	add.s32 	%r211, %r338, %r347;
	mul.wide.u32 	%rd126, %r211, 8;
	add.s64 	%rd127, %rd1, %rd126;
	ld.global.f64 	%fd227, [%rd127];
	add.f64 	%fd228, %fd364, %fd227;
	add.s32 	%r212, %r211, 640;
	mul.wide.u32 	%rd128, %r212, 8;
	add.s64 	%rd129, %rd1, %rd128;
	ld.global.f64 	%fd229, [%rd129];
	add.f64 	%fd230, %fd228, %fd229;
	add.s32 	%r213, %r211, 1280;
	mul.wide.u32 	%rd130, %r213, 8;
	add.s64 	%rd131, %rd1, %rd130;
	ld.global.f64 	%fd231, [%rd131];
	add.f64 	%fd232, %fd230, %fd231;
	add.s32 	%r214, %r211, 1920;
	mul.wide.u32 	%rd132, %r214, 8;
	add.s64 	%rd133, %rd1, %rd132;
	ld.global.f64 	%fd233, [%rd133];
	add.f64 	%fd364, %fd232, %fd233;
	add.s32 	%r338, %r338, 2560;
$L__BB14_14:
	setp.eq.s32 	%p31, %r26, 0;
	@%p31 bra 	$L__BB14_17;
	add.s32 	%r342, %r338, %r347;
	neg.s32 	%r341, %r26;
$L__BB14_16:
	.pragma "nounroll";
	mul.wide.u32 	%rd134, %r342, 8;
	add.s64 	%rd135, %rd1, %rd134;
	ld.global.f64 	%fd234, [%rd135];
	add.f64 	%fd364, %fd364, %fd234;
	add.s32 	%r342, %r342, 640;
	add.s32 	%r341, %r341, 1;
	setp.ne.s32 	%p32, %r341, 0;
	@%p32 bra 	$L__BB14_16;
$L__BB14_17:
	setp.lt.u32 	%p33, %r6, 640;
	@%p33 bra 	$L__BB14_22;
	// begin inline asm
	mov.u32 %r278, %laneid;
	// end inline asm
	mov.b64 	%rd146, %fd364;
	mov.b64 	{%r280, %r285}, %rd146;
	mov.b32 	%r286, 1;
	mov.b32 	%r327, 31;
	mov.b32 	%r328, -1;
	// begin inline asm
	shfl.sync.down.b32 %r279, %r280, %r286, %r327, %r328;
	// end inline asm
	// begin inline asm
	shfl.sync.down.b32 %r284, %r285, %r286, %r327, %r328;
	// end inline asm
	mov.b64 	%rd147, {%r279, %r284};
	mov.b64 	%fd305, %rd147;
	setp.gt.s32 	%p61, %r278, 30;
	add.f64 	%fd306, %fd364, %fd305;
	selp.f64 	%fd307, %fd364, %fd306, %p61;
	mov.b64 	%rd148, %fd307;
	mov.b64 	{%r290, %r295}, %rd148;
	mov.b32 	%r296, 2;
	// begin inline asm
	shfl.sync.down.b32 %r289, %r290, %r296, %r327, %r328;
	// end inline asm
	// begin inline asm
	shfl.sync.down.b32 %r294, %r295, %r296, %r327, %r328;
	// end inline asm
	mov.b64 	%rd149, {%r289, %r294};
	mov.b64 	%fd308, %rd149;
	setp.gt.s32 	%p62, %r278, 29;
	add.f64 	%fd309, %fd307, %fd308;
	selp.f64 	%fd310, %fd307, %fd309, %p62;
	mov.b64 	%rd150, %fd310;
	mov.b64 	{%r300, %r305}, %rd150;
	mov.b32 	%r306, 4;
	// begin inline asm
	shfl.sync.down.b32 %r299, %r300, %r306, %r327, %r328;
	// end inline asm
	// begin inline asm
	shfl.sync.down.b32 %r304, %r305, %r306, %r327, %r328;
	// end inline asm
	mov.b64 	%rd151, {%r299, %r304};
	mov.b64 	%fd311, %rd151;
	setp.gt.s32 	%p63, %r278, 27;
	add.f64 	%fd312, %fd310, %fd311;
	selp.f64 	%fd313, %fd310, %fd312, %p63;
	mov.b64 	%rd152, %fd313;
	mov.b64 	{%r310, %r315}, %rd152;
	mov.b32 	%r316, 8;
	// begin inline asm
	shfl.sync.down.b32 %r309, %r310, %r316, %r327, %r328;
	// end inline asm
	// begin inline asm
	shfl.sync.down.b32 %r314, %r315, %r316, %r327, %r328;
	// end inline asm
	mov.b64 	%rd153, {%r309, %r314};
	mov.b64 	%fd314, %rd153;
	setp.gt.s32 	%p64, %r278, 23;
	add.f64 	%fd315, %fd313, %fd314;
	selp.f64 	%fd316, %fd313, %fd315, %p64;
	mov.b64 	%rd154, %fd316;
	mov.b64 	{%r320, %r325}, %rd154;
	mov.b32 	%r326, 16;
	// begin inline asm
	shfl.sync.down.b32 %r319, %r320, %r326, %r327, %r328;
	// end inline asm
	// begin inline asm
	shfl.sync.down.b32 %r324, %r325, %r326, %r327, %r328;
	// end inline asm
	mov.b64 	%rd155, {%r319, %r324};
	mov.b64 	%fd317, %rd155;
	setp.gt.s32 	%p65, %r278, 15;
	add.f64 	%fd16, %fd316, %fd317;
	selp.f64 	%fd375, %fd316, %fd16, %p65;
	setp.ne.s32 	%p66, %r278, 0;
	@%p66 bra 	$L__BB14_20;
	shr.u32 	%r329, %r7, 2;
	and.b32  	%r330, %r329, 248;
	mov.u32 	%r331, _ZZN3cub18CUB_300001_SM_10006detail6reduce18DeviceReduceKernelINS2_10policy_hubIdjN4cuda3std3__44plusIdEEE10Policy1000EN6thrust24THRUST_300001_SM_1000_NS6detail15normal_iteratorINSD_10device_ptrIdEEEEjS9_dNS7_10__identityEEEvT0_PT3_T1_NS0_13GridEvenShareISN_EET2_T4_E12temp_storage;
	add.s32 	%r332, %r331, %r330;
	st.shared.f64 	[%r332+24], %fd16;
$L__BB14_20:
	bar.sync 	0;
	setp.ne.s32 	%p67, %r7, 0;
	@%p67 bra 	$L__BB14_48;
	ld.shared.f64 	%fd318, [_ZZN3cub18CUB_300001_SM_10006detail6reduce18DeviceReduceKernelINS2_10policy_hubIdjN4cuda3std3__44plusIdEEE10Policy1000EN6thrust24THRUST_300001_SM_1000_NS6detail15normal_iteratorINSD_10device_ptrIdEEEEjS9_dNS7_10__identityEEEvT0_PT3_T1_NS0_13GridEvenShareISN_EET2_T4_E12temp_storage+32];
	add.f64 	%fd319, %fd375, %fd318;
	ld.shared.f64 	%fd320, [_ZZN3cub18CUB_300001_SM_10006detail6reduce18DeviceReduceKernelINS2_10policy_hubIdjN4cuda3std3__44plusIdEEE10Policy1000EN6thrust24THRUST_300001_SM_1000_NS6detail15normal_iteratorINSD_10device_ptrIdEEEEjS9_dNS7_10__identityEEEvT0_PT3_T1_NS0_13GridEvenShareISN_EET2_T4_E12temp_storage+40];
	add.f64 	%fd321, %fd319, %fd320;
	ld.shared.f64 	%fd322, [_ZZN3cub18CUB_300001_SM_10006detail6reduce18DeviceReduceKernelINS2_10policy_hubIdjN4cuda3std3__44plusIdEEE10Policy1000EN6thrust24THRUST_300001_SM_1000_NS6detail15normal_iteratorINSD_10device_ptrIdEEEEjS9_dNS7_10__identityEEEvT0_PT3_T1_NS0_13GridEvenShareISN_EET2_T4_E12temp_storage+48];
	add.f64 	%fd323, %fd321, %fd322;
	ld.shared.f64 	%fd324, [_ZZN3cub18CUB_300001_SM_10006detail6reduce18DeviceReduceKernelINS2_10policy_hubIdjN4cuda3std3__44plusIdEEE10Policy1000EN6thrust24THRUST_300001_SM_1000_NS6detail15normal_iteratorINSD_10device_ptrIdEEEEjS9_dNS7_10__identityEEEvT0_PT3_T1_NS0_13GridEvenShareISN_EET2_T4_E12temp_storage+56];
	add.f64 	%fd325, %fd323, %fd324;
	ld.shared.f64 	%fd326, [_ZZN3cub18CUB_300001_SM_10006detail6reduce18DeviceReduceKernelINS2_10policy_hubIdjN4cuda3std3__44plusIdEEE10Policy1000EN6thrust24THRUST_300001_SM_1000_NS6detail15normal_iteratorINSD_10device_ptrIdEEEEjS9_dNS7_10__identityEEEvT0_PT3_T1_NS0_13GridEvenShareISN_EET2_T4_E12temp_storage+64];
	add.f64 	%fd327, %fd325, %fd326;
	ld.shared.f64 	%fd328, [_ZZN3cub18CUB_300001_SM_10006detail6reduce18DeviceReduceKernelINS2_10policy_hubIdjN4cuda3std3__44plusIdEEE10Policy1000EN6thrust24THRUST_300001_SM_1000_NS6detail15normal_iteratorINSD_10device_ptrIdEEEEjS9_dNS7_10__identityEEEvT0_PT3_T1_NS0_13GridEvenShareISN_EET2_T4_E12temp_storage+72];
	add.f64 	%fd329, %fd327, %fd328;
	ld.shared.f64 	%fd330, [_ZZN3cub18CUB_300001_SM_10006detail6reduce18DeviceReduceKernelINS2_10policy_hubIdjN4cuda3std3__44plusIdEEE10Policy1000EN6thrust24THRUST_300001_SM_1000_NS6detail15normal_iteratorINSD_10device_ptrIdEEEEjS9_dNS7_10__identityEEEvT0_PT3_T1_NS0_13GridEvenShareISN_EET2_T4_E12temp_storage+80];
	add.f64 	%fd331, %fd329, %fd330;
	ld.shared.f64 	%fd332, [_ZZN3cub18CUB_300001_SM_10006detail6reduce18DeviceReduceKernelINS2_10policy_hubIdjN4cuda3std3__44plusIdEEE10Policy1000EN6thrust24THRUST_300001_SM_1000_NS6detail15normal_iteratorINSD_10device_ptrIdEEEEjS9_dNS7_10__identityEEEvT0_PT3_T1_NS0_13GridEvenShareISN_EET2_T4_E12temp_storage+88];
	add.f64 	%fd333, %fd331, %fd332;
	ld.shared.f64 	%fd334, [_ZZN3cub18CUB_300001_SM_10006detail6reduce18DeviceReduceKernelINS2_10policy_hubIdjN4cuda3std3__44plusIdEEE10Policy1000EN6thrust24THRUST_300001_SM_1000_NS6detail15normal_iteratorINSD_10device_ptrIdEEEEjS9_dNS7_10__identityEEEvT0_PT3_T1_NS0_13GridEvenShareISN_EET2_T4_E12temp_storage+96];
	add.f64 	%fd335, %fd333, %fd334;
	ld.shared.f64 	%fd336, [_ZZN3cub18CUB_300001_SM_10006detail6reduce18DeviceReduceKernelINS2_10policy_hubIdjN4cuda3std3__44plusIdEEE10Policy1000EN6thrust24THRUST_300001_SM_1000_NS6detail15normal_iteratorINSD_10device_ptrIdEEEEjS9_dNS7_10__identityEEEvT0_PT3_T1_NS0_13GridEvenShareISN_EET2_T4_E12temp_storage+104];
	add.f64 	%fd337, %fd335, %fd336;
	ld.shared.f64 	%fd338, [_ZZN3cub18CUB_300001_SM_10006detail6reduce18DeviceReduceKernelINS2_10policy_hubIdjN4cuda3std3__44plusIdEEE10Policy1000EN6thrust24THRUST_300001_SM_1000_NS6detail15normal_iteratorINSD_10device_ptrIdEEEEjS9_dNS7_10__identityEEEvT0_PT3_T1_NS0_13GridEvenShareISN_EET2_T4_E12temp_storage+112];
	add.f64 	%fd339, %fd337, %fd338;
	ld.shared.f64 	%fd340, [_ZZN3cub18CUB_300001_SM_10006detail6reduce18DeviceReduceKernelINS2_10policy_hubIdjN4cuda3std3__44plusIdEEE10Policy1000EN6thrust24THRUST_300001_SM_1000_NS6detail15normal_iteratorINSD_10device_ptrIdEEEEjS9_dNS7_10__identityEEEvT0_PT3_T1_NS0_13GridEvenShareISN_EET2_T4_E12temp_storage+120];
	add.f64 	%fd341, %fd339, %fd340;
	ld.shared.f64 	%fd342, [_ZZN3cub18CUB_300001_SM_10006detail6reduce18DeviceReduceKernelINS2_10policy_hubIdjN4cuda3std3__44plusIdEEE10Policy1000EN6thrust24THRUST_300001_SM_1000_NS6detail15normal_iteratorINSD_10device_ptrIdEEEEjS9_dNS7_10__identityEEEvT0_PT3_T1_NS0_13GridEvenShareISN_EET2_T4_E12temp_storage+128];
	add.f64 	%fd343, %fd341, %fd342;
	ld.shared.f64 	%fd344, [_ZZN3cub18CUB_300001_SM_10006detail6reduce18DeviceReduceKernelINS2_10policy_hubIdjN4cuda3std3__44plusIdEEE10Policy1000EN6thrust24THRUST_300001_SM_1000_NS6detail15normal_iteratorINSD_10device_ptrIdEEEEjS9_dNS7_10__identityEEEvT0_PT3_T1_NS0_13GridEvenShareISN_EET2_T4_E12temp_storage+136];
	add.f64 	%fd345, %fd343, %fd344;
	ld.shared.f64 	%fd346, [_ZZN3cub18CUB_300001_SM_10006detail6reduce18DeviceReduceKernelINS2_10policy_hubIdjN4cuda3std3__44plusIdEEE10Policy1000EN6thrust24THRUST_300001_SM_1000_NS6detail15normal_iteratorINSD_10device_ptrIdEEEEjS9_dNS7_10__identityEEEvT0_PT3_T1_NS0_13GridEvenShareISN_EET2_T4_E12temp_storage+144];
	add.f64 	%fd347, %fd345, %fd346;
	ld.shared.f64 	%fd348, [_ZZN3cub18CUB_300001_SM_10006detail6reduce18DeviceReduceKernelINS2_10policy_hubIdjN4cuda3std3__44plusIdEEE10Policy1000EN6thrust24THRUST_300001_SM_1000_NS6detail15normal_iteratorINSD_10device_ptrIdEEEEjS9_dNS7_10__identityEEEvT0_PT3_T1_NS0_13GridEvenShareISN_EET2_T4_E12temp_storage+152];
	add.f64 	%fd349, %fd347, %fd348;
	ld.shared.f64 	%fd350, [_ZZN3cub18CUB_300001_SM_10006detail6reduce18DeviceReduceKernelINS2_10policy_hubIdjN4cuda3std3__44plusIdEEE10Policy1000EN6thrust24THRUST_300001_SM_1000_NS6detail15normal_iteratorINSD_10device_ptrIdEEEEjS9_dNS7_10__identityEEEvT0_PT3_T1_NS0_13GridEvenShareISN_EET2_T4_E12temp_storage+160];
	add.f64 	%fd351, %fd349, %fd350;
	ld.shared.f64 	%fd352, [_ZZN3cub18CUB_300001_SM_10006detail6reduce18DeviceReduceKernelINS2_10policy_hubIdjN4cuda3std3__44plusIdEEE10Policy1000EN6thrust24THRUST_300001_SM_1000_NS6detail15normal_iteratorINSD_10device_ptrIdEEEEjS9_dNS7_10__identityEEEvT0_PT3_T1_NS0_13GridEvenShareISN_EET2_T4_E12temp_storage+168];
	add.f64 	%fd353, %fd351, %fd352;
	ld.shared.f64 	%fd354, [_ZZN3cub18CUB_300001_SM_10006detail6reduce18DeviceReduceKernelINS2_10policy_hubIdjN4cuda3std3__44plusIdEEE10Policy1000EN6thrust24THRUST_300001_SM_1000_NS6detail15normal_iteratorINSD_10device_ptrIdEEEEjS9_dNS7_10__identityEEEvT0_PT3_T1_NS0_13GridEvenShareISN_EET2_T4_E12temp_storage+176];
	add.f64 	%fd375, %fd353, %fd354;
	bra.uni 	$L__BB14_48;
$L__BB14_22:
	// begin inline asm
	mov.u32 %r215, %laneid;
	// end inline asm
	and.b32  	%r266, %r7, 992;
	add.s32 	%r267, %r266, 32;
	setp.gt.u32 	%p34, %r267, %r6;
	not.b32 	%r268, %r266;
	add.s32 	%r269, %r6, %r268;
	selp.b32 	%r264, %r269, 31, %p34;
	mov.b64 	%rd136, %fd364;
	mov.b64 	{%r217, %r222}, %rd136;
	mov.b32 	%r223, 1;
	mov.b32 	%r265, -1;
	// begin inline asm
	shfl.sync.down.b32 %r216, %r217, %r223, %r264, %r265;
	// end inline asm
	// begin inline asm
	shfl.sync.down.b32 %r221, %r222, %r223, %r264, %r265;
	// end inline asm
	mov.b64 	%rd137, {%r216, %r221};
	mov.b64 	%fd235, %rd137;
	setp.lt.s32 	%p35, %r215, %r264;
	add.f64 	%fd236, %fd364, %fd235;
	selp.f64 	%fd237, %fd236, %fd364, %p35;
	mov.b64 	%rd138, %fd237;
	mov.b64 	{%r227, %r232}, %rd138;
	mov.b32 	%r233, 2;
	// begin inline asm
	shfl.sync.down.b32 %r226, %r227, %r233, %r264, %r265;
	// end inline asm
	// begin inline asm
	shfl.sync.down.b32 %r231, %r232, %r233, %r264, %r265;
	// end inline asm
	mov.b64 	%rd139, {%r226, %r231};
	mov.b64 	%fd238, %rd139;
	add.s32 	%r270, %r215, 2;
	setp.gt.s32 	%p36, %r270, %r264;
	add.f64 	%fd239, %fd237, %fd238;
	selp.f64 	%fd240, %fd237, %fd239, %p36;
	mov.b64 	%rd140, %fd240;
	mov.b64 	{%r237, %r242}, %rd140;
	mov.b32 	%r243, 4;
	// begin inline asm
	shfl.sync.down.b32 %r236, %r237, %r243, %r264, %r265;
	// end inline asm
	// begin inline asm
	shfl.sync.down.b32 %r241, %r242, %r243, %r264, %r265;
	// end inline asm
	mov.b64 	%rd141, {%r236, %r241};
	mov.b64 	%fd241, %rd141;
	add.s32 	%r271, %r215, 4;
	setp.gt.s32 	%p37, %r271, %r264;
	add.f64 	%fd242, %fd240, %fd241;
	selp.f64 	%fd243, %fd240, %fd242, %p37;
	mov.b64 	%rd142, %fd243;
	mov.b64 	{%r247, %r252}, %rd142;
	mov.b32 	%r253, 8;
	// begin inline asm
	shfl.sync.down.b32 %r246, %r247, %r253, %r264, %r265;
	// end inline asm
	// begin inline asm
	shfl.sync.down.b32 %r251, %r252, %r253, %r264, %r265;
	// end inline asm
	mov.b64 	%rd143, {%r246, %r251};
	mov.b64 	%fd244, %rd143;
	add.s32 	%r272, %r215, 8;
	setp.gt.s32 	%p38, %r272, %r264;
	add.f64 	%fd245, %fd243, %fd244;
	selp.f64 	%fd246, %fd243, %fd245, %p38;
	mov.b64 	%rd144, %fd246;
	mov.b64 	{%r257, %r262}, %rd144;
	mov.b32 	%r263, 16;
	// begin inline asm
	shfl.sync.down.b32 %r256, %r257, %r263, %r264, %r265;
	// end inline asm
	// begin inline asm
	shfl.sync.down.b32 %r261, %r262, %r263, %r264, %r265;
	// end inline asm
	mov.b64 	%rd145, {%r256, %r261};
	mov.b64 	%fd247, %rd145;
	add.s32 	%r273, %r215, 16;
	setp.gt.s32 	%p39, %r273, %r264;
	add.f64 	%fd248, %fd246, %fd247;
	selp.f64 	%fd375, %fd246, %fd248, %p39;
	setp.ne.s32 	%p40, %r215, 0;
	@%p40 bra 	$L__BB14_24;
	shr.u32 	%r274, %r7, 2;
	and.b32  	%r275, %r274, 248;
	mov.u32 	%r276, _ZZN3cub18CUB_300001_SM_10006detail6reduce18DeviceReduceKernelINS2_10policy_hubIdjN4cuda3std3__44plusIdEEE10Policy1000EN6thrust24THRUST_300001_SM_1000_NS6detail15normal_iteratorINSD_10device_ptrIdEEEEjS9_dNS7_10__identityEEEvT0_PT3_T1_NS0_13GridEvenShareISN_EET2_T4_E12temp_storage;
	add.s32 	%r277, %r276, %r275;
	st.shared.f64 	[%r277+24], %fd375;
$L__BB14_24:
	bar.sync 	0;
	setp.ne.s32 	%p41, %r7, 0;
	@%p41 bra 	$L__BB14_48;
	setp.gt.u32 	%p42, %r6, 32;
	ld.shared.f64 	%fd249, [_ZZN3cub18CUB_300001_SM_10006detail6reduce18DeviceReduceKernelINS2_10policy_hubIdjN4cuda3std3__44plusIdEEE10Policy1000EN6thrust24THRUST_300001_SM_1000_NS6detail15normal_iteratorINSD_10device_ptrIdEEEEjS9_dNS7_10__identityEEEvT0_PT3_T1_NS0_13GridEvenShareISN_EET2_T4_E12temp_storage+32];
	add.f64 	%fd250, %fd375, %fd249;
	selp.f64 	%fd251, %fd250, %fd375, %p42;
	setp.gt.u32 	%p43, %r6, 64;
	ld.shared.f64 	%fd252, [_ZZN3cub18CUB_300001_SM_10006detail6reduce18DeviceReduceKernelINS2_10policy_hubIdjN4cuda3std3__44plusIdEEE10Policy1000EN6thrust24THRUST_300001_SM_1000_NS6detail15normal_iteratorINSD_10device_ptrIdEEEEjS9_dNS7_10__identityEEEvT0_PT3_T1_NS0_13GridEvenShareISN_EET2_T4_E12temp_storage+40];
	add.f64 	%fd253, %fd252, %fd251;
	selp.f64 	%fd254, %fd253, %fd251, %p43;
	setp.gt.u32 	%p44, %r6, 96;
	ld.shared.f64 	%fd255, [_ZZN3cub18CUB_300001_SM_10006detail6reduce18DeviceReduceKernelINS2_10policy_hubIdjN4cuda3std3__44plusIdEEE10Policy1000EN6thrust24THRUST_300001_SM_1000_NS6detail15normal_iteratorINSD_10device_ptrIdEEEEjS9_dNS7_10__identityEEEvT0_PT3_T1_NS0_13GridEvenShareISN_EET2_T4_E12temp_storage+48];
	add.f64 	%fd256, %fd255, %fd254;
	selp.f64 	%fd257, %fd256, %fd254, %p44;
	setp.gt.u32 	%p45, %r6, 128;
	ld.shared.f64 	%fd258, [_ZZN3cub18CUB_300001_SM_10006detail6reduce18DeviceReduceKernelINS2_10policy_hubIdjN4cuda3std3__44plusIdEEE10Policy1000EN6thrust24THRUST_300001_SM_1000_NS6detail15normal_iteratorINSD_10device_ptrIdEEEEjS9_dNS7_10__identityEEEvT0_PT3_T1_NS0_13GridEvenShareISN_EET2_T4_E12temp_storage+56];
	add.f64 	%fd259, %fd258, %fd257;
	selp.f64 	%fd260, %fd259, %fd257, %p45;
	setp.gt.u32 	%p46, %r6, 160;
	ld.shared.f64 	%fd261, [_ZZN3cub18CUB_300001_SM_10006detail6reduce18DeviceReduceKernelINS2_10policy_hubIdjN4cuda3std3__44plusIdEEE10Policy1000EN6thrust24THRUST_300001_SM_1000_NS6detail15normal_iteratorINSD_10device_ptrIdEEEEjS9_dNS7_10__identityEEEvT0_PT3_T1_NS0_13GridEvenShareISN_EET2_T4_E12temp_storage+64];
	add.f64 	%fd262, %fd261, %fd260;
	selp.f64 	%fd263, %fd262, %fd260, %p46;
	setp.gt.u32 	%p47, %r6, 192;
	ld.shared.f64 	%fd264, [_ZZN3cub18CUB_300001_SM_10006detail6reduce18DeviceReduceKernelINS2_10policy_hubIdjN4cuda3std3__44plusIdEEE10Policy1000EN6thrust24THRUST_300001_SM_1000_NS6detail15normal_iteratorINSD_10device_ptrIdEEEEjS9_dNS7_10__identityEEEvT0_PT3_T1_NS0_13GridEvenShareISN_EET2_T4_E12temp_storage+72];
	add.f64 	%fd265, %fd264, %fd263;
	selp.f64 	%fd266, %fd265, %fd263, %p47;
	setp.gt.u32 	%p48, %r6, 224;
	ld.shared.f64 	%fd267, [_ZZN3cub18CUB_300001_SM_10006detail6reduce18DeviceReduceKernelINS2_10policy_hubIdjN4cuda3std3__44plusIdEEE10Policy1000EN6thrust24THRUST_300001_SM_1000_NS6detail15normal_iteratorINSD_10device_ptrIdEEEEjS9_dNS7_10__identityEEEvT0_PT3_T1_NS0_13GridEvenShareISN_EET2_T4_E12temp_storage+80];
	add.f64 	%fd268, %fd267, %fd266;
	selp.f64 	%fd269, %fd268, %fd266, %p48;
	setp.gt.u32 	%p49, %r6, 256;
	ld.shared.f64 	%fd270, [_ZZN3cub18CUB_300001_SM_10006detail6reduce18DeviceReduceKernelINS2_10policy_hubIdjN4cuda3std3__44plusIdEEE10Policy1000EN6thrust24THRUST_300001_SM_1000_NS6detail15normal_iteratorINSD_10device_ptrIdEEEEjS9_dNS7_10__identityEEEvT0_PT3_T1_NS0_13GridEvenShareISN_EET2_T4_E12temp_storage+88];
	add.f64 	%fd271, %fd270, %fd269;
	selp.f64 	%fd272, %fd271, %fd269, %p49;
	setp.gt.u32 	%p50, %r6, 288;
	ld.shared.f64 	%fd273, [_ZZN3cub18CUB_300001_SM_10006detail6reduce18DeviceReduceKernelINS2_10policy_hubIdjN4cuda3std3__44plusIdEEE10Policy1000EN6thrust24THRUST_300001_SM_1000_NS6detail15normal_iteratorINSD_10device_ptrIdEEEEjS9_dNS7_10__identityEEEvT0_PT3_T1_NS0_13GridEvenShareISN_EET2_T4_E12temp_storage+96];
	add.f64 	%fd274, %fd273, %fd272;
	selp.f64 	%fd275, %fd274, %fd272, %p50;
	setp.gt.u32 	%p51, %r6, 320;
	ld.shared.f64 	%fd276, [_ZZN3cub18CUB_300001_SM_10006detail6reduce18DeviceReduceKernelINS2_10policy_hubIdjN4cuda3std3__44plusIdEEE10Policy1000EN6thrust24THRUST_300001_SM_1000_NS6detail15normal_iteratorINSD_10device_ptrIdEEEEjS9_dNS7_10__identityEEEvT0_PT3_T1_NS0_13GridEvenShareISN_EET2_T4_E12temp_storage+104];
	add.f64 	%fd277, %fd276, %fd275;
	selp.f64 	%fd278, %fd277, %fd275, %p51;
	setp.gt.u32 	%p52, %r6, 352;
	ld.shared.f64 	%fd279, [_ZZN3cub18CUB_300001_SM_10006detail6reduce18DeviceReduceKernelINS2_10policy_hubIdjN4cuda3std3__44plusIdEEE10Policy1000EN6thrust24THRUST_300001_SM_1000_NS6detail15normal_iteratorINSD_10device_ptrIdEEEEjS9_dNS7_10__identityEEEvT0_PT3_T1_NS0_13GridEvenShareISN_EET2_T4_E12temp_storage+112];
	add.f64 	%fd280, %fd279, %fd278;
	selp.f64 	%fd281, %fd280, %fd278, %p52;
	setp.gt.u32 	%p53, %r6, 384;
	ld.shared.f64 	%fd282, [_ZZN3cub18CUB_300001_SM_10006detail6reduce18DeviceReduceKernelINS2_10policy_hubIdjN4cuda3std3__44plusIdEEE10Policy1000EN6thrust24THRUST_300001_SM_1000_NS6detail15normal_iteratorINSD_10device_ptrIdEEEEjS9_dNS7_10__identityEEEvT0_PT3_T1_NS0_13GridEvenShareISN_EET2_T4_E12temp_storage+120];
	add.f64 	%fd283, %fd282, %fd281;
	selp.f64 	%fd284, %fd283, %fd281, %p53;
	setp.gt.u32 	%p54, %r6, 416;
	ld.shared.f64 	%fd285, [_ZZN3cub18CUB_300001_SM_10006detail6reduce18DeviceReduceKernelINS2_10policy_hubIdjN4cuda3std3__44plusIdEEE10Policy1000EN6thrust24THRUST_300001_SM_1000_NS6detail15normal_iteratorINSD_10device_ptrIdEEEEjS9_dNS7_10__identityEEEvT0_PT3_T1_NS0_13GridEvenShareISN_EET2_T4_E12temp_storage+128];
	add.f64 	%fd286, %fd285, %fd284;
	selp.f64 	%fd287, %fd286, %fd284, %p54;
	setp.gt.u32 	%p55, %r6, 448;
	ld.shared.f64 	%fd288, [_ZZN3cub18CUB_300001_SM_10006detail6reduce18DeviceReduceKernelINS2_10policy_hubIdjN4cuda3std3__44plusIdEEE10Policy1000EN6thrust24THRUST_300001_SM_1000_NS6detail15normal_iteratorINSD_10device_ptrIdEEEEjS9_dNS7_10__identityEEEvT0_PT3_T1_NS0_13GridEvenShareISN_EET2_T4_E12temp_storage+136];
	add.f64 	%fd289, %fd288, %fd287;
	selp.f64 	%fd290, %fd289, %fd287, %p55;
	setp.gt.u32 	%p56, %r6, 480;
	ld.shared.f64 	%fd291, [_ZZN3cub18CUB_300001_SM_10006detail6reduce18DeviceReduceKernelINS2_10policy_hubIdjN4cuda3std3__44plusIdEEE10Policy1000EN6thrust24THRUST_300001_SM_1000_NS6detail15normal_iteratorINSD_10device_ptrIdEEEEjS9_dNS7_10__identityEEEvT0_PT3_T1_NS0_13GridEvenShareISN_EET2_T4_E12temp_storage+144];
	add.f64 	%fd292, %fd291, %fd290;
	selp.f64 	%fd293, %fd292, %fd290, %p56;
	setp.gt.u32 	%p57, %r6, 512;
	ld.shared.f64 	%fd294, [_ZZN3cub18CUB_300001_SM_10006detail6reduce18DeviceReduceKernelINS2_10policy_hubIdjN4cuda3std3__44plusIdEEE10Policy1000EN6thrust24THRUST_300001_SM_1000_NS6detail15normal_iteratorINSD_10device_ptrIdEEEEjS9_dNS7_10__identityEEEvT0_PT3_T1_NS0_13GridEvenShareISN_EET2_T4_E12temp_storage+152];
	add.f64 	%fd295, %fd294, %fd293;
	selp.f64 	%fd296, %fd295, %fd293, %p57;
	setp.gt.u32 	%p58, %r6, 544;
	ld.shared.f64 	%fd297, [_ZZN3cub18CUB_300001_SM_10006detail6reduce18DeviceReduceKernelINS2_10policy_hubIdjN4cuda3std3__44plusIdEEE10Policy1000EN6thrust24THRUST_300001_SM_1000_NS6detail15normal_iteratorINSD_10device_ptrIdEEEEjS9_dNS7_10__identityEEEvT0_PT3_T1_NS0_13GridEvenShareISN_EET2_T4_E12temp_storage+160];
	add.f64 	%fd298, %fd297, %fd296;
	selp.f64 	%fd299, %fd298, %fd296, %p58;
	setp.gt.u32 	%p59, %r6, 576;
	ld.shared.f64 	%fd300, [_ZZN3cub18CUB_300001_SM_10006detail6reduce18DeviceReduceKernelINS2_10policy_hubIdjN4cuda3std3__44plusIdEEE10Policy1000EN6thrust24THRUST_300001_SM_1000_NS6detail15normal_iteratorINSD_10device_ptrIdEEEEjS9_dNS7_10__identityEEEvT0_PT3_T1_NS0_13GridEvenShareISN_EET2_T4_E12temp_storage+168];
	add.f64 	%fd301, %fd300, %fd299;
	selp.f64 	%fd302, %fd301, %fd299, %p59;
	setp.gt.u32 	%p60, %r6, 608;
	ld.shared.f64 	%fd303, [_ZZN3cub18CUB_300001_SM_10006detail6reduce18DeviceReduceKernelINS2_10policy_hubIdjN4cuda3std3__44plusIdEEE10Policy1000EN6thrust24THRUST_300001_SM_1000_NS6detail15normal_iteratorINSD_10device_ptrIdEEEEjS9_dNS7_10__identityEEEvT0_PT3_T1_NS0_13GridEvenShareISN_EET2_T4_E12temp_storage+176];
	add.f64 	%fd304, %fd303, %fd302;
	selp.f64 	%fd375, %fd304, %fd302, %p60;
	bra.uni 	$L__BB14_48;
$L__BB14_26:
	mov.u32 	%r35, %tid.x;
	add.s32 	%r72, %r347, %r35;
	mul.wide.u32 	%rd4, %r72, 8;
	add.s64 	%rd5, %rd1, %rd4;
	ld.global.f64 	%fd41, [%rd5];
	ld.global.f64 	%fd42, [%rd5+5120];
	ld.global.f64 	%fd43, [%rd5+10240];
	ld.global.f64 	%fd44, [%rd5+15360];
	ld.global.f64 	%fd45, [%rd5+20480];
	ld.global.f64 	%fd46, [%rd5+25600];
	ld.global.f64 	%fd47, [%rd5+30720];
	ld.global.f64 	%fd48, [%rd5+35840];
	add.f64 	%fd49, %fd41, %fd42;
	add.f64 	%fd50, %fd49, %fd43;
	add.f64 	%fd51, %fd50, %fd44;
	add.f64 	%fd52, %fd51, %fd45;
	add.f64 	%fd53, %fd52, %fd46;
	add.f64 	%fd54, %fd53, %fd47;
	add.f64 	%fd374, %fd54, %fd48;
	setp.lt.u32 	%p2, %r6, %r4;
	@%p2 bra 	$L__BB14_44;
	add.s32 	%r36, %r4, %r347;
	not.b32 	%r74, %r35;
	add.s32 	%r75, %r74, %r1;
	sub.s32 	%r76, %r75, %r4;
	sub.s32 	%r344, %r76, %r347;
	add.s32 	%r77, %r36, %r35;
	add.s32 	%r343, %r77, 5120;
	mov.b32 	%r346, 0;
	mov.u32 	%r345, %r36;
$L__BB14_28:
	mad.lo.s32 	%r347, %r2, 5120, %r347;
	add.s32 	%r78, %r1, -5120;
	setp.gt.u32 	%p3, %r347, %r78;
	@%p3 bra 	$L__BB14_30;
	add.s32 	%r79, %r35, %r347;
	mul.wide.u32 	%rd6, %r79, 8;
	add.s64 	%rd7, %rd1, %rd6;
	ld.global.f64 	%fd55, [%rd7];
	ld.global.f64 	%fd56, [%rd7+5120];
	ld.global.f64 	%fd57, [%rd7+10240];
	ld.global.f64 	%fd58, [%rd7+15360];
	ld.global.f64 	%fd59, [%rd7+20480];
	ld.global.f64 	%fd60, [%rd7+25600];
	ld.global.f64 	%fd61, [%rd7+30720];
	ld.global.f64 	%fd62, [%rd7+35840];
	add.f64 	%fd63, %fd374, %fd55;
	add.f64 	%fd64, %fd63, %fd56;
	add.f64 	%fd65, %fd64, %fd57;
	add.f64 	%fd66, %fd65, %fd58;
	add.f64 	%fd67, %fd66, %fd59;
	add.f64 	%fd68, %fd67, %fd60;
	add.f64 	%fd69, %fd68, %fd61;
	add.f64 	%fd374, %fd69, %fd62;
	sub.s32 	%r80, %r1, %r347;
	mul.lo.s32 	%r81, %r2, 5120;
	setp.lt.u32 	%p4, %r80, %r81;
	add.s32 	%r346, %r346, 1;
	add.s32 	%r345, %r345, %r81;
	sub.s32 	%r344, %r344, %r81;
	add.s32 	%r343, %r343, %r81;
	@%p4 bra 	$L__BB14_44;
	bra.uni 	$L__BB14_28;
$L__BB14_30:
	setp.le.u32 	%p5, %r1, %r347;
	sub.s32 	%r82, %r1, %r347;
	setp.ge.s32 	%p6, %r35, %r82;
	or.pred  	%p7, %p5, %p6;
	@%p7 bra 	$L__BB14_44;
	not.b32 	%r84, %r35;
	add.s32 	%r85, %r1, %r84;
	sub.s32 	%r86, %r85, %r36;
	mul.lo.s32 	%r87, %r2, %r346;
	mad.lo.s32 	%r88, %r87, -5120, %r86;
	mul.hi.u32 	%r89, %r88, -858993459;
	shr.u32 	%r90, %r89, 9;
	add.s32 	%r49, %r90, 1;
	and.b32  	%r50, %r49, 15;
	setp.lt.u32 	%p8, %r88, 9600;
	mov.u32 	%r352, %r35;
	@%p8 bra 	$L__BB14_35;
	or.b32  	%r350, %r35, 5120;
	mul.hi.u32 	%r91, %r344, -858993459;
	shr.u32 	%r92, %r91, 9;
	add.s32 	%r93, %r92, 1;
	and.b32  	%r94, %r93, 16777200;
	neg.s32 	%r348, %r94;
$L__BB14_33:
	.pragma "nounroll";
	add.s32 	%r95, %r343, -5120;
	mul.wide.u32 	%rd8, %r95, 8;
	add.s64 	%rd9, %rd1, %rd8;
	ld.global.f64 	%fd71, [%rd9];
	add.f64 	%fd72, %fd374, %fd71;
	add.s32 	%r96, %r343, -4480;
	mul.wide.u32 	%rd10, %r96, 8;
	add.s64 	%rd11, %rd1, %rd10;
	ld.global.f64 	%fd73, [%rd11];
	add.f64 	%fd74, %fd72, %fd73;
	add.s32 	%r97, %r343, -3840;
	mul.wide.u32 	%rd12, %r97, 8;
	add.s64 	%rd13, %rd1, %rd12;
	ld.global.f64 	%fd75, [%rd13];
	add.f64 	%fd76, %fd74, %fd75;
	add.s32 	%r98, %r343, -3200;
	mul.wide.u32 	%rd14, %r98, 8;
	add.s64 	%rd15, %rd1, %rd14;
	ld.global.f64 	%fd77, [%rd15];
	add.f64 	%fd78, %fd76, %fd77;
	add.s32 	%r99, %r343, -2560;
	mul.wide.u32 	%rd16, %r99, 8;
	add.s64 	%rd17, %rd1, %rd16;
	ld.global.f64 	%fd79, [%rd17];
	add.f64 	%fd80, %fd78, %fd79;
	add.s32 	%r100, %r343, -1920;
	mul.wide.u32 	%rd18, %r100, 8;
	add.s64 	%rd19, %rd1, %rd18;
	ld.global.f64 	%fd81, [%rd19];
	add.f64 	%fd82, %fd80, %fd81;
	add.s32 	%r101, %r343, -1280;
	mul.wide.u32 	%rd20, %r101, 8;
	add.s64 	%rd21, %rd1, %rd20;
	ld.global.f64 	%fd83, [%rd21];
	add.f64 	%fd84, %fd82, %fd83;
	add.s32 	%r102, %r343, 4480;
	add.s32 	%r103, %r343, -640;
	mul.wide.u32 	%rd22, %r103, 8;
	add.s64 	%rd23, %rd1, %rd22;
	ld.global.f64 	%fd85, [%rd23];
	add.f64 	%fd86, %fd84, %fd85;
	mul.wide.u32 	%rd24, %r343, 8;
	add.s64 	%rd25, %rd1, %rd24;
	ld.global.f64 	%fd87, [%rd25];
	add.f64 	%fd88, %fd86, %fd87;
	add.s32 	%r104, %r343, 640;
	mul.wide.u32 	%rd26, %r104, 8;
	add.s64 	%rd27, %rd1, %rd26;
	ld.global.f64 	%fd89, [%rd27];
	add.f64 	%fd90, %fd88, %fd89;
	add.s32 	%r105, %r343, 1280;
	mul.wide.u32 	%rd28, %r105, 8;
	add.s64 	%rd29, %rd1, %rd28;
	ld.global.f64 	%fd91, [%rd29];
	add.f64 	%fd92, %fd90, %fd91;
	add.s32 	%r106, %r343, 1920;
	mul.wide.u32 	%rd30, %r106, 8;
	add.s64 	%rd31, %rd1, %rd30;
	ld.global.f64 	%fd93, [%rd31];
	add.f64 	%fd94, %fd92, %fd93;
	add.s32 	%r107, %r343, 2560;
	mul.wide.u32 	%rd32, %r107, 8;
	add.s64 	%rd33, %rd1, %rd32;
	ld.global.f64 	%fd95, [%rd33];
	add.f64 	%fd96, %fd94, %fd95;
	add.s32 	%r108, %r343, 3200;
	mul.wide.u32 	%rd34, %r108, 8;
	add.s64 	%rd35, %rd1, %rd34;
	ld.global.f64 	%fd97, [%rd35];
	add.f64 	%fd98, %fd96, %fd97;
	add.s32 	%r109, %r343, 3840;
	mul.wide.u32 	%rd36, %r109, 8;
	add.s64 	%rd37, %rd1, %rd36;
	ld.global.f64 	%fd99, [%rd37];
	add.f64 	%fd100, %fd98, %fd99;
	mul.wide.u32 	%rd38, %r102, 8;
	add.s64 	%rd39, %rd1, %rd38;
	ld.global.f64 	%fd101, [%rd39];
	add.f64 	%fd374, %fd100, %fd101;
	add.s32 	%r350, %r350, 10240;
	add.s32 	%r343, %r343, 10240;
	add.s32 	%r348, %r348, 16;
	setp.ne.s32 	%p9, %r348, 0;
	@%p9 bra 	$L__BB14_33;
	add.s32 	%r352, %r350, -5120;
$L__BB14_35:
	setp.eq.s32 	%p10, %r50, 0;
	@%p10 bra 	$L__BB14_44;
	and.b32  	%r61, %r49, 7;
	setp.lt.u32 	%p11, %r50, 8;
	@%p11 bra 	$L__BB14_38;
	add.s32 	%r110, %r352, %r347;
	mul.wide.u32 	%rd40, %r110, 8;
	add.s64 	%rd41, %rd1, %rd40;
	ld.global.f64 	%fd103, [%rd41];
	add.f64 	%fd104, %fd374, %fd103;
	add.s32 	%r111, %r110, 640;
	mul.wide.u32 	%rd42, %r111, 8;
	add.s64 	%rd43, %rd1, %rd42;
	ld.global.f64 	%fd105, [%rd43];
	add.f64 	%fd106, %fd104, %fd105;
	add.s32 	%r112, %r110, 1280;
	mul.wide.u32 	%rd44, %r112, 8;
	add.s64 	%rd45, %rd1, %rd44;
	ld.global.f64 	%fd107, [%rd45];
	add.f64 	%fd108, %fd106, %fd107;
	add.s32 	%r113, %r110, 1920;
	mul.wide.u32 	%rd46, %r113, 8;
	add.s64 	%rd47, %rd1, %rd46;
	ld.global.f64 	%fd109, [%rd47];
	add.f64 	%fd110, %fd108, %fd109;
	add.s32 	%r114, %r110, 2560;
	mul.wide.u32 	%rd48, %r114, 8;
	add.s64 	%rd49, %rd1, %rd48;
	ld.global.f64 	%fd111, [%rd49];
	add.f64 	%fd112, %fd110, %fd111;
	add.s32 	%r115, %r110, 3200;
	mul.wide.u32 	%rd50, %r115, 8;
	add.s64 	%rd51, %rd1, %rd50;
	ld.global.f64 	%fd113, [%rd51];
	add.f64 	%fd114, %fd112, %fd113;
	add.s32 	%r116, %r110, 3840;
	mul.wide.u32 	%rd52, %r116, 8;
	add.s64 	%rd53, %rd1, %rd52;
	ld.global.f64 	%fd115, [%rd53];
	add.f64 	%fd116, %fd114, %fd115;
	add.s32 	%r117, %r110, 4480;
	mul.wide.u32 	%rd54, %r117, 8;
	add.s64 	%rd55, %rd1, %rd54;
	ld.global.f64 	%fd117, [%rd55];
	add.f64 	%fd374, %fd116, %fd117;
	add.s32 	%r352, %r352, 5120;
$L__BB14_38:
	setp.eq.s32 	%p12, %r61, 0;
	@%p12 bra 	$L__BB14_44;
	setp.lt.u32 	%p13, %r61, 4;
	@%p13 bra 	$L__BB14_41;
	add.s32 	%r118, %r352, %r347;
	mul.wide.u32 	%rd56, %r118, 8;
	add.s64 	%rd57, %rd1, %rd56;
	ld.global.f64 	%fd119, [%rd57];
	add.f64 	%fd120, %fd374, %fd119;
	add.s32 	%r119, %r118, 640;
	mul.wide.u32 	%rd58, %r119, 8;
	add.s64 	%rd59, %rd1, %rd58;
	ld.global.f64 	%fd121, [%rd59];
	add.f64 	%fd122, %fd120, %fd121;
	add.s32 	%r120, %r118, 1280;
	mul.wide.u32 	%rd60, %r120, 8;
	add.s64 	%rd61, %rd1, %rd60;
	ld.global.f64 	%fd123, [%rd61];
	add.f64 	%fd124, %fd122, %fd123;
	add.s32 	%r121, %r118, 1920;
	mul.wide.u32 	%rd62, %r121, 8;
	add.s64 	%rd63, %rd1, %rd62;
	ld.global.f64 	%fd125, [%rd63];
	add.f64 	%fd374, %fd124, %fd125;
	add.s32 	%r352, %r352, 2560;
$L__BB14_41:
	and.b32  	%r122, %r49, 3;
	setp.eq.s32 	%p14, %r122, 0;
	@%p14 bra 	$L__BB14_44;
	add.s32 	%r355, %r352, %r345;
	mul.hi.u32 	%r123, %r344, -858993459;
	cvt.u16.u32 	%rs1, %r123;
	shr.u16 	%rs2, %rs1, 9;
	add.s16 	%rs3, %rs2, 1;
	cvt.u32.u16 	%r124, %rs3;
	and.b32  	%r125, %r124, 3;
	neg.s32 	%r354, %r125;
$L__BB14_43:
	.pragma "nounroll";
	mul.wide.u32 	%rd64, %r355, 8;
	add.s64 	%rd65, %rd1, %rd64;
	ld.global.f64 	%fd126, [%rd65];
	add.f64 	%fd374, %fd374, %fd126;
	add.s32 	%r355, %r355, 640;
	add.s32 	%r354, %r354, 1;
	setp.ne.s32 	%p15, %r354, 0;
	@%p15 bra 	$L__BB14_43;
$L__BB14_44:
	// begin inline asm
	mov.u32 %r126, %laneid;
	// end inline asm
	mov.b64 	%rd66, %fd374;
	mov.b64 	{%r128, %r133}, %rd66;
	mov.b32 	%r134, 1;
	mov.b32 	%r175, 31;
	mov.b32 	%r176, -1;
	// begin inline asm
	shfl.sync.down.b32 %r127, %r128, %r134, %r175, %r176;
	// end inline asm
	// begin inline asm
	shfl.sync.down.b32 %r132, %r133, %r134, %r175, %r176;
	// end inline asm
	mov.b64 	%rd67, {%r127, %r132};
	mov.b64 	%fd127, %rd67;
	setp.gt.s32 	%p16, %r126, 30;
	add.f64 	%fd128, %fd374, %fd127;
	selp.f64 	%fd129, %fd374, %fd128, %p16;
	mov.b64 	%rd68, %fd129;
	mov.b64 	{%r138, %r143}, %rd68;
	mov.b32 	%r144, 2;
	// begin inline asm
	shfl.sync.down.b32 %r137, %r138, %r144, %r175, %r176;
	// end inline asm
	// begin inline asm
	shfl.sync.down.b32 %r142, %r143, %r144, %r175, %r176;
	// end inline asm
	mov.b64 	%rd69, {%r137, %r142};
	mov.b64 	%fd130, %rd69;
	setp.gt.s32 	%p17, %r126, 29;
	add.f64 	%fd131, %fd129, %fd130;
	selp.f64 	%fd132, %fd129, %fd131, %p17;
	mov.b64 	%rd70, %fd132;
	mov.b64 	{%r148, %r153}, %rd70;
	mov.b32 	%r154, 4;
	// begin inline asm
	shfl.sync.down.b32 %r147, %r148, %r154, %r175, %r176;
	// end inline asm
	// begin inline asm
	shfl.sync.down.b32 %r152, %r153, %r154, %r175, %r176;
	// end inline asm
	mov.b64 	%rd71, {%r147, %r152};
	mov.b64 	%fd133, %rd71;
	setp.gt.s32 	%p18, %r126, 27;
	add.f64 	%fd134, %fd132, %fd133;
	selp.f64 	%fd135, %fd132, %fd134, %p18;
	mov.b64 	%rd72, %fd135;
	mov.b64 	{%r158, %r163}, %rd72;
	mov.b32 	%r164, 8;
	// begin inline asm
	shfl.sync.down.b32 %r157, %r158, %r164, %r175, %r176;
	// end inline asm
	// begin inline asm
	shfl.sync.down.b32 %r162, %r163, %r164, %r175, %r176;
	// end inline asm
	mov.b64 	%rd73, {%r157, %r162};
	mov.b64 	%fd136, %rd73;
	setp.gt.s32 	%p19, %r126, 23;
	add.f64 	%fd137, %fd135, %fd136;
	selp.f64 	%fd138, %fd135, %fd137, %p19;
	mov.b64 	%rd74, %fd138;
	mov.b64 	{%r168, %r173}, %rd74;
	mov.b32 	%r174, 16;
	// begin inline asm
	shfl.sync.down.b32 %r167, %r168, %r174, %r175, %r176;
	// end inline asm
	// begin inline asm
	shfl.sync.down.b32 %r172, %r173, %r174, %r175, %r176;
	// end inline asm
	mov.b64 	%rd75, {%r167, %r172};
	mov.b64 	%fd139, %rd75;
	setp.gt.s32 	%p20, %r126, 15;
	add.f64 	%fd37, %fd138, %fd139;
	selp.f64 	%fd375, %fd138, %fd37, %p20;
	setp.ne.s32 	%p21, %r126, 0;
	@%p21 bra 	$L__BB14_46;
	shr.u32 	%r177, %r35, 2;
	and.b32  	%r178, %r177, 248;
	mov.u32 	%r179, _ZZN3cub18CUB_300001_SM_10006detail6reduce18DeviceReduceKernelINS2_10policy_hubIdjN4cuda3std3__44plusIdEEE10Policy1000EN6thrust24THRUST_300001_SM_1000_NS6detail15normal_iteratorINSD_10device_ptrIdEEEEjS9_dNS7_10__identityEEEvT0_PT3_T1_NS0_13GridEvenShareISN_EET2_T4_E12temp_storage;
	add.s32 	%r180, %r179, %r178;
	st.shared.f64 	[%r180+24], %fd37;
$L__BB14_46:
	bar.sync 	0;
	setp.ne.s32 	%p22, %r35, 0;
	@%p22 bra 	$L__BB14_48;
	ld.shared.f64 	%fd140, [_ZZN3cub18CUB_300001_SM_10006detail6reduce18DeviceReduceKernelINS2_10policy_hubIdjN4cuda3std3__44plusIdEEE10Policy1000EN6thrust24THRUST_300001_SM_1000_NS6detail15normal_iteratorINSD_10device_ptrIdEEEEjS9_dNS7_10__identityEEEvT0_PT3_T1_NS0_13GridEvenShareISN_EET2_T4_E12temp_storage+32];
	add.f64 	%fd141, %fd375, %fd140;
	ld.shared.f64 	%fd142, [_ZZN3cub18CUB_300001_SM_10006detail6reduce18DeviceReduceKernelINS2_10policy_hubIdjN4cuda3std3__44plusIdEEE10Policy1000EN6thrust24THRUST_300001_SM_1000_NS6detail15normal_iteratorINSD_10device_ptrIdEEEEjS9_dNS7_10__identityEEEvT0_PT3_T1_NS0_13GridEvenShareISN_EET2_T4_E12temp_storage+40];
	add.f64 	%fd143, %fd141, %fd142;
	ld.shared.f64 	%fd144, [_ZZN3cub18CUB_300001_SM_10006detail6reduce18DeviceReduceKernelINS2_10policy_hubIdjN4cuda3std3__44plusIdEEE10Policy1000EN6thrust24THRUST_300001_SM_1000_NS6detail15normal_iteratorINSD_10device_ptrIdEEEEjS9_dNS7_10__identityEEEvT0_PT3_T1_NS0_13GridEvenShareISN_EET2_T4_E12temp_storage+48];
	add.f64 	%fd145, %fd143, %fd144;
	ld.shared.f64 	%fd146, [_ZZN3cub18CUB_300001_SM_10006detail6reduce18DeviceReduceKernelINS2_10policy_hubIdjN4cuda3std3__44plusIdEEE10Policy1000EN6thrust24THRUST_300001_SM_1000_NS6detail15normal_iteratorINSD_10device_ptrIdEEEEjS9_dNS7_10__identityEEEvT0_PT3_T1_NS0_13GridEvenShareISN_EET2_T4_E12temp_storage+56];
	add.f64 	%fd147, %fd145, %fd146;
	ld.shared.f64 	%fd148, [_ZZN3cub18CUB_300001_SM_10006detail6reduce18DeviceReduceKernelINS2_10policy_hubIdjN4cuda3std3__44plusIdEEE10Policy1000EN6thrust24THRUST_300001_SM_1000_NS6detail15normal_iteratorINSD_10device_ptrIdEEEEjS9_dNS7_10__identityEEEvT0_PT3_T1_NS0_13GridEvenShareISN_EET2_T4_E12temp_storage+64];
	add.f64 	%fd149, %fd147, %fd148;
	ld.shared.f64 	%fd150, [_ZZN3cub18CUB_300001_SM_10006detail6reduce18DeviceReduceKernelINS2_10policy_hubIdjN4cuda3std3__44plusIdEEE10Policy1000EN6thrust24THRUST_300001_SM_1000_NS6detail15normal_iteratorINSD_10device_ptrIdEEEEjS9_dNS7_10__identityEEEvT0_PT3_T1_NS0_13GridEvenShareISN_EET2_T4_E12temp_storage+72];
	add.f64 	%fd151, %fd149, %fd150;
	ld.shared.f64 	%fd152, [_ZZN3cub18CUB_300001_SM_10006detail6reduce18DeviceReduceKernelINS2_10policy_hubIdjN4cuda3std3__44plusIdEEE10Policy1000EN6thrust24THRUST_300001_SM_1000_NS6detail15normal_iteratorINSD_10device_ptrIdEEEEjS9_dNS7_10__identityEEEvT0_PT3_T1_NS0_13GridEvenShareISN_EET2_T4_E12temp_storage+80];
	add.f64 	%fd153, %fd151, %fd152;
	ld.shared.f64 	%fd154, [_ZZN3cub18CUB_300001_SM_10006detail6reduce18DeviceReduceKernelINS2_10policy_hubIdjN4cuda3std3__44plusIdEEE10Policy1000EN6thrust24THRUST_300001_SM_1000_NS6detail15normal_iteratorINSD_10device_ptrIdEEEEjS9_dNS7_10__identityEEEvT0_PT3_T1_NS0_13GridEvenShareISN_EET2_T4_E12temp_storage+88];
	add.f64 	%fd155, %fd153, %fd154;
	ld.shared.f64 	%fd156, [_ZZN3cub18CUB_300001_SM_10006detail6reduce18DeviceReduceKernelINS2_10policy_hubIdjN4cuda3std3__44plusIdEEE10Policy1000EN6thrust24THRUST_300001_SM_1000_NS6detail15normal_iteratorINSD_10device_ptrIdEEEEjS9_dNS7_10__identityEEEvT0_PT3_T1_NS0_13GridEvenShareISN_EET2_T4_E12temp_storage+96];
	add.f64 	%fd157, %fd155, %fd156;
	ld.shared.f64 	%fd158, [_ZZN3cub18CUB_300001_SM_10006detail6reduce18DeviceReduceKernelINS2_10policy_hubIdjN4cuda3std3__44plusIdEEE10Policy1000EN6thrust24THRUST_300001_SM_1000_NS6detail15normal_iteratorINSD_10device_ptrIdEEEEjS9_dNS7_10__identityEEEvT0_PT3_T1_NS0_13GridEvenShareISN_EET2_T4_E12temp_storage+104];
	add.f64 	%fd159, %fd157, %fd158;
	ld.shared.f64 	%fd160, [_ZZN3cub18CUB_300001_SM_10006detail6reduce18DeviceReduceKernelINS2_10policy_hubIdjN4cuda3std3__44plusIdEEE10Policy1000EN6thrust24THRUST_300001_SM_1000_NS6detail15normal_iteratorINSD_10device_ptrIdEEEEjS9_dNS7_10__identityEEEvT0_PT3_T1_NS0_13GridEvenShareISN_EET2_T4_E12temp_storage+112];
	add.f64 	%fd161, %fd159, %fd160;
	ld.shared.f64 	%fd162, [_ZZN3cub18CUB_300001_SM_10006detail6reduce18DeviceReduceKernelINS2_10policy_hubIdjN4cuda3std3__44plusIdEEE10Policy1000EN6thrust24THRUST_300001_SM_1000_NS6detail15normal_iteratorINSD_10device_ptrIdEEEEjS9_dNS7_10__identityEEEvT0_PT3_T1_NS0_13GridEvenShareISN_EET2_T4_E12temp_storage+120];
	add.f64 	%fd163, %fd161, %fd162;
	ld.shared.f64 	%fd164, [_ZZN3cub18CUB_300001_SM_10006detail6reduce18DeviceReduceKernelINS2_10policy_hubIdjN4cuda3std3__44plusIdEEE10Policy1000EN6thrust24THRUST_300001_SM_1000_NS6detail15normal_iteratorINSD_10device_ptrIdEEEEjS9_dNS7_10__identityEEEvT0_PT3_T1_NS0_13GridEvenShareISN_EET2_T4_E12temp_storage+128];
	add.f64 	%fd165, %fd163, %fd164;
	ld.shared.f64 	%fd166, [_ZZN3cub18CUB_300001_SM_10006detail6reduce18DeviceReduceKernelINS2_10policy_hubIdjN4cuda3std3__44plusIdEEE10Policy1000EN6thrust24THRUST_300001_SM_1000_NS6detail15normal_iteratorINSD_10device_ptrIdEEEEjS9_dNS7_10__identityEEEvT0_PT3_T1_NS0_13GridEvenShareISN_EET2_T4_E12temp_storage+136];
	add.f64 	%fd167, %fd165, %fd166;
	ld.shared.f64 	%fd168, [_ZZN3cub18CUB_300001_SM_10006detail6reduce18DeviceReduceKernelINS2_10policy_hubIdjN4cuda3std3__44plusIdEEE10Policy1000EN6thrust24THRUST_300001_SM_1000_NS6detail15normal_iteratorINSD_10device_ptrIdEEEEjS9_dNS7_10__identityEEEvT0_PT3_T1_NS0_13GridEvenShareISN_EET2_T4_E12temp_storage+144];
	add.f64 	%fd169, %fd167, %fd168;
	ld.shared.f64 	%fd170, [_ZZN3cub18CUB_300001_SM_10006detail6reduce18DeviceReduceKernelINS2_10policy_hubIdjN4cuda3std3__44plusIdEEE10Policy1000EN6thrust24THRUST_300001_SM_1000_NS6detail15normal_iteratorINSD_10device_ptrIdEEEEjS9_dNS7_10__identityEEEvT0_PT3_T1_NS0_13GridEvenShareISN_EET2_T4_E12temp_storage+152];
	add.f64 	%fd171, %fd169, %fd170;
	ld.shared.f64 	%fd172, [_ZZN3cub18CUB_300001_SM_10006detail6reduce18DeviceReduceKernelINS2_10policy_hubIdjN4cuda3std3__44plusIdEEE10Policy1000EN6thrust24THRUST_300001_SM_1000_NS6detail15normal_iteratorINSD_10device_ptrIdEEEEjS9_dNS7_10__identityEEEvT0_PT3_T1_NS0_13GridEvenShareISN_EET2_T4_E12temp_storage+160];
	add.f64 	%fd173, %fd171, %fd172;
	ld.shared.f64 	%fd174, [_ZZN3cub18CUB_300001_SM_10006detail6reduce18DeviceReduceKernelINS2_10policy_hubIdjN4cuda3std3__44plusIdEEE10Policy1000EN6thrust24THRUST_300001_SM_1000_NS6detail15normal_iteratorINSD_10device_ptrIdEEEEjS9_dNS7_10__identityEEEvT0_PT3_T1_NS0_13GridEvenShareISN_EET2_T4_E12temp_storage+168];
	add.f64 	%fd175, %fd173, %fd174;
	ld.shared.f64 	%fd176, [_ZZN3cub18CUB_300001_SM_10006detail6reduce18DeviceReduceKernelINS2_10policy_hubIdjN4cuda3std3__44plusIdEEE10Policy1000EN6thrust24THRUST_300001_SM_1000_NS6detail15normal_iteratorINSD_10device_ptrIdEEEEjS9_dNS7_10__identityEEEvT0_PT3_T1_NS0_13GridEvenShareISN_EET2_T4_E12temp_storage+176];
	add.f64 	%fd375, %fd175, %fd176;
$L__BB14_48:
	mov.u32 	%r333, %tid.x;
	setp.ne.s32 	%p68, %r333, 0;
	@%p68 bra 	$L__BB14_50;
	ld.param.u64 	%rd159, [_ZN3cub18CUB_300001_SM_10006detail6reduce18DeviceReduceKernelINS2_10policy_hubIdjN4cuda3std3__44plusIdEEE10Policy1000EN6thrust24THRUST_300001_SM_1000_NS6detail15normal_iteratorINSD_10device_ptrIdEEEEjS9_dNS7_10__identityEEEvT0_PT3_T1_NS0_13GridEvenShareISN_EET2_T4__param_1];
	cvta.to.global.u64 	%rd156, %rd159;
	mul.wide.u32 	%rd157, %r3, 8;
	add.s64 	%rd158, %rd156, %rd157;
	st.global.f64 	[%rd158], %fd375;
$L__BB14_50:
	ret;

}
	// .globl	_ZN3cub18CUB_300001_SM_10006detail6reduce28DeviceReduceSingleTileKernelINS2_10policy_hubIdjN4cuda3std3__44plusIdEEE10Policy1000EPdSC_iS9_ddNS7_10__identityEEEvT0_T1_T2_T3_T4_T6_
.visible .entry _ZN3cub18CUB_300001_SM_10006detail6reduce28DeviceReduceSingleTileKernelINS2_10policy_hubIdjN4cuda3std3__44plusIdEEE10Policy1000EPdSC_iS9_ddNS7_10__identityEEEvT0_T1_T2_T3_T4_T6_(
	.param .u64 .ptr .align 1 _ZN3cub18CUB_300001_SM_10006detail6reduce28DeviceReduceSingleTileKernelINS2_10policy_hubIdjN4cuda3std3__44plusIdEEE10Policy1000EPdSC_iS9_ddNS7_10__identityEEEvT0_T1_T2_T3_T4_T6__param_0,
	.param .u64 .ptr .align 1 _ZN3cub18CUB_300001_SM_10006detail6reduce28DeviceReduceSingleTileKernelINS2_10policy_hubIdjN4cuda3std3__44plusIdEEE10Policy1000EPdSC_iS9_ddNS7_10__identityEEEvT0_T1_T2_T3_T4_T6__param_1,
	.param .u32 _ZN3cub18CUB_300001_SM_10006detail6reduce28DeviceReduceSingleTileKernelINS2_10policy_hubIdjN4cuda3std3__44plusIdEEE10Policy1000EPdSC_iS9_ddNS7_10__identityEEEvT0_T1_T2_T3_T4_T6__param_2,
	.param .align 1 .b8 _ZN3cub18CUB_300001_SM_10006detail6reduce28DeviceReduceSingleTileKernelINS2_10policy_hubIdjN4cuda3std3__44plusIdEEE10Policy1000EPdSC_iS9_ddNS7_10__identityEEEvT0_T1_T2_T3_T4_T6__param_3[1],
	.param .f64 _ZN3cub18CUB_300001_SM_10006detail6reduce28DeviceReduceSingleTileKernelINS2_10policy_hubIdjN4cuda3std3__44plusIdEEE10Policy1000EPdSC_iS9_ddNS7_10__identityEEEvT0_T1_T2_T3_T4_T6__param_4,
	.param .align 1 .b8 _ZN3cub18CUB_300001_SM_10006detail6reduce28DeviceReduceSingleTileKernelINS2_10policy_hubIdjN4cuda3std3__44plusIdEEE10Policy1000EPdSC_iS9_ddNS7_10__identityEEEvT0_T1_T2_T3_T4_T6__param_5[1]
)
.maxntid 640
.minnctapersm 1
{
	.reg .pred 	%p<62>;
	.reg .b32 	%r<239>;
	.reg .b64 	%rd<109>;
	.reg .b64 	%fd<264>;
	// demoted variable
	.shared .align 8 .b8 _ZZN3cub18CUB_300001_SM_10006detail6reduce28DeviceReduceSingleTileKernelINS2_10policy_hubIdjN4cuda3std3__44plusIdEEE10Policy1000EPdSC_iS9_ddNS7_10__identityEEEvT0_T1_T2_T3_T4_T6_E12temp_storage[192];
	ld.param.u64 	%rd9, [_ZN3cub18CUB_300001_SM_10006detail6reduce28DeviceReduceSingleTileKernelINS2_10policy_hubIdjN4cuda3std3__44plusIdEEE10Policy1000EPdSC_iS9_ddNS7_10__identityEEEvT0_T1_T2_T3_T4_T6__param_0];
	ld.param.u64 	%rd10, [_ZN3cub18CUB_300001_SM_10006detail6reduce28DeviceReduceSingleTileKernelINS2_10policy_hubIdjN4cuda3std3__44plusIdEEE10Policy1000EPdSC_iS9_ddNS7_10__identityEEEvT0_T1_T2_T3_T4_T6__param_1];
	ld.param.u32 	%r36, [_ZN3cub18CUB_300001_SM_10006detail6reduce28DeviceReduceSingleTileKernelINS2_10policy_hubIdjN4cuda3std3__44plusIdEEE10Policy1000EPdSC_iS9_ddNS7_10__identityEEEvT0_T1_T2_T3_T4_T6__param_2];
	ld.param.f64 	%fd30, [_ZN3cub18CUB_300001_SM_10006detail6reduce28DeviceReduceSingleTileKernelINS2_10policy_hubIdjN4cuda3std3__44plusIdEEE10Policy1000EPdSC_iS9_ddNS7_10__identityEEEvT0_T1_T2_T3_T4_T6__param_4];
	cvta.to.global.u64 	%rd1, %rd10;
	setp.ne.s32 	%p1, %r36, 0;
	@%p1 bra 	$L__BB15_3;
	mov.u32 	%r225, %tid.x;
	setp.ne.s32 	%p61, %r225, 0;
	@%p61 bra 	$L__BB15_39;
	st.global.f64 	[%rd1], %fd30;
	bra.uni 	$L__BB15_39;
$L__BB15_3:
	setp.gt.s32 	%p2, %r36, 5119;
	@%p2 bra 	$L__BB15_21;
	mov.u32 	%r1, %tid.x;
	setp.ge.s32 	%p19, %r1, %r36;
	mov.f64 	%fd255, 0d0000000000000000;
	mov.u32 	%r229, %r1;
	@%p19 bra 	$L__BB15_6;
	mul.wide.u32 	%rd74, %r1, 8;
	add.s64 	%rd73, %rd9, %rd74;
	// begin inline asm
	ld.global.nc.u64 %rd72, [%rd73];
	// end inline asm
	mov.b64 	%fd255, %rd72;
	add.s32 	%r229, %r1, 640;
$L__BB15_6:
	setp.ge.s32 	%p20, %r229, %r36;
	@%p20 bra 	$L__BB15_12;
	not.b32 	%r101, %r229;
	add.s32 	%r4, %r36, %r101;
	mul.hi.u32 	%r102, %r4, -858993459;
	shr.u32 	%r103, %r102, 9;
	add.s32 	%r5, %r103, 1;
	and.b32  	%r104, %r103, 3;
	setp.eq.s32 	%p21, %r104, 3;
	@%p21 bra 	$L__BB15_10;
	mul.wide.u32 	%rd75, %r229, 8;
	add.s64 	%rd107, %rd9, %rd75;
	and.b32  	%r105, %r5, 3;
	neg.s32 	%r227, %r105;
$L__BB15_9:
	.pragma "nounroll";
	// begin inline asm
	ld.global.nc.u64 %rd76, [%rd107];
	// end inline asm
	mov.b64 	%fd121, %rd76;
	add.f64 	%fd255, %fd255, %fd121;
	add.s32 	%r229, %r229, 640;
	add.s64 	%rd107, %rd107, 5120;
	add.s32 	%r227, %r227, 1;
	setp.ne.s32 	%p22, %r227, 0;
	@%p22 bra 	$L__BB15_9;
$L__BB15_10:
	setp.lt.u32 	%p23, %r4, 1920;
	@%p23 bra 	$L__BB15_12;
$L__BB15_11:
	mul.wide.s32 	%rd86, %r229, 8;
	add.s64 	%rd79, %rd9, %rd86;
	// begin inline asm
	ld.global.nc.u64 %rd78, [%rd79];
	// end inline asm
	mov.b64 	%fd122, %rd78;
	add.f64 	%fd123, %fd255, %fd122;
	add.s64 	%rd81, %rd79, 5120;
	// begin inline asm
	ld.global.nc.u64 %rd80, [%rd81];
	// end inline asm
	mov.b64 	%fd124, %rd80;
	add.f64 	%fd125, %fd123, %fd124;
	add.s64 	%rd83, %rd79, 10240;
	// begin inline asm
	ld.global.nc.u64 %rd82, [%rd83];
	// end inline asm
	mov.b64 	%fd126, %rd82;
	add.f64 	%fd127, %fd125, %fd126;
	add.s64 	%rd85, %rd79, 15360;
	// begin inline asm
	ld.global.nc.u64 %rd84, [%rd85];
	// end inline asm
	mov.b64 	%fd128, %rd84;
	add.f64 	%fd255, %fd127, %fd128;
	add.s32 	%r229, %r229, 2560;
	setp.lt.s32 	%p24, %r229, %r36;
	@%p24 bra 	$L__BB15_11;
$L__BB15_12:
	setp.lt.s32 	%p25, %r36, 640;
	@%p25 bra 	$L__BB15_17;
	// begin inline asm
	mov.u32 %r169, %laneid;
	// end inline asm
	mov.b64 	%rd97, %fd255;
	mov.b64 	{%r171, %r176}, %rd97;
	mov.b32 	%r177, 1;
	mov.b32 	%r218, 31;
	mov.b32 	%r219, -1;
	// begin inline asm
	shfl.sync.down.b32 %r170, %r171, %r177, %r218, %r219;
	// end inline asm
	// begin inline asm
	shfl.sync.down.b32 %r175, %r176, %r177, %r218, %r219;
	// end inline asm
	mov.b64 	%rd98, {%r170, %r175};
	mov.b64 	%fd199, %rd98;
	setp.gt.s32 	%p53, %r169, 30;
	add.f64 	%fd200, %fd255, %fd199;
	selp.f64 	%fd201, %fd255, %fd200, %p53;
	mov.b64 	%rd99, %fd201;
	mov.b64 	{%r181, %r186}, %rd99;
	mov.b32 	%r187, 2;
	// begin inline asm
	shfl.sync.down.b32 %r180, %r181, %r187, %r218, %r219;
	// end inline asm
	// begin inline asm
	shfl.sync.down.b32 %r185, %r186, %r187, %r218, %r219;
	// end inline asm
	mov.b64 	%rd100, {%r180, %r185};
	mov.b64 	%fd202, %rd100;
	setp.gt.s32 	%p54, %r169, 29;
	add.f64 	%fd203, %fd201, %fd202;
	selp.f64 	%fd204, %fd201, %fd203, %p54;
	mov.b64 	%rd101, %fd204;
	mov.b64 	{%r191, %r196}, %rd101;
	mov.b32 	%r197, 4;
	// begin inline asm
	shfl.sync.down.b32 %r190, %r191, %r197, %r218, %r219;
	// end inline asm
	// begin inline asm
	shfl.sync.down.b32 %r195, %r196, %r197, %r218, %r219;
	// end inline asm
	mov.b64 	%rd102, {%r190, %r195};
	mov.b64 	%fd205, %rd102;
	setp.gt.s32 	%p55, %r169, 27;
	add.f64 	%fd206, %fd204, %fd205;
	selp.f64 	%fd207, %fd204, %fd206, %p55;
	mov.b64 	%rd103, %fd207;
	mov.b64 	{%r201, %r206}, %rd103;
	mov.b32 	%r207, 8;
	// begin inline asm
	shfl.sync.down.b32 %r200, %r201, %r207, %r218, %r219;
	// end inline asm
	// begin inline asm
	shfl.sync.down.b32 %r205, %r206, %r207, %r218, %r219;
	// end inline asm
	mov.b64 	%rd104, {%r200, %r205};
	mov.b64 	%fd208, %rd104;
	setp.gt.s32 	%p56, %r169, 23;
	add.f64 	%fd209, %fd207, %fd208;
	selp.f64 	%fd210, %fd207, %fd209, %p56;
	mov.b64 	%rd105, %fd210;
	mov.b64 	{%r211, %r216}, %rd105;
	mov.b32 	%r217, 16;
	// begin inline asm
	shfl.sync.down.b32 %r210, %r211, %r217, %r218, %r219;
	// end inline asm
	// begin inline asm
	shfl.sync.down.b32 %r215, %r216, %r217, %r218, %r219;
	// end inline asm
	mov.b64 	%rd106, {%r210, %r215};
	mov.b64 	%fd211, %rd106;
	setp.gt.s32 	%p57, %r169, 15;
	add.f64 	%fd10, %fd210, %fd211;
	selp.f64 	%fd263, %fd210, %fd10, %p57;
	setp.ne.s32 	%p58, %r169, 0;
	@%p58 bra 	$L__BB15_15;
	shr.u32 	%r220, %r1, 2;
	and.b32  	%r221, %r220, 248;
	mov.u32 	%r222, _ZZN3cub18CUB_300001_SM_10006detail6reduce28DeviceReduceSingleTileKernelINS2_10policy_hubIdjN4cuda3std3__44plusIdEEE10Policy1000EPdSC_iS9_ddNS7_10__identityEEEvT0_T1_T2_T3_T4_T6_E12temp_storage;
	add.s32 	%r223, %r222, %r221;
	st.shared.f64 	[%r223+24], %fd10;
$L__BB15_15:
	bar.sync 	0;
	setp.ne.s32 	%p59, %r1, 0;
	@%p59 bra 	$L__BB15_37;
	ld.shared.f64 	%fd212, [_ZZN3cub18CUB_300001_SM_10006detail6reduce28DeviceReduceSingleTileKernelINS2_10policy_hubIdjN4cuda3std3__44plusIdEEE10Policy1000EPdSC_iS9_ddNS7_10__identityEEEvT0_T1_T2_T3_T4_T6_E12temp_storage+32];
	add.f64 	%fd213, %fd263, %fd212;
	ld.shared.f64 	%fd214, [_ZZN3cub18CUB_300001_SM_10006detail6reduce28DeviceReduceSingleTileKernelINS2_10policy_hubIdjN4cuda3std3__44plusIdEEE10Policy1000EPdSC_iS9_ddNS7_10__identityEEEvT0_T1_T2_T3_T4_T6_E12temp_storage+40];
	add.f64 	%fd215, %fd213, %fd214;
	ld.shared.f64 	%fd216, [_ZZN3cub18CUB_300001_SM_10006detail6reduce28DeviceReduceSingleTileKernelINS2_10policy_hubIdjN4cuda3std3__44plusIdEEE10Policy1000EPdSC_iS9_ddNS7_10__identityEEEvT0_T1_T2_T3_T4_T6_E12temp_storage+48];
	add.f64 	%fd217, %fd215, %fd216;
	ld.shared.f64 	%fd218, [_ZZN3cub18CUB_300001_SM_10006detail6reduce28DeviceReduceSingleTileKernelINS2_10policy_hubIdjN4cuda3std3__44plusIdEEE10Policy1000EPdSC_iS9_ddNS7_10__identityEEEvT0_T1_T2_T3_T4_T6_E12temp_storage+56];
	add.f64 	%fd219, %fd217, %fd218;
	ld.shared.f64 	%fd220, [_ZZN3cub18CUB_300001_SM_10006detail6reduce28DeviceReduceSingleTileKernelINS2_10policy_hubIdjN4cuda3std3__44plusIdEEE10Policy1000EPdSC_iS9_ddNS7_10__identityEEEvT0_T1_T2_T3_T4_T6_E12temp_storage+64];
	add.f64 	%fd221, %fd219, %fd220;
	ld.shared.f64 	%fd222, [_ZZN3cub18CUB_300001_SM_10006detail6reduce28DeviceReduceSingleTileKernelINS2_10policy_hubIdjN4cuda3std3__44plusIdEEE10Policy1000EPdSC_iS9_ddNS7_10__identityEEEvT0_T1_T2_T3_T4_T6_E12temp_storage+72];
	add.f64 	%fd223, %fd221, %fd222;
	ld.shared.f64 	%fd224, [_ZZN3cub18CUB_300001_SM_10006detail6reduce28DeviceReduceSingleTileKernelINS2_10policy_hubIdjN4cuda3std3__44plusIdEEE10Policy1000EPdSC_iS9_ddNS7_10__identityEEEvT0_T1_T2_T3_T4_T6_E12temp_storage+80];
	add.f64 	%fd225, %fd223, %fd224;
	ld.shared.f64 	%fd226, [_ZZN3cub18CUB_300001_SM_10006detail6reduce28DeviceReduceSingleTileKernelINS2_10policy_hubIdjN4cuda3std3__44plusIdEEE10Policy1000EPdSC_iS9_ddNS7_10__identityEEEvT0_T1_T2_T3_T4_T6_E12temp_storage+88];
	add.f64 	%fd227, %fd225, %fd226;
	ld.shared.f64 	%fd228, [_ZZN3cub18CUB_300001_SM_10006detail6reduce28DeviceReduceSingleTileKernelINS2_10policy_hubIdjN4cuda3std3__44plusIdEEE10Policy1000EPdSC_iS9_ddNS7_10__identityEEEvT0_T1_T2_T3_T4_T6_E12temp_storage+96];
	add.f64 	%fd229, %fd227, %fd228;
	ld.shared.f64 	%fd230, [_ZZN3cub18CUB_300001_SM_10006detail6reduce28DeviceReduceSingleTileKernelINS2_10policy_hubIdjN4cuda3std3__44plusIdEEE10Policy1000EPdSC_iS9_ddNS7_10__identityEEEvT0_T1_T2_T3_T4_T6_E12temp_storage+104];
	add.f64 	%fd231, %fd229, %fd230;
	ld.shared.f64 	%fd232, [_ZZN3cub18CUB_300001_SM_10006detail6reduce28DeviceReduceSingleTileKernelINS2_10policy_hubIdjN4cuda3std3__44plusIdEEE10Policy1000EPdSC_iS9_ddNS7_10__identityEEEvT0_T1_T2_T3_T4_T6_E12temp_storage+112];
	add.f64 	%fd233, %fd231, %fd232;
	ld.shared.f64 	%fd234, [_ZZN3cub18CUB_300001_SM_10006detail6reduce28DeviceReduceSingleTileKernelINS2_10policy_hubIdjN4cuda3std3__44plusIdEEE10Policy1000EPdSC_iS9_ddNS7_10__identityEEEvT0_T1_T2_T3_T4_T6_E12temp_storage+120];
	add.f64 	%fd235, %fd233, %fd234;
	ld.shared.f64 	%fd236, [_ZZN3cub18CUB_300001_SM_10006detail6reduce28DeviceReduceSingleTileKernelINS2_10policy_hubIdjN4cuda3std3__44plusIdEEE10Policy1000EPdSC_iS9_ddNS7_10__identityEEEvT0_T1_T2_T3_T4_T6_E12temp_storage+128];
	add.f64 	%fd237, %fd235, %fd236;
	ld.shared.f64 	%fd238, [_ZZN3cub18CUB_300001_SM_10006detail6reduce28DeviceReduceSingleTileKernelINS2_10policy_hubIdjN4cuda3std3__44plusIdEEE10Policy1000EPdSC_iS9_ddNS7_10__identityEEEvT0_T1_T2_T3_T4_T6_E12temp_storage+136];
	add.f64 	%fd239, %fd237, %fd238;
	ld.shared.f64 	%fd240, [_ZZN3cub18CUB_300001_SM_10006detail6reduce28DeviceReduceSingleTileKernelINS2_10policy_hubIdjN4cuda3std3__44plusIdEEE10Policy1000EPdSC_iS9_ddNS7_10__identityEEEvT0_T1_T2_T3_T4_T6_E12temp_storage+144];
	add.f64 	%fd241, %fd239, %fd240;
	ld.shared.f64 	%fd242, [_ZZN3cub18CUB_300001_SM_10006detail6reduce28DeviceReduceSingleTileKernelINS2_10policy_hubIdjN4cuda3std3__44plusIdEEE10Policy1000EPdSC_iS9_ddNS7_10__identityEEEvT0_T1_T2_T3_T4_T6_E12temp_storage+152];
	add.f64 	%fd243, %fd241, %fd242;
	ld.shared.f64 	%fd244, [_ZZN3cub18CUB_300001_SM_10006detail6reduce28DeviceReduceSingleTileKernelINS2_10policy_hubIdjN4cuda3std3__44plusIdEEE10Policy1000EPdSC_iS9_ddNS7_10__identityEEEvT0_T1_T2_T3_T4_T6_E12temp_storage+160];
	add.f64 	%fd245, %fd243, %fd244;
	ld.shared.f64 	%fd246, [_ZZN3cub18CUB_300001_SM_10006detail6reduce28DeviceReduceSingleTileKernelINS2_10policy_hubIdjN4cuda3std3__44plusIdEEE10Policy1000EPdSC_iS9_ddNS7_10__identityEEEvT0_T1_T2_T3_T4_T6_E12temp_storage+168];
	add.f64 	%fd247, %fd245, %fd246;
	ld.shared.f64 	%fd248, [_ZZN3cub18CUB_300001_SM_10006detail6reduce28DeviceReduceSingleTileKernelINS2_10policy_hubIdjN4cuda3std3__44plusIdEEE10Policy1000EPdSC_iS9_ddNS7_10__identityEEEvT0_T1_T2_T3_T4_T6_E12temp_storage+176];
	add.f64 	%fd263, %fd247, %fd248;
	bra.uni 	$L__BB15_37;
$L__BB15_17:
	// begin inline asm
	mov.u32 %r106, %laneid;
	// end inline asm
	and.b32  	%r157, %r1, 992;
	add.s32 	%r158, %r157, 32;
	setp.gt.s32 	%p26, %r158, %r36;
	not.b32 	%r159, %r157;
	add.s32 	%r160, %r36, %r159;
	selp.b32 	%r155, %r160, 31, %p26;
	mov.b64 	%rd87, %fd255;
	mov.b64 	{%r108, %r113}, %rd87;
	mov.b32 	%r114, 1;
	mov.b32 	%r156, -1;
	// begin inline asm
	shfl.sync.down.b32 %r107, %r108, %r114, %r155, %r156;
	// end inline asm
	// begin inline asm
	shfl.sync.down.b32 %r112, %r113, %r114, %r155, %r156;
	// end inline asm
	mov.b64 	%rd88, {%r107, %r112};
	mov.b64 	%fd129, %rd88;
	setp.lt.s32 	%p27, %r106, %r155;
	add.f64 	%fd130, %fd255, %fd129;
	selp.f64 	%fd131, %fd130, %fd255, %p27;
	mov.b64 	%rd89, %fd131;
	mov.b64 	{%r118, %r123}, %rd89;
	mov.b32 	%r124, 2;
	// begin inline asm
	shfl.sync.down.b32 %r117, %r118, %r124, %r155, %r156;
	// end inline asm
	// begin inline asm
	shfl.sync.down.b32 %r122, %r123, %r124, %r155, %r156;
	// end inline asm
	mov.b64 	%rd90, {%r117, %r122};
	mov.b64 	%fd132, %rd90;
	add.s32 	%r161, %r106, 2;
	setp.gt.s32 	%p28, %r161, %r155;
	add.f64 	%fd133, %fd131, %fd132;
	selp.f64 	%fd134, %fd131, %fd133, %p28;
	mov.b64 	%rd91, %fd134;
	mov.b64 	{%r128, %r133}, %rd91;
	mov.b32 	%r134, 4;
	// begin inline asm
	shfl.sync.down.b32 %r127, %r128, %r134, %r155, %r156;
	// end inline asm
	// begin inline asm
	shfl.sync.down.b32 %r132, %r133, %r134, %r155, %r156;
	// end inline asm
	mov.b64 	%rd92, {%r127, %r132};
	mov.b64 	%fd135, %rd92;
	add.s32 	%r162, %r106, 4;
	setp.gt.s32 	%p29, %r162, %r155;
	add.f64 	%fd136, %fd134, %fd135;
	selp.f64 	%fd137, %fd134, %fd136, %p29;
	mov.b64 	%rd93, %fd137;
	mov.b64 	{%r138, %r143}, %rd93;
	mov.b32 	%r144, 8;
	// begin inline asm
	shfl.sync.down.b32 %r137, %r138, %r144, %r155, %r156;
	// end inline asm
	// begin inline asm
	shfl.sync.down.b32 %r142, %r143, %r144, %r155, %r156;
	// end inline asm
	mov.b64 	%rd94, {%r137, %r142};
	mov.b64 	%fd138, %rd94;
	add.s32 	%r163, %r106, 8;
	setp.gt.s32 	%p30, %r163, %r155;
	add.f64 	%fd139, %fd137, %fd138;
	selp.f64 	%fd140, %fd137, %fd139, %p30;
	mov.b64 	%rd95, %fd140;
	mov.b64 	{%r148, %r153}, %rd95;
	mov.b32 	%r154, 16;
	// begin inline asm
	shfl.sync.down.b32 %r147, %r148, %r154, %r155, %r156;
	// end inline asm
	// begin inline asm
	shfl.sync.down.b32 %r152, %r153, %r154, %r155, %r156;
	// end inline asm
	mov.b64 	%rd96, {%r147, %r152};
	mov.b64 	%fd141, %rd96;
	add.s32 	%r164, %r106, 16;
	setp.gt.s32 	%p31, %r164, %r155;
	add.f64 	%fd142, %fd140, %fd141;
	selp.f64 	%fd263, %fd140, %fd142, %p31;
	setp.ne.s32 	%p32, %r106, 0;
	@%p32 bra 	$L__BB15_19;
	shr.u32 	%r165, %r1, 2;
	and.b32  	%r166, %r165, 248;
	mov.u32 	%r167, _ZZN3cub18CUB_300001_SM_10006detail6reduce28DeviceReduceSingleTileKernelINS2_10policy_hubIdjN4cuda3std3__44plusIdEEE10Policy1000EPdSC_iS9_ddNS7_10__identityEEEvT0_T1_T2_T3_T4_T6_E12temp_storage;
	add.s32 	%r168, %r167, %r166;
	st.shared.f64 	[%r168+24], %fd263;
$L__BB15_19:
	bar.sync 	0;
	setp.ne.s32 	%p33, %r1, 0;
	@%p33 bra 	$L__BB15_37;
	setp.gt.s32 	%p34, %r36, 32;
	ld.shared.f64 	%fd143, [_ZZN3cub18CUB_300001_SM_10006detail6reduce28DeviceReduceSingleTileKernelINS2_10policy_hubIdjN4cuda3std3__44plusIdEEE10Policy1000EPdSC_iS9_ddNS7_10__identityEEEvT0_T1_T2_T3_T4_T6_E12temp_storage+32];
	add.f64 	%fd144, %fd263, %fd143;
	selp.f64 	%fd145, %fd144, %fd263, %p34;
	setp.gt.s32 	%p35, %r36, 64;
	ld.shared.f64 	%fd146, [_ZZN3cub18CUB_300001_SM_10006detail6reduce28DeviceReduceSingleTileKernelINS2_10policy_hubIdjN4cuda3std3__44plusIdEEE10Policy1000EPdSC_iS9_ddNS7_10__identityEEEvT0_T1_T2_T3_T4_T6_E12temp_storage+40];
	add.f64 	%fd147, %fd146, %fd145;
	selp.f64 	%fd148, %fd147, %fd145, %p35;
	setp.gt.s32 	%p36, %r36, 96;
	ld.shared.f64 	%fd149, [_ZZN3cub18CUB_300001_SM_10006detail6reduce28DeviceReduceSingleTileKernelINS2_10policy_hubIdjN4cuda3std3__44plusIdEEE10Policy1000EPdSC_iS9_ddNS7_10__identityEEEvT0_T1_T2_T3_T4_T6_E12temp_storage+48];
	add.f64 	%fd150, %fd149, %fd148;
	selp.f64 	%fd151, %fd150, %fd148, %p36;
	setp.gt.s32 	%p37, %r36, 128;
	ld.shared.f64 	%fd152, [_ZZN3cub18CUB_300001_SM_10006detail6reduce28DeviceReduceSingleTileKernelINS2_10policy_hubIdjN4cuda3std3__44plusIdEEE10Policy1000EPdSC_iS9_ddNS7_10__identityEEEvT0_T1_T2_T3_T4_T6_E12temp_storage+56];
	add.f64 	%fd153, %fd152, %fd151;
	selp.f64 	%fd154, %fd153, %fd151, %p37;
	setp.gt.s32 	%p38, %r36, 160;
	ld.shared.f64 	%fd155, [_ZZN3cub18CUB_300001_SM_10006detail6reduce28DeviceReduceSingleTileKernelINS2_10policy_hubIdjN4cuda3std3__44plusIdEEE10Policy1000EPdSC_iS9_ddNS7_10__identityEEEvT0_T1_T2_T3_T4_T6_E12temp_storage+64];
	add.f64 	%fd156, %fd155, %fd154;
	selp.f64 	%fd157, %fd156, %fd154, %p38;
	setp.gt.s32 	%p39, %r36, 192;
	ld.shared.f64 	%fd158, [_ZZN3cub18CUB_300001_SM_10006detail6reduce28DeviceReduceSingleTileKernelINS2_10policy_hubIdjN4cuda3std3__44plusIdEEE10Policy1000EPdSC_iS9_ddNS7_10__identityEEEvT0_T1_T2_T3_T4_T6_E12temp_storage+72];
	add.f64 	%fd159, %fd158, %fd157;
	selp.f64 	%fd160, %fd159, %fd157, %p39;
	setp.gt.s32 	%p40, %r36, 224;
	ld.shared.f64 	%fd161, [_ZZN3cub18CUB_300001_SM_10006detail6reduce28DeviceReduceSingleTileKernelINS2_10policy_hubIdjN4cuda3std3__44plusIdEEE10Policy1000EPdSC_iS9_ddNS7_10__identityEEEvT0_T1_T2_T3_T4_T6_E12temp_storage+80];
	add.f64 	%fd162, %fd161, %fd160;
	selp.f64 	%fd163, %fd162, %fd160, %p40;
	setp.gt.s32 	%p41, %r36, 256;
	ld.shared.f64 	%fd164, [_ZZN3cub18CUB_300001_SM_10006detail6reduce28DeviceReduceSingleTileKernelINS2_10policy_hubIdjN4cuda3std3__44plusIdEEE10Policy1000EPdSC_iS9_ddNS7_10__identityEEEvT0_T1_T2_T3_T4_T6_E12temp_storage+88];
	add.f64 	%fd165, %fd164, %fd163;
	selp.f64 	%fd166, %fd165, %fd163, %p41;
	setp.gt.s32 	%p42, %r36, 288;
	ld.shared.f64 	%fd167, [_ZZN3cub18CUB_300001_SM_10006detail6reduce28DeviceReduceSingleTileKernelINS2_10policy_hubIdjN4cuda3std3__44plusIdEEE10Policy1000EPdSC_iS9_ddNS7_10__identityEEEvT0_T1_T2_T3_T4_T6_E12temp_storage+96];
	add.f64 	%fd168, %fd167, %fd166;
	selp.f64 	%fd169, %fd168, %fd166, %p42;
	setp.gt.s32 	%p43, %r36, 320;
	ld.shared.f64 	%fd170, [_ZZN3cub18CUB_300001_SM_10006detail6reduce28DeviceReduceSingleTileKernelINS2_10policy_hubIdjN4cuda3std3__44plusIdEEE10Policy1000EPdSC_iS9_ddNS7_10__identityEEEvT0_T1_T2_T3_T4_T6_E12temp_storage+104];
	add.f64 	%fd171, %fd170, %fd169;
	selp.f64 	%fd172, %fd171, %fd169, %p43;
	setp.gt.s32 	%p44, %r36, 352;
	ld.shared.f64 	%fd173, [_ZZN3cub18CUB_300001_SM_10006detail6reduce28DeviceReduceSingleTileKernelINS2_10policy_hubIdjN4cuda3std3__44plusIdEEE10Policy1000EPdSC_iS9_ddNS7_10__identityEEEvT0_T1_T2_T3_T4_T6_E12temp_storage+112];
	add.f64 	%fd174, %fd173, %fd172;
	selp.f64 	%fd175, %fd174, %fd172, %p44;
	setp.gt.s32 	%p45, %r36, 384;
	ld.shared.f64 	%fd176, [_ZZN3cub18CUB_300001_SM_10006detail6reduce28DeviceReduceSingleTileKernelINS2_10policy_hubIdjN4cuda3std3__44plusIdEEE10Policy1000EPdSC_iS9_ddNS7_10__identityEEEvT0_T1_T2_T3_T4_T6_E12temp_storage+120];
	add.f64 	%fd177, %fd176, %fd175;
	selp.f64 	%fd178, %fd177, %fd175, %p45;
	setp.gt.s32 	%p46, %r36, 416;
	ld.shared.f64 	%fd179, [_ZZN3cub18CUB_300001_SM_10006detail6reduce28DeviceReduceSingleTileKernelINS2_10policy_hubIdjN4cuda3std3__44plusIdEEE10Policy1000EPdSC_iS9_ddNS7_10__identityEEEvT0_T1_T2_T3_T4_T6_E12temp_storage+128];
	add.f64 	%fd180, %fd179, %fd178;
	selp.f64 	%fd181, %fd180, %fd178, %p46;
	setp.gt.s32 	%p47, %r36, 448;
	ld.shared.f64 	%fd182, [_ZZN3cub18CUB_300001_SM_10006detail6reduce28DeviceReduceSingleTileKernelINS2_10policy_hubIdjN4cuda3std3__44plusIdEEE10Policy1000EPdSC_iS9_ddNS7_10__identityEEEvT0_T1_T2_T3_T4_T6_E12temp_storage+136];
	add.f64 	%fd183, %fd182, %fd181;
	selp.f64 	%fd184, %fd183, %fd181, %p47;
	setp.gt.s32 	%p48, %r36, 480;
	ld.shared.f64 	%fd185, [_ZZN3cub18CUB_300001_SM_10006detail6reduce28DeviceReduceSingleTileKernelINS2_10policy_hubIdjN4cuda3std3__44plusIdEEE10Policy1000EPdSC_iS9_ddNS7_10__identityEEEvT0_T1_T2_T3_T4_T6_E12temp_storage+144];
	add.f64 	%fd186, %fd185, %fd184;
	selp.f64 	%fd187, %fd186, %fd184, %p48;
	setp.gt.s32 	%p49, %r36, 512;
	ld.shared.f64 	%fd188, [_ZZN3cub18CUB_300001_SM_10006detail6reduce28DeviceReduceSingleTileKernelINS2_10policy_hubIdjN4cuda3std3__44plusIdEEE10Policy1000EPdSC_iS9_ddNS7_10__identityEEEvT0_T1_T2_T3_T4_T6_E12temp_storage+152];
	add.f64 	%fd189, %fd188, %fd187;
	selp.f64 	%fd190, %fd189, %fd187, %p49;
	setp.gt.s32 	%p50, %r36, 544;
	ld.shared.f64 	%fd191, [_ZZN3cub18CUB_300001_SM_10006detail6reduce28DeviceReduceSingleTileKernelINS2_10policy_hubIdjN4cuda3std3__44plusIdEEE10Policy1000EPdSC_iS9_ddNS7_10__identityEEEvT0_T1_T2_T3_T4_T6_E12temp_storage+160];
	add.f64 	%fd192, %fd191, %fd190;
	selp.f64 	%fd193, %fd192, %fd190, %p50;
	setp.gt.s32 	%p51, %r36, 576;
	ld.shared.f64 	%fd194, [_ZZN3cub18CUB_300001_SM_10006detail6reduce28DeviceReduceSingleTileKernelINS2_10policy_hubIdjN4cuda3std3__44plusIdEEE10Policy1000EPdSC_iS9_ddNS7_10__identityEEEvT0_T1_T2_T3_T4_T6_E12temp_storage+168];
	add.f64 	%fd195, %fd194, %fd193;
	selp.f64 	%fd196, %fd195, %fd193, %p51;
	setp.gt.s32 	%p52, %r36, 608;
	ld.shared.f64 	%fd197, [_ZZN3cub18CUB_300001_SM_10006detail6reduce28DeviceReduceSingleTileKernelINS2_10policy_hubIdjN4cuda3std3__44plusIdEEE10Policy1000EPdSC_iS9_ddNS7_10__identityEEEvT0_T1_T2_T3_T4_T6_E12temp_storage+176];
	add.f64 	%fd198, %fd197, %fd196;
	selp.f64 	%fd263, %fd198, %fd196, %p52;
	bra.uni 	$L__BB15_37;
$L__BB15_21:
	mov.u32 	%r14, %tid.x;
	mul.wide.u32 	%rd27, %r14, 8;
	add.s64 	%rd12, %rd9, %rd27;
	// begin inline asm
	ld.global.nc.u64 %rd11, [%rd12];
	// end inline asm
	mov.b64 	%fd31, %rd11;
	add.s64 	%rd14, %rd12, 5120;
	// begin inline asm
	ld.global.nc.u64 %rd13, [%rd14];
	// end inline asm
	mov.b64 	%fd32, %rd13;
	add.s64 	%rd16, %rd12, 10240;
	// begin inline asm
	ld.global.nc.u64 %rd15, [%rd16];
	// end inline asm
	mov.b64 	%fd33, %rd15;
	add.s64 	%rd18, %rd12, 15360;
	// begin inline asm
	ld.global.nc.u64 %rd17, [%rd18];
	// end inline asm
	mov.b64 	%fd34, %rd17;
	add.s64 	%rd20, %rd12, 20480;
	// begin inline asm
	ld.global.nc.u64 %rd19, [%rd20];
	// end inline asm
	mov.b64 	%fd35, %rd19;
	add.s64 	%rd22, %rd12, 25600;
	// begin inline asm
	ld.global.nc.u64 %rd21, [%rd22];
	// end inline asm
	mov.b64 	%fd36, %rd21;
	add.s64 	%rd24, %rd12, 30720;
	// begin inline asm
	ld.global.nc.u64 %rd23, [%rd24];
	// end inline asm
	mov.b64 	%fd37, %rd23;
	add.s64 	%rd26, %rd12, 35840;
	// begin inline asm
	ld.global.nc.u64 %rd25, [%rd26];
	// end inline asm
	mov.b64 	%fd38, %rd25;
	add.f64 	%fd39, %fd31, %fd32;
	add.f64 	%fd40, %fd39, %fd33;
	add.f64 	%fd41, %fd40, %fd34;
	add.f64 	%fd42, %fd41, %fd35;
	add.f64 	%fd43, %fd42, %fd36;
	add.f64 	%fd44, %fd43, %fd37;
	add.f64 	%fd262, %fd44, %fd38;
	setp.lt.u32 	%p3, %r36, 10240;
	mov.b32 	%r232, 5120;
	@%p3 bra 	$L__BB15_25;
	add.s32 	%r15, %r36, -5120;
	mov.b32 	%r232, 5120;
$L__BB15_23:
	mul.wide.s32 	%rd44, %r232, 8;
	add.s64 	%rd29, %rd12, %rd44;
	// begin inline asm
	ld.global.nc.u64 %rd28, [%rd29];
	// end inline asm
	mov.b64 	%fd45, %rd28;
	add.s64 	%rd31, %rd29, 5120;
	// begin inline asm
	ld.global.nc.u64 %rd30, [%rd31];
	// end inline asm
	mov.b64 	%fd46, %rd30;
	add.s64 	%rd33, %rd29, 10240;
	// begin inline asm
	ld.global.nc.u64 %rd32, [%rd33];
	// end inline asm
	mov.b64 	%fd47, %rd32;
	add.s64 	%rd35, %rd29, 15360;
	// begin inline asm
	ld.global.nc.u64 %rd34, [%rd35];
	// end inline asm
	mov.b64 	%fd48, %rd34;
	add.s64 	%rd37, %rd29, 20480;
	// begin inline asm
	ld.global.nc.u64 %rd36, [%rd37];
	// end inline asm
	mov.b64 	%fd49, %rd36;
	add.s64 	%rd39, %rd29, 25600;
	// begin inline asm
	ld.global.nc.u64 %rd38, [%rd39];
	// end inline asm
	mov.b64 	%fd50, %rd38;
	add.s64 	%rd41, %rd29, 30720;
	// begin inline asm
	ld.global.nc.u64 %rd40, [%rd41];
	// end inline asm
	mov.b64 	%fd51, %rd40;
	add.s64 	%rd43, %rd29, 35840;
	// begin inline asm
	ld.global.nc.u64 %rd42, [%rd43];
	// end inline asm
	mov.b64 	%fd52, %rd42;
	add.f64 	%fd53, %fd262, %fd45;
	add.f64 	%fd54, %fd53, %fd46;
	add.f64 	%fd55, %fd54, %fd47;
	add.f64 	%fd56, %fd55, %fd48;
	add.f64 	%fd57, %fd56, %fd49;
	add.f64 	%fd58, %fd57, %fd50;
	add.f64 	%fd59, %fd58, %fd51;
	add.f64 	%fd262, %fd59, %fd52;
	sub.s32 	%r39, %r36, %r232;
	setp.lt.s32 	%p4, %r39, 5120;
	@%p4 bra 	$L__BB15_33;
	add.s32 	%r232, %r232, 5120;
	setp.le.s32 	%p5, %r232, %r15;
	@%p5 bra 	$L__BB15_23;
$L__BB15_25:
	setp.le.s32 	%p6, %r36, %r232;
	@%p6 bra 	$L__BB15_33;
	sub.s32 	%r19, %r36, %r232;
	setp.ge.s32 	%p7, %r14, %r19;
	@%p7 bra 	$L__BB15_33;
	not.b32 	%r40, %r14;
	add.s32 	%r41, %r36, %r40;
	sub.s32 	%r20, %r41, %r232;
	mul.hi.u32 	%r42, %r20, -858993459;
	shr.u32 	%r43, %r42, 9;
	add.s32 	%r21, %r43, 1;
	and.b32  	%r44, %r43, 3;
	setp.eq.s32 	%p8, %r44, 3;
	mov.u32 	%r236, %r14;
	@%p8 bra 	$L__BB15_30;
	add.s32 	%r234, %r14, %r232;
	and.b32  	%r45, %r21, 3;
	neg.s32 	%r233, %r45;
	mov.u32 	%r236, %r14;
$L__BB15_29:
	.pragma "nounroll";
	mul.wide.u32 	%rd47, %r234, 8;
	add.s64 	%rd46, %rd9, %rd47;
	// begin inline asm
	ld.global.nc.u64 %rd45, [%rd46];
	// end inline asm
	mov.b64 	%fd61, %rd45;
	add.f64 	%fd262, %fd262, %fd61;
	add.s32 	%r236, %r236, 640;
	add.s32 	%r234, %r234, 640;
	add.s32 	%r233, %r233, 1;
	setp.ne.s32 	%p9, %r233, 0;
	@%p9 bra 	$L__BB15_29;
$L__BB15_30:
	setp.lt.u32 	%p10, %r20, 1920;
	@%p10 bra 	$L__BB15_33;
	cvt.u64.u32 	%rd48, %r236;
	cvt.u64.u32 	%rd49, %r232;
	add.s64 	%rd50, %rd48, %rd49;
	shl.b64 	%rd51, %rd50, 3;
	add.s64 	%rd52, %rd51, %rd9;
	add.s64 	%rd108, %rd52, 10240;
	add.s32 	%r237, %r236, %r232;
$L__BB15_32:
	mul.wide.u32 	%rd61, %r237, 8;
	add.s64 	%rd54, %rd9, %rd61;
	// begin inline asm
	ld.global.nc.u64 %rd53, [%rd54];
	// end inline asm
	mov.b64 	%fd62, %rd53;
	add.f64 	%fd63, %fd262, %fd62;
	add.s64 	%rd56, %rd108, -5120;
	// begin inline asm
	ld.global.nc.u64 %rd55, [%rd56];
	// end inline asm
	mov.b64 	%fd64, %rd55;
	add.f64 	%fd65, %fd63, %fd64;
	// begin inline asm
	ld.global.nc.u64 %rd57, [%rd108];
	// end inline asm
	mov.b64 	%fd66, %rd57;
	add.f64 	%fd67, %fd65, %fd66;
	add.s64 	%rd60, %rd108, 5120;
	// begin inline asm
	ld.global.nc.u64 %rd59, [%rd60];
	// end inline asm
	mov.b64 	%fd68, %rd59;
	add.f64 	%fd262, %fd67, %fd68;
	add.s32 	%r236, %r236, 2560;
	add.s64 	%rd108, %rd108, 20480;
	add.s32 	%r237, %r237, 2560;
	setp.lt.s32 	%p11, %r236, %r19;
	@%p11 bra 	$L__BB15_32;
$L__BB15_33:
	// begin inline asm
	mov.u32 %r46, %laneid;
	// end inline asm
	mov.b64 	%rd62, %fd262;
	mov.b64 	{%r48, %r53}, %rd62;
	mov.b32 	%r54, 1;
	mov.b32 	%r95, 31;
	mov.b32 	%r96, -1;
	// begin inline asm
	shfl.sync.down.b32 %r47, %r48, %r54, %r95, %r96;
	// end inline asm
	// begin inline asm
	shfl.sync.down.b32 %r52, %r53, %r54, %r95, %r96;
	// end inline asm
	mov.b64 	%rd63, {%r47, %r52};
	mov.b64 	%fd69, %rd63;
	setp.gt.s32 	%p12, %r46, 30;
	add.f64 	%fd70, %fd262, %fd69;
	selp.f64 	%fd71, %fd262, %fd70, %p12;
	mov.b64 	%rd64, %fd71;
	mov.b64 	{%r58, %r63}, %rd64;
	mov.b32 	%r64, 2;
	// begin inline asm
	shfl.sync.down.b32 %r57, %r58, %r64, %r95, %r96;
	// end inline asm
	// begin inline asm
	shfl.sync.down.b32 %r62, %r63, %r64, %r95, %r96;
	// end inline asm
	mov.b64 	%rd65, {%r57, %r62};
	mov.b64 	%fd72, %rd65;
	setp.gt.s32 	%p13, %r46, 29;
	add.f64 	%fd73, %fd71, %fd72;
	selp.f64 	%fd74, %fd71, %fd73, %p13;
	mov.b64 	%rd66, %fd74;
	mov.b64 	{%r68, %r73}, %rd66;
	mov.b32 	%r74, 4;
	// begin inline asm
	shfl.sync.down.b32 %r67, %r68, %r74, %r95, %r96;
	// end inline asm
	// begin inline asm
	shfl.sync.down.b32 %r72, %r73, %r74, %r95, %r96;
	// end inline asm
	mov.b64 	%rd67, {%r67, %r72};
	mov.b64 	%fd75, %rd67;
	setp.gt.s32 	%p14, %r46, 27;
	add.f64 	%fd76, %fd74, %fd75;
	selp.f64 	%fd77, %fd74, %fd76, %p14;
	mov.b64 	%rd68, %fd77;
	mov.b64 	{%r78, %r83}, %rd68;
	mov.b32 	%r84, 8;
	// begin inline asm
	shfl.sync.down.b32 %r77, %r78, %r84, %r95, %r96;
	// end inline asm
	// begin inline asm
	shfl.sync.down.b32 %r82, %r83, %r84, %r95, %r96;
	// end inline asm
	mov.b64 	%rd69, {%r77, %r82};
	mov.b64 	%fd78, %rd69;
	setp.gt.s32 	%p15, %r46, 23;
	add.f64 	%fd79, %fd77, %fd78;
	selp.f64 	%fd80, %fd77, %fd79, %p15;
	mov.b64 	%rd70, %fd80;
	mov.b64 	{%r88, %r93}, %rd70;
	mov.b32 	%r94, 16;
	// begin inline asm
	shfl.sync.down.b32 %r87, %r88, %r94, %r95, %r96;
	// end inline asm
	// begin inline asm
	shfl.sync.down.b32 %r92, %r93, %r94, %r95, %r96;
	// end inline asm
	mov.b64 	%rd71, {%r87, %r92};
	mov.b64 	%fd81, %rd71;
	setp.gt.s32 	%p16, %r46, 15;
	add.f64 	%fd26, %fd80, %fd81;
	selp.f64 	%fd263, %fd80, %fd26, %p16;
	setp.ne.s32 	%p17, %r46, 0;
	@%p17 bra 	$L__BB15_35;
	shr.u32 	%r97, %r14, 2;
	and.b32  	%r98, %r97, 248;
	mov.u32 	%r99, _ZZN3cub18CUB_300001_SM_10006detail6reduce28DeviceReduceSingleTileKernelINS2_10policy_hubIdjN4cuda3std3__44plusIdEEE10Policy1000EPdSC_iS9_ddNS7_10__identityEEEvT0_T1_T2_T3_T4_T6_E12temp_storage;
	add.s32 	%r100, %r99, %r98;
	st.shared.f64 	[%r100+24], %fd26;
$L__BB15_35:
	bar.sync 	0;
	setp.ne.s32 	%p18, %r14, 0;
	@%p18 bra 	$L__BB15_37;
	ld.shared.f64 	%fd82, [_ZZN3cub18CUB_300001_SM_10006detail6reduce28DeviceReduceSingleTileKernelINS2_10policy_hubIdjN4cuda3std3__44plusIdEEE10Policy1000EPdSC_iS9_ddNS7_10__identityEEEvT0_T1_T2_T3_T4_T6_E12temp_storage+32];
	add.f64 	%fd83, %fd263, %fd82;
	ld.shared.f64 	%fd84, [_ZZN3cub18CUB_300001_SM_10006detail6reduce28DeviceReduceSingleTileKernelINS2_10policy_hubIdjN4cuda3std3__44plusIdEEE10Policy1000EPdSC_iS9_ddNS7_10__identityEEEvT0_T1_T2_T3_T4_T6_E12temp_storage+40];
	add.f64 	%fd85, %fd83, %fd84;
	ld.shared.f64 	%fd86, [_ZZN3cub18CUB_300001_SM_10006detail6reduce28DeviceReduceSingleTileKernelINS2_10policy_hubIdjN4cuda3std3__44plusIdEEE10Policy1000EPdSC_iS9_ddNS7_10__identityEEEvT0_T1_T2_T3_T4_T6_E12temp_storage+48];
	add.f64 	%fd87, %fd85, %fd86;
	ld.shared.f64 	%fd88, [_ZZN3cub18CUB_300001_SM_10006detail6reduce28DeviceReduceSingleTileKernelINS2_10policy_hubIdjN4cuda3std3__44plusIdEEE10Policy1000EPdSC_iS9_ddNS7_10__identityEEEvT0_T1_T2_T3_T4_T6_E12temp_storage+56];
	add.f64 	%fd89, %fd87, %fd88;
	ld.shared.f64 	%fd90, [_ZZN3cub18CUB_300001_SM_10006detail6reduce28DeviceReduceSingleTileKernelINS2_10policy_hubIdjN4cuda3std3__44plusIdEEE10Policy1000EPdSC_iS9_ddNS7_10__identityEEEvT0_T1_T2_T3_T4_T6_E12temp_storage+64];
	add.f64 	%fd91, %fd89, %fd90;
	ld.shared.f64 	%fd92, [_ZZN3cub18CUB_300001_SM_10006detail6reduce28DeviceReduceSingleTileKernelINS2_10policy_hubIdjN4cuda3std3__44plusIdEEE10Policy1000EPdSC_iS9_ddNS7_10__identityEEEvT0_T1_T2_T3_T4_T6_E12temp_storage+72];
	add.f64 	%fd93, %fd91, %fd92;
	ld.shared.f64 	%fd94, [_ZZN3cub18CUB_300001_SM_10006detail6reduce28DeviceReduceSingleTileKernelINS2_10policy_hubIdjN4cuda3std3__44plusIdEEE10Policy1000EPdSC_iS9_ddNS7_10__identityEEEvT0_T1_T2_T3_T4_T6_E12temp_storage+80];
	add.f64 	%fd95, %fd93, %fd94;
	ld.shared.f64 	%fd96, [_ZZN3cub18CUB_300001_SM_10006detail6reduce28DeviceReduceSingleTileKernelINS2_10policy_hubIdjN4cuda3std3__44plusIdEEE10Policy1000EPdSC_iS9_ddNS7_10__identityEEEvT0_T1_T2_T3_T4_T6_E12temp_storage+88];
	add.f64 	%fd97, %fd95, %fd96;
	ld.shared.f64 	%fd98, [_ZZN3cub18CUB_300001_SM_10006detail6reduce28DeviceReduceSingleTileKernelINS2_10policy_hubIdjN4cuda3std3__44plusIdEEE10Policy1000EPdSC_iS9_ddNS7_10__identityEEEvT0_T1_T2_T3_T4_T6_E12temp_storage+96];
	add.f64 	%fd99, %fd97, %fd98;
	ld.shared.f64 	%fd100, [_ZZN3cub18CUB_300001_SM_10006detail6reduce28DeviceReduceSingleTileKernelINS2_10policy_hubIdjN4cuda3std3__44plusIdEEE10Policy1000EPdSC_iS9_ddNS7_10__identityEEEvT0_T1_T2_T3_T4_T6_E12temp_storage+104];
	add.f64 	%fd101, %fd99, %fd100;
	ld.shared.f64 	%fd102, [_ZZN3cub18CUB_300001_SM_10006detail6reduce28DeviceReduceSingleTileKernelINS2_10policy_hubIdjN4cuda3std3__44plusIdEEE10Policy1000EPdSC_iS9_ddNS7_10__identityEEEvT0_T1_T2_T3_T4_T6_E12temp_storage+112];
	add.f64 	%fd103, %fd101, %fd102;
	ld.shared.f64 	%fd104, [_ZZN3cub18CUB_300001_SM_10006detail6reduce28DeviceReduceSingleTileKernelINS2_10policy_hubIdjN4cuda3std3__44plusIdEEE10Policy1000EPdSC_iS9_ddNS7_10__identityEEEvT0_T1_T2_T3_T4_T6_E12temp_storage+120];
	add.f64 	%fd105, %fd103, %fd104;
	ld.shared.f64 	%fd106, [_ZZN3cub18CUB_300001_SM_10006detail6reduce28DeviceReduceSingleTileKernelINS2_10policy_hubIdjN4cuda3std3__44plusIdEEE10Policy1000EPdSC_iS9_ddNS7_10__identityEEEvT0_T1_T2_T3_T4_T6_E12temp_storage+128];
	add.f64 	%fd107, %fd105, %fd106;
	ld.shared.f64 	%fd108, [_ZZN3cub18CUB_300001_SM_10006detail6reduce28DeviceReduceSingleTileKernelINS2_10policy_hubIdjN4cuda3std3__44plusIdEEE10Policy1000EPdSC_iS9_ddNS7_10__identityEEEvT0_T1_T2_T3_T4_T6_E12temp_storage+136];
	add.f64 	%fd109, %fd107, %fd108;
	ld.shared.f64 	%fd110, [_ZZN3cub18CUB_300001_SM_10006detail6reduce28DeviceReduceSingleTileKernelINS2_10policy_hubIdjN4cuda3std3__44plusIdEEE10Policy1000EPdSC_iS9_ddNS7_10__identityEEEvT0_T1_T2_T3_T4_T6_E12temp_storage+144];
	add.f64 	%fd111, %fd109, %fd110;
	ld.shared.f64 	%fd112, [_ZZN3cub18CUB_300001_SM_10006detail6reduce28DeviceReduceSingleTileKernelINS2_10policy_hubIdjN4cuda3std3__44plusIdEEE10Policy1000EPdSC_iS9_ddNS7_10__identityEEEvT0_T1_T2_T3_T4_T6_E12temp_storage+152];
	add.f64 	%fd113, %fd111, %fd112;
	ld.shared.f64 	%fd114, [_ZZN3cub18CUB_300001_SM_10006detail6reduce28DeviceReduceSingleTileKernelINS2_10policy_hubIdjN4cuda3std3__44plusIdEEE10Policy1000EPdSC_iS9_ddNS7_10__identityEEEvT0_T1_T2_T3_T4_T6_E12temp_storage+160];
	add.f64 	%fd115, %fd113, %fd114;
	ld.shared.f64 	%fd116, [_ZZN3cub18CUB_300001_SM_10006detail6reduce28DeviceReduceSingleTileKernelINS2_10policy_hubIdjN4cuda3std3__44plusIdEEE10Policy1000EPdSC_iS9_ddNS7_10__identityEEEvT0_T1_T2_T3_T4_T6_E12temp_storage+168];
	add.f64 	%fd117, %fd115, %fd116;
	ld.shared.f64 	%fd118, [_ZZN3cub18CUB_300001_SM_10006detail6reduce28DeviceReduceSingleTileKernelINS2_10policy_hubIdjN4cuda3std3__44plusIdEEE10Policy1000EPdSC_iS9_ddNS7_10__identityEEEvT0_T1_T2_T3_T4_T6_E12temp_storage+176];
	add.f64 	%fd263, %fd117, %fd118;
$L__BB15_37:
	mov.u32 	%r224, %tid.x;
	setp.ne.s32 	%p60, %r224, 0;
	@%p60 bra 	$L__BB15_39;
	add.f64 	%fd249, %fd30, %fd263;
	st.global.f64 	[%rd1], %fd249;
$L__BB15_39:
	ret;

}
	// .globl	_ZN3cub18CUB_300001_SM_10006detail6reduce28DeviceReduceSingleTileKernelINS2_10policy_hubIdyN4cuda3std3__44plusIdEEE10Policy1000EN6thrust24THRUST_300001_SM_1000_NS6detail15normal_iteratorINSD_10device_ptrIdEEEEPdyS9_ddNS7_10__identityEEEvT0_T1_T2_T3_T4_T6_
.visible .entry _ZN3cub18CUB_300001_SM_10006detail6reduce28DeviceReduceSingleTileKernelINS2_10policy_hubIdyN4cuda3std3__44plusIdEEE10Policy1000EN6thrust24THRUST_300001_SM_1000_NS6detail15normal_iteratorINSD_10device_ptrIdEEEEPdyS9_ddNS7_10__identityEEEvT0_T1_T2_T3_T4_T6_(
	.param .align 8 .b8 _ZN3cub18CUB_300001_SM_10006detail6reduce28DeviceReduceSingleTileKernelINS2_10policy_hubIdyN4cuda3std3__44plusIdEEE10Policy1000EN6thrust24THRUST_300001_SM_1000_NS6detail15normal_iteratorINSD_10device_ptrIdEEEEPdyS9_ddNS7_10__identityEEEvT0_T1_T2_T3_T4_T6__param_0[8],
	.param .u64 .ptr .align 1 _ZN3cub18CUB_300001_SM_10006detail6reduce28DeviceReduceSingleTileKernelINS2_10policy_hubIdyN4cuda3std3__44plusIdEEE10Policy1000EN6thrust24THRUST_300001_SM_1000_NS6detail15normal_iteratorINSD_10device_ptrIdEEEEPdyS9_ddNS7_10__identityEEEvT0_T1_T2_T3_T4_T6__param_1,
	.param .u64 _ZN3cub18CUB_300001_SM_10006detail6reduce28DeviceReduceSingleTileKernelINS2_10policy_hubIdyN4cuda3std3__44plusIdEEE10Policy1000EN6thrust24THRUST_300001_SM_1000_NS6detail15normal_iteratorINSD_10device_ptrIdEEEEPdyS9_ddNS7_10__identityEEEvT0_T1_T2_T3_T4_T6__param_2,
	.param .align 1 .b8 _ZN3cub18CUB_300001_SM_10006detail6reduce28DeviceReduceSingleTileKernelINS2_10policy_hubIdyN4cuda3std3__44plusIdEEE10Policy1000EN6thrust24THRUST_300001_SM_1000_NS6detail15normal_iteratorINSD_10device_ptrIdEEEEPdyS9_ddNS7_10__identityEEEvT0_T1_T2_T3_T4_T6__param_3[1],
	.param .f64 _ZN3cub18CUB_300001_SM_10006detail6reduce28DeviceReduceSingleTileKernelINS2_10policy_hubIdyN4cuda3std3__44plusIdEEE10Policy1000EN6thrust24THRUST_300001_SM_1000_NS6detail15normal_iteratorINSD_10device_ptrIdEEEEPdyS9_ddNS7_10__identityEEEvT0_T1_T2_T3_T4_T6__param_4,
	.param .align 1 .b8 _ZN3cub18CUB_300001_SM_10006detail6reduce28DeviceReduceSingleTileKernelINS2_10policy_hubIdyN4cuda3std3__44plusIdEEE10Policy1000EN6thrust24THRUST_300001_SM_1000_NS6detail15normal_iteratorINSD_10device_ptrIdEEEEPdyS9_ddNS7_10__identityEEEvT0_T1_T2_T3_T4_T6__param_5[1]
)
.maxntid 512
.minnctapersm 1
{
	.reg .pred 	%p<67>;
	.reg .b32 	%r<246>;
	.reg .b64 	%rd<86>;
	.reg .b64 	%fd<348>;
	// demoted variable
	.shared .align 8 .b8 _ZZN3cub18CUB_300001_SM_10006detail6reduce28DeviceReduceSingleTileKernelINS2_10policy_hubIdyN4cuda3std3__44plusIdEEE10Policy1000EN6thrust24THRUST_300001_SM_1000_NS6detail15normal_iteratorINSD_10device_ptrIdEEEEPdyS9_ddNS7_10__identityEEEvT0_T1_T2_T3_T4_T6_E12temp_storage[152];
	ld.param.u64 	%rd18, [_ZN3cub18CUB_300001_SM_10006detail6reduce28DeviceReduceSingleTileKernelINS2_10policy_hubIdyN4cuda3std3__44plusIdEEE10Policy1000EN6thrust24THRUST_300001_SM_1000_NS6detail15normal_iteratorINSD_10device_ptrIdEEEEPdyS9_ddNS7_10__identityEEEvT0_T1_T2_T3_T4_T6__param_0];
	ld.param.u64 	%rd20, [_ZN3cub18CUB_300001_SM_10006detail6reduce28DeviceReduceSingleTileKernelINS2_10policy_hubIdyN4cuda3std3__44plusIdEEE10Policy1000EN6thrust24THRUST_300001_SM_1000_NS6detail15normal_iteratorINSD_10device_ptrIdEEEEPdyS9_ddNS7_10__identityEEEvT0_T1_T2_T3_T4_T6__param_1];
	ld.param.u64 	%rd19, [_ZN3cub18CUB_300001_SM_10006detail6reduce28DeviceReduceSingleTileKernelINS2_10policy_hubIdyN4cuda3std3__44plusIdEEE10Policy1000EN6thrust24THRUST_300001_SM_1000_NS6detail15normal_iteratorINSD_10device_ptrIdEEEEPdyS9_ddNS7_10__identityEEEvT0_T1_T2_T3_T4_T6__param_2];
	ld.param.f64 	%fd42, [_ZN3cub18CUB_300001_SM_10006detail6reduce28DeviceReduceSingleTileKernelINS2_10policy_hubIdyN4cuda3std3__44plusIdEEE10Policy1000EN6thrust24THRUST_300001_SM_1000_NS6detail15normal_iteratorINSD_10device_ptrIdEEEEPdyS9_ddNS7_10__identityEEEvT0_T1_T2_T3_T4_T6__param_4];
	cvta.to.global.u64 	%rd1, %rd20;
	setp.ne.s64 	%p1, %rd19, 0;
	@%p1 bra 	$L__BB16_3;
	mov.u32 	%r231, %tid.x;
	setp.ne.s32 	%p66, %r231, 0;
	@%p66 bra 	$L__BB16_51;
	st.global.f64 	[%rd1], %fd42;
	bra.uni 	$L__BB16_51;
$L__BB16_3:
	cvta.to.global.u64 	%rd2, %rd18;
	setp.gt.u64 	%p2, %rd19, 3583;
	@%p2 bra 	$L__BB16_28;
	cvt.u32.u64 	%r1, %rd19;
	mov.u32 	%r2, %tid.x;
	setp.ge.u32 	%p24, %r2, %r1;
	mov.f64 	%fd335, 0d0000000000000000;
	mov.u32 	%r235, %r2;
	@%p24 bra 	$L__BB16_6;
	mul.wide.u32 	%rd51, %r2, 8;
	add.s64 	%rd52, %rd2, %rd51;
	ld.global.f64 	%fd335, [%rd52];
	add.s32 	%r235, %r2, 512;
$L__BB16_6:
	setp.ge.u32 	%p25, %r235, %r1;
	@%p25 bra 	$L__BB16_19;
	not.b32 	%r108, %r235;
	add.s32 	%r109, %r108, %r1;
	shr.u32 	%r110, %r109, 9;
	add.s32 	%r5, %r110, 1;
	and.b32  	%r6, %r5, 15;
	setp.lt.u32 	%p26, %r109, 7680;
	@%p26 bra 	$L__BB16_10;
	and.b32  	%r111, %r5, 16777200;
	neg.s32 	%r233, %r111;
	mul.wide.u32 	%rd53, %r235, 8;
	add.s64 	%rd54, %rd53, %rd2;
	add.s64 	%rd81, %rd54, 32768;
$L__BB16_9:
	.pragma "nounroll";
	ld.global.f64 	%fd169, [%rd81+-32768];
	add.f64 	%fd170, %fd335, %fd169;
	ld.global.f64 	%fd171, [%rd81+-28672];
	add.f64 	%fd172, %fd170, %fd171;
	ld.global.f64 	%fd173, [%rd81+-24576];
	add.f64 	%fd174, %fd172, %fd173;
	ld.global.f64 	%fd175, [%rd81+-20480];
	add.f64 	%fd176, %fd174, %fd175;
	ld.global.f64 	%fd177, [%rd81+-16384];
	add.f64 	%fd178, %fd176, %fd177;
	ld.global.f64 	%fd179, [%rd81+-12288];
	add.f64 	%fd180, %fd178, %fd179;
	ld.global.f64 	%fd181, [%rd81+-8192];
	add.f64 	%fd182, %fd180, %fd181;
	ld.global.f64 	%fd183, [%rd81+-4096];
	add.f64 	%fd184, %fd182, %fd183;
	ld.global.f64 	%fd185, [%rd81];
	add.f64 	%fd186, %fd184, %fd185;
	ld.global.f64 	%fd187, [%rd81+4096];
	add.f64 	%fd188, %fd186, %fd187;
	ld.global.f64 	%fd189, [%rd81+8192];
	add.f64 	%fd190, %fd188, %fd189;
	ld.global.f64 	%fd191, [%rd81+12288];
	add.f64 	%fd192, %fd190, %fd191;
	ld.global.f64 	%fd193, [%rd81+16384];
	add.f64 	%fd194, %fd192, %fd193;
	ld.global.f64 	%fd195, [%rd81+20480];
	add.f64 	%fd196, %fd194, %fd195;
	ld.global.f64 	%fd197, [%rd81+24576];
	add.f64 	%fd198, %fd196, %fd197;
	ld.global.f64 	%fd199, [%rd81+28672];
	add.f64 	%fd335, %fd198, %fd199;
	add.s32 	%r235, %r235, 8192;
	add.s32 	%r233, %r233, 16;
	add.s64 	%rd81, %rd81, 65536;
	setp.ne.s32 	%p27, %r233, 0;
	@%p27 bra 	$L__BB16_9;
$L__BB16_10:
	setp.eq.s32 	%p28, %r6, 0;
	@%p28 bra 	$L__BB16_19;
	and.b32  	%r13, %r5, 7;
	setp.lt.u32 	%p29, %r6, 8;
	@%p29 bra 	$L__BB16_13;
	mul.wide.s32 	%rd55, %r235, 8;
	add.s64 	%rd56, %rd2, %rd55;
	ld.global.f64 	%fd201, [%rd56];
	add.f64 	%fd202, %fd335, %fd201;
	ld.global.f64 	%fd203, [%rd56+4096];
	add.f64 	%fd204, %fd202, %fd203;
	ld.global.f64 	%fd205, [%rd56+8192];
	add.f64 	%fd206, %fd204, %fd205;
	ld.global.f64 	%fd207, [%rd56+12288];
	add.f64 	%fd208, %fd206, %fd207;
	ld.global.f64 	%fd209, [%rd56+16384];
	add.f64 	%fd210, %fd208, %fd209;
	ld.global.f64 	%fd211, [%rd56+20480];
	add.f64 	%fd212, %fd210, %fd211;
	ld.global.f64 	%fd213, [%rd56+24576];
	add.f64 	%fd214, %fd212, %fd213;
	ld.global.f64 	%fd215, [%rd56+28672];
	add.f64 	%fd335, %fd214, %fd215;
	add.s32 	%r235, %r235, 4096;
$L__BB16_13:
	setp.eq.s32 	%p30, %r13, 0;
	@%p30 bra 	$L__BB16_19;
	and.b32  	%r16, %r5, 3;
	setp.lt.u32 	%p31, %r13, 4;
	@%p31 bra 	$L__BB16_16;
	mul.wide.s32 	%rd57, %r235, 8;
	add.s64 	%rd58, %rd2, %rd57;
	ld.global.f64 	%fd217, [%rd58];
	add.f64 	%fd218, %fd335, %fd217;
	ld.global.f64 	%fd219, [%rd58+4096];
	add.f64 	%fd220, %fd218, %fd219;
	ld.global.f64 	%fd221, [%rd58+8192];
	add.f64 	%fd222, %fd220, %fd221;
	ld.global.f64 	%fd223, [%rd58+12288];
	add.f64 	%fd335, %fd222, %fd223;
	add.s32 	%r235, %r235, 2048;
$L__BB16_16:
	setp.eq.s32 	%p32, %r16, 0;
	@%p32 bra 	$L__BB16_19;
	neg.s32 	%r238, %r16;
$L__BB16_18:
	.pragma "nounroll";
	mul.wide.s32 	%rd59, %r235, 8;
	add.s64 	%rd60, %rd2, %rd59;
	ld.global.f64 	%fd224, [%rd60];
	add.f64 	%fd335, %fd335, %fd224;
	add.s32 	%r235, %r235, 512;
	add.s32 	%r238, %r238, 1;
	setp.ne.s32 	%p33, %r238, 0;
	@%p33 bra 	$L__BB16_18;
$L__BB16_19:
	setp.lt.u64 	%p34, %rd19, 512;
	@%p34 bra 	$L__BB16_24;
	// begin inline asm
	mov.u32 %r175, %laneid;
	// end inline asm
	mov.b64 	%rd71, %fd335;
	mov.b64 	{%r177, %r182}, %rd71;
	mov.b32 	%r183, 1;
	mov.b32 	%r224, 31;
	mov.b32 	%r225, -1;
	// begin inline asm
	shfl.sync.down.b32 %r176, %r177, %r183, %r224, %r225;
	// end inline asm
	// begin inline asm
	shfl.sync.down.b32 %r181, %r182, %r183, %r224, %r225;
	// end inline asm
	mov.b64 	%rd72, {%r176, %r181};
	mov.b64 	%fd283, %rd72;
	setp.gt.s32 	%p58, %r175, 30;
	add.f64 	%fd284, %fd335, %fd283;
	selp.f64 	%fd285, %fd335, %fd284, %p58;
	mov.b64 	%rd73, %fd285;
	mov.b64 	{%r187, %r192}, %rd73;
	mov.b32 	%r193, 2;
	// begin inline asm
	shfl.sync.down.b32 %r186, %r187, %r193, %r224, %r225;
	// end inline asm
	// begin inline asm
	shfl.sync.down.b32 %r191, %r192, %r193, %r224, %r225;
	// end inline asm
	mov.b64 	%rd74, {%r186, %r191};
	mov.b64 	%fd286, %rd74;
	setp.gt.s32 	%p59, %r175, 29;
	add.f64 	%fd287, %fd285, %fd286;
	selp.f64 	%fd288, %fd285, %fd287, %p59;
	mov.b64 	%rd75, %fd288;
	mov.b64 	{%r197, %r202}, %rd75;
	mov.b32 	%r203, 4;
	// begin inline asm
	shfl.sync.down.b32 %r196, %r197, %r203, %r224, %r225;
	// end inline asm
	// begin inline asm
	shfl.sync.down.b32 %r201, %r202, %r203, %r224, %r225;
	// end inline asm
	mov.b64 	%rd76, {%r196, %r201};
	mov.b64 	%fd289, %rd76;
	setp.gt.s32 	%p60, %r175, 27;
	add.f64 	%fd290, %fd288, %fd289;
	selp.f64 	%fd291, %fd288, %fd290, %p60;
	mov.b64 	%rd77, %fd291;
	mov.b64 	{%r207, %r212}, %rd77;
	mov.b32 	%r213, 8;
	// begin inline asm
	shfl.sync.down.b32 %r206, %r207, %r213, %r224, %r225;
	// end inline asm
	// begin inline asm
	shfl.sync.down.b32 %r211, %r212, %r213, %r224, %r225;
	// end inline asm
	mov.b64 	%rd78, {%r206, %r211};
	mov.b64 	%fd292, %rd78;
	setp.gt.s32 	%p61, %r175, 23;
	add.f64 	%fd293, %fd291, %fd292;
	selp.f64 	%fd294, %fd291, %fd293, %p61;
	mov.b64 	%rd79, %fd294;
	mov.b64 	{%r217, %r222}, %rd79;
	mov.b32 	%r223, 16;
	// begin inline asm
	shfl.sync.down.b32 %r216, %r217, %r223, %r224, %r225;
	// end inline asm
	// begin inline asm
	shfl.sync.down.b32 %r221, %r222, %r223, %r224, %r225;
	// end inline asm
	mov.b64 	%rd80, {%r216, %r221};
	mov.b64 	%fd295, %rd80;
	setp.gt.s32 	%p62, %r175, 15;
	add.f64 	%fd16, %fd294, %fd295;
	selp.f64 	%fd347, %fd294, %fd16, %p62;
	setp.ne.s32 	%p63, %r175, 0;
	@%p63 bra 	$L__BB16_22;
	shr.u32 	%r226, %r2, 2;
	and.b32  	%r227, %r226, 248;
	mov.u32 	%r228, _ZZN3cub18CUB_300001_SM_10006detail6reduce28DeviceReduceSingleTileKernelINS2_10policy_hubIdyN4cuda3std3__44plusIdEEE10Policy1000EN6thrust24THRUST_300001_SM_1000_NS6detail15normal_iteratorINSD_10device_ptrIdEEEEPdyS9_ddNS7_10__identityEEEvT0_T1_T2_T3_T4_T6_E12temp_storage;
	add.s32 	%r229, %r228, %r227;
	st.shared.f64 	[%r229+16], %fd16;
$L__BB16_22:
	bar.sync 	0;
	setp.ne.s32 	%p64, %r2, 0;
	@%p64 bra 	$L__BB16_49;
	ld.shared.f64 	%fd296, [_ZZN3cub18CUB_300001_SM_10006detail6reduce28DeviceReduceSingleTileKernelINS2_10policy_hubIdyN4cuda3std3__44plusIdEEE10Policy1000EN6thrust24THRUST_300001_SM_1000_NS6detail15normal_iteratorINSD_10device_ptrIdEEEEPdyS9_ddNS7_10__identityEEEvT0_T1_T2_T3_T4_T6_E12temp_storage+24];
	add.f64 	%fd297, %fd347, %fd296;
	ld.shared.f64 	%fd298, [_ZZN3cub18CUB_300001_SM_10006detail6reduce28DeviceReduceSingleTileKernelINS2_10policy_hubIdyN4cuda3std3__44plusIdEEE10Policy1000EN6thrust24THRUST_300001_SM_1000_NS6detail15normal_iteratorINSD_10device_ptrIdEEEEPdyS9_ddNS7_10__identityEEEvT0_T1_T2_T3_T4_T6_E12temp_storage+32];
	add.f64 	%fd299, %fd297, %fd298;
	ld.shared.f64 	%fd300, [_ZZN3cub18CUB_300001_SM_10006detail6reduce28DeviceReduceSingleTileKernelINS2_10policy_hubIdyN4cuda3std3__44plusIdEEE10Policy1000EN6thrust24THRUST_300001_SM_1000_NS6detail15normal_iteratorINSD_10device_ptrIdEEEEPdyS9_ddNS7_10__identityEEEvT0_T1_T2_T3_T4_T6_E12temp_storage+40];
	add.f64 	%fd301, %fd299, %fd300;
	ld.shared.f64 	%fd302, [_ZZN3cub18CUB_300001_SM_10006detail6reduce28DeviceReduceSingleTileKernelINS2_10policy_hubIdyN4cuda3std3__44plusIdEEE10Policy1000EN6thrust24THRUST_300001_SM_1000_NS6detail15normal_iteratorINSD_10device_ptrIdEEEEPdyS9_ddNS7_10__identityEEEvT0_T1_T2_T3_T4_T6_E12temp_storage+48];
	add.f64 	%fd303, %fd301, %fd302;
	ld.shared.f64 	%fd304, [_ZZN3cub18CUB_300001_SM_10006detail6reduce28DeviceReduceSingleTileKernelINS2_10policy_hubIdyN4cuda3std3__44plusIdEEE10Policy1000EN6thrust24THRUST_300001_SM_1000_NS6detail15normal_iteratorINSD_10device_ptrIdEEEEPdyS9_ddNS7_10__identityEEEvT0_T1_T2_T3_T4_T6_E12temp_storage+56];
	add.f64 	%fd305, %fd303, %fd304;
	ld.shared.f64 	%fd306, [_ZZN3cub18CUB_300001_SM_10006detail6reduce28DeviceReduceSingleTileKernelINS2_10policy_hubIdyN4cuda3std3__44plusIdEEE10Policy1000EN6thrust24THRUST_300001_SM_1000_NS6detail15normal_iteratorINSD_10device_ptrIdEEEEPdyS9_ddNS7_10__identityEEEvT0_T1_T2_T3_T4_T6_E12temp_storage+64];
	add.f64 	%fd307, %fd305, %fd306;
	ld.shared.f64 	%fd308, [_ZZN3cub18CUB_300001_SM_10006detail6reduce28DeviceReduceSingleTileKernelINS2_10policy_hubIdyN4cuda3std3__44plusIdEEE10Policy1000EN6thrust24THRUST_300001_SM_1000_NS6detail15normal_iteratorINSD_10device_ptrIdEEEEPdyS9_ddNS7_10__identityEEEvT0_T1_T2_T3_T4_T6_E12temp_storage+72];
	add.f64 	%fd309, %fd307, %fd308;
	ld.shared.f64 	%fd310, [_ZZN3cub18CUB_300001_SM_10006detail6reduce28DeviceReduceSingleTileKernelINS2_10policy_hubIdyN4cuda3std3__44plusIdEEE10Policy1000EN6thrust24THRUST_300001_SM_1000_NS6detail15normal_iteratorINSD_10device_ptrIdEEEEPdyS9_ddNS7_10__identityEEEvT0_T1_T2_T3_T4_T6_E12temp_storage+80];
	add.f64 	%fd311, %fd309, %fd310;
	ld.shared.f64 	%fd312, [_ZZN3cub18CUB_300001_SM_10006detail6reduce28DeviceReduceSingleTileKernelINS2_10policy_hubIdyN4cuda3std3__44plusIdEEE10Policy1000EN6thrust24THRUST_300001_SM_1000_NS6detail15normal_iteratorINSD_10device_ptrIdEEEEPdyS9_ddNS7_10__identityEEEvT0_T1_T2_T3_T4_T6_E12temp_storage+88];
	add.f64 	%fd313, %fd311, %fd312;
	ld.shared.f64 	%fd314, [_ZZN3cub18CUB_300001_SM_10006detail6reduce28DeviceReduceSingleTileKernelINS2_10policy_hubIdyN4cuda3std3__44plusIdEEE10Policy1000EN6thrust24THRUST_300001_SM_1000_NS6detail15normal_iteratorINSD_10device_ptrIdEEEEPdyS9_ddNS7_10__identityEEEvT0_T1_T2_T3_T4_T6_E12temp_storage+96];
	add.f64 	%fd315, %fd313, %fd314;
	ld.shared.f64 	%fd316, [_ZZN3cub18CUB_300001_SM_10006detail6reduce28DeviceReduceSingleTileKernelINS2_10policy_hubIdyN4cuda3std3__44plusIdEEE10Policy1000EN6thrust24THRUST_300001_SM_1000_NS6detail15normal_iteratorINSD_10device_ptrIdEEEEPdyS9_ddNS7_10__identityEEEvT0_T1_T2_T3_T4_T6_E12temp_storage+104];
	add.f64 	%fd317, %fd315, %fd316;
	ld.shared.f64 	%fd318, [_ZZN3cub18CUB_300001_SM_10006detail6reduce28DeviceReduceSingleTileKernelINS2_10policy_hubIdyN4cuda3std3__44plusIdEEE10Policy1000EN6thrust24THRUST_300001_SM_1000_NS6detail15normal_iteratorINSD_10device_ptrIdEEEEPdyS9_ddNS7_10__identityEEEvT0_T1_T2_T3_T4_T6_E12temp_storage+112];
	add.f64 	%fd319, %fd317, %fd318;
	ld.shared.f64 	%fd320, [_ZZN3cub18CUB_300001_SM_10006detail6reduce28DeviceReduceSingleTileKernelINS2_10policy_hubIdyN4cuda3std3__44plusIdEEE10Policy1000EN6thrust24THRUST_300001_SM_1000_NS6detail15normal_iteratorINSD_10device_ptrIdEEEEPdyS9_ddNS7_10__identityEEEvT0_T1_T2_T3_T4_T6_E12temp_storage+120];
	add.f64 	%fd321, %fd319, %fd320;
	ld.shared.f64 	%fd322, [_ZZN3cub18CUB_300001_SM_10006detail6reduce28DeviceReduceSingleTileKernelINS2_10policy_hubIdyN4cuda3std3__44plusIdEEE10Policy1000EN6thrust24THRUST_300001_SM_1000_NS6detail15normal_iteratorINSD_10device_ptrIdEEEEPdyS9_ddNS7_10__identityEEEvT0_T1_T2_T3_T4_T6_E12temp_storage+128];
	add.f64 	%fd323, %fd321, %fd322;
	ld.shared.f64 	%fd324, [_ZZN3cub18CUB_300001_SM_10006detail6reduce28DeviceReduceSingleTileKernelINS2_10policy_hubIdyN4cuda3std3__44plusIdEEE10Policy1000EN6thrust24THRUST_300001_SM_1000_NS6detail15normal_iteratorINSD_10device_ptrIdEEEEPdyS9_ddNS7_10__identityEEEvT0_T1_T2_T3_T4_T6_E12temp_storage+136];
	add.f64 	%fd347, %fd323, %fd324;
	bra.uni 	$L__BB16_49;
$L__BB16_24:
	// begin inline asm
	mov.u32 %r112, %laneid;
	// end inline asm
	and.b32  	%r163, %r2, 992;
	add.s32 	%r164, %r163, 32;
	setp.gt.u32 	%p35, %r164, %r1;
	not.b32 	%r165, %r163;
	add.s32 	%r166, %r1, %r165;
	selp.b32 	%r161, %r166, 31, %p35;
	mov.b64 	%rd61, %fd335;
	mov.b64 	{%r114, %r119}, %rd61;
	mov.b32 	%r120, 1;
	mov.b32 	%r162, -1;
	// begin inline asm
	shfl.sync.down.b32 %r113, %r114, %r120, %r161, %r162;
	// end inline asm
	// begin inline asm
	shfl.sync.down.b32 %r118, %r119, %r120, %r161, %r162;
	// end inline asm
	mov.b64 	%rd62, {%r113, %r118};
	mov.b64 	%fd225, %rd62;
	setp.lt.s32 	%p36, %r112, %r161;
	add.f64 	%fd226, %fd335, %fd225;
	selp.f64 	%fd227, %fd226, %fd335, %p36;
	mov.b64 	%rd63, %fd227;
	mov.b64 	{%r124, %r129}, %rd63;
	mov.b32 	%r130, 2;
	// begin inline asm
	shfl.sync.down.b32 %r123, %r124, %r130, %r161, %r162;
	// end inline asm
	// begin inline asm
	shfl.sync.down.b32 %r128, %r129, %r130, %r161, %r162;
	// end inline asm
	mov.b64 	%rd64, {%r123, %r128};
	mov.b64 	%fd228, %rd64;
	add.s32 	%r167, %r112, 2;
	setp.gt.s32 	%p37, %r167, %r161;
	add.f64 	%fd229, %fd227, %fd228;
	selp.f64 	%fd230, %fd227, %fd229, %p37;
	mov.b64 	%rd65, %fd230;
	mov.b64 	{%r134, %r139}, %rd65;
	mov.b32 	%r140, 4;
	// begin inline asm
	shfl.sync.down.b32 %r133, %r134, %r140, %r161, %r162;
	// end inline asm
	// begin inline asm
	shfl.sync.down.b32 %r138, %r139, %r140, %r161, %r162;
	// end inline asm
	mov.b64 	%rd66, {%r133, %r138};
	mov.b64 	%fd231, %rd66;
	add.s32 	%r168, %r112, 4;
	setp.gt.s32 	%p38, %r168, %r161;
	add.f64 	%fd232, %fd230, %fd231;
	selp.f64 	%fd233, %fd230, %fd232, %p38;
	mov.b64 	%rd67, %fd233;
	mov.b64 	{%r144, %r149}, %rd67;
	mov.b32 	%r150, 8;
	// begin inline asm
	shfl.sync.down.b32 %r143, %r144, %r150, %r161, %r162;
	// end inline asm
	// begin inline asm
	shfl.sync.down.b32 %r148, %r149, %r150, %r161, %r162;
	// end inline asm
	mov.b64 	%rd68, {%r143, %r148};
	mov.b64 	%fd234, %rd68;
	add.s32 	%r169, %r112, 8;
	setp.gt.s32 	%p39, %r169, %r161;
	add.f64 	%fd235, %fd233, %fd234;
	selp.f64 	%fd236, %fd233, %fd235, %p39;
	mov.b64 	%rd69, %fd236;
	mov.b64 	{%r154, %r159}, %rd69;
	mov.b32 	%r160, 16;
	// begin inline asm
	shfl.sync.down.b32 %r153, %r154, %r160, %r161, %r162;
	// end inline asm
	// begin inline asm
	shfl.sync.down.b32 %r158, %r159, %r160, %r161, %r162;
	// end inline asm
	mov.b64 	%rd70, {%r153, %r158};
	mov.b64 	%fd237, %rd70;
	add.s32 	%r170, %r112, 16;
	setp.gt.s32 	%p40, %r170, %r161;
	add.f64 	%fd238, %fd236, %fd237;
	selp.f64 	%fd347, %fd236, %fd238, %p40;
	setp.ne.s32 	%p41, %r112, 0;
	@%p41 bra 	$L__BB16_26;
	shr.u32 	%r171, %r2, 2;
	and.b32  	%r172, %r171, 248;
	mov.u32 	%r173, _ZZN3cub18CUB_300001_SM_10006detail6reduce28DeviceReduceSingleTileKernelINS2_10policy_hubIdyN4cuda3std3__44plusIdEEE10Policy1000EN6thrust24THRUST_300001_SM_1000_NS6detail15normal_iteratorINSD_10device_ptrIdEEEEPdyS9_ddNS7_10__identityEEEvT0_T1_T2_T3_T4_T6_E12temp_storage;
	add.s32 	%r174, %r173, %r172;
	st.shared.f64 	[%r174+16], %fd347;
$L__BB16_26:
	bar.sync 	0;
	setp.ne.s32 	%p42, %r2, 0;
	@%p42 bra 	$L__BB16_49;
	setp.gt.u64 	%p43, %rd19, 32;
	ld.shared.f64 	%fd239, [_ZZN3cub18CUB_300001_SM_10006detail6reduce28DeviceReduceSingleTileKernelINS2_10policy_hubIdyN4cuda3std3__44plusIdEEE10Policy1000EN6thrust24THRUST_300001_SM_1000_NS6detail15normal_iteratorINSD_10device_ptrIdEEEEPdyS9_ddNS7_10__identityEEEvT0_T1_T2_T3_T4_T6_E12temp_storage+24];
	add.f64 	%fd240, %fd347, %fd239;
	selp.f64 	%fd241, %fd240, %fd347, %p43;
	setp.gt.u64 	%p44, %rd19, 64;
	ld.shared.f64 	%fd242, [_ZZN3cub18CUB_300001_SM_10006detail6reduce28DeviceReduceSingleTileKernelINS2_10policy_hubIdyN4cuda3std3__44plusIdEEE10Policy1000EN6thrust24THRUST_300001_SM_1000_NS6detail15normal_iteratorINSD_10device_ptrIdEEEEPdyS9_ddNS7_10__identityEEEvT0_T1_T2_T3_T4_T6_E12temp_storage+32];
	add.f64 	%fd243, %fd242, %fd241;
	selp.f64 	%fd244, %fd243, %fd241, %p44;
	setp.gt.u64 	%p45, %rd19, 96;
	ld.shared.f64 	%fd245, [_ZZN3cub18CUB_300001_SM_10006detail6reduce28DeviceReduceSingleTileKernelINS2_10policy_hubIdyN4cuda3std3__44plusIdEEE10Policy1000EN6thrust24THRUST_300001_SM_1000_NS6detail15normal_iteratorINSD_10device_ptrIdEEEEPdyS9_ddNS7_10__identityEEEvT0_T1_T2_T3_T4_T6_E12temp_storage+40];
	add.f64 	%fd246, %fd245, %fd244;
	selp.f64 	%fd247, %fd246, %fd244, %p45;
	setp.gt.u64 	%p46, %rd19, 128;
	ld.shared.f64 	%fd248, [_ZZN3cub18CUB_300001_SM_10006detail6reduce28DeviceReduceSingleTileKernelINS2_10policy_hubIdyN4cuda3std3__44plusIdEEE10Policy1000EN6thrust24THRUST_300001_SM_1000_NS6detail15normal_iteratorINSD_10device_ptrIdEEEEPdyS9_ddNS7_10__identityEEEvT0_T1_T2_T3_T4_T6_E12temp_storage+48];
	add.f64 	%fd249, %fd248, %fd247;
	selp.f64 	%fd250, %fd249, %fd247, %p46;
	setp.gt.u64 	%p47, %rd19, 160;
	ld.shared.f64 	%fd251, [_ZZN3cub18CUB_300001_SM_10006detail6reduce28DeviceReduceSingleTileKernelINS2_10policy_hubIdyN4cuda3std3__44plusIdEEE10Policy1000EN6thrust24THRUST_300001_SM_1000_NS6detail15normal_iteratorINSD_10device_ptrIdEEEEPdyS9_ddNS7_10__identityEEEvT0_T1_T2_T3_T4_T6_E12temp_storage+56];
	add.f64 	%fd252, %fd251, %fd250;
	selp.f64 	%fd253, %fd252, %fd250, %p47;
	setp.gt.u64 	%p48, %rd19, 192;
	ld.shared.f64 	%fd254, [_ZZN3cub18CUB_300001_SM_10006detail6reduce28DeviceReduceSingleTileKernelINS2_10policy_hubIdyN4cuda3std3__44plusIdEEE10Policy1000EN6thrust24THRUST_300001_SM_1000_NS6detail15normal_iteratorINSD_10device_ptrIdEEEEPdyS9_ddNS7_10__identityEEEvT0_T1_T2_T3_T4_T6_E12temp_storage+64];
	add.f64 	%fd255, %fd254, %fd253;
	selp.f64 	%fd256, %fd255, %fd253, %p48;
	setp.gt.u64 	%p49, %rd19, 224;
	ld.shared.f64 	%fd257, [_ZZN3cub18CUB_300001_SM_10006detail6reduce28DeviceReduceSingleTileKernelINS2_10policy_hubIdyN4cuda3std3__44plusIdEEE10Policy1000EN6thrust24THRUST_300001_SM_1000_NS6detail15normal_iteratorINSD_10device_ptrIdEEEEPdyS9_ddNS7_10__identityEEEvT0_T1_T2_T3_T4_T6_E12temp_storage+72];
	add.f64 	%fd258, %fd257, %fd256;
	selp.f64 	%fd259, %fd258, %fd256, %p49;
	setp.gt.u64 	%p50, %rd19, 256;
	ld.shared.f64 	%fd260, [_ZZN3cub18CUB_300001_SM_10006detail6reduce28DeviceReduceSingleTileKernelINS2_10policy_hubIdyN4cuda3std3__44plusIdEEE10Policy1000EN6thrust24THRUST_300001_SM_1000_NS6detail15normal_iteratorINSD_10device_ptrIdEEEEPdyS9_ddNS7_10__identityEEEvT0_T1_T2_T3_T4_T6_E12temp_storage+80];
	add.f64 	%fd261, %fd260, %fd259;
	selp.f64 	%fd262, %fd261, %fd259, %p50;
	setp.gt.u64 	%p51, %rd19, 288;
	ld.shared.f64 	%fd263, [_ZZN3cub18CUB_300001_SM_10006detail6reduce28DeviceReduceSingleTileKernelINS2_10policy_hubIdyN4cuda3std3__44plusIdEEE10Policy1000EN6thrust24THRUST_300001_SM_1000_NS6detail15normal_iteratorINSD_10device_ptrIdEEEEPdyS9_ddNS7_10__identityEEEvT0_T1_T2_T3_T4_T6_E12temp_storage+88];
	add.f64 	%fd264, %fd263, %fd262;
	selp.f64 	%fd265, %fd264, %fd262, %p51;
	setp.gt.u64 	%p52, %rd19, 320;
	ld.shared.f64 	%fd266, [_ZZN3cub18CUB_300001_SM_10006detail6reduce28DeviceReduceSingleTileKernelINS2_10policy_hubIdyN4cuda3std3__44plusIdEEE10Policy1000EN6thrust24THRUST_300001_SM_1000_NS6detail15normal_iteratorINSD_10device_ptrIdEEEEPdyS9_ddNS7_10__identityEEEvT0_T1_T2_T3_T4_T6_E12temp_storage+96];
	add.f64 	%fd267, %fd266, %fd265;
	selp.f64 	%fd268, %fd267, %fd265, %p52;
	setp.gt.u64 	%p53, %rd19, 352;
	ld.shared.f64 	%fd269, [_ZZN3cub18CUB_300001_SM_10006detail6reduce28DeviceReduceSingleTileKernelINS2_10policy_hubIdyN4cuda3std3__44plusIdEEE10Policy1000EN6thrust24THRUST_300001_SM_1000_NS6detail15normal_iteratorINSD_10device_ptrIdEEEEPdyS9_ddNS7_10__identityEEEvT0_T1_T2_T3_T4_T6_E12temp_storage+104];
	add.f64 	%fd270, %fd269, %fd268;
	selp.f64 	%fd271, %fd270, %fd268, %p53;
	setp.gt.u64 	%p54, %rd19, 384;
	ld.shared.f64 	%fd272, [_ZZN3cub18CUB_300001_SM_10006detail6reduce28DeviceReduceSingleTileKernelINS2_10policy_hubIdyN4cuda3std3__44plusIdEEE10Policy1000EN6thrust24THRUST_300001_SM_1000_NS6detail15normal_iteratorINSD_10device_ptrIdEEEEPdyS9_ddNS7_10__identityEEEvT0_T1_T2_T3_T4_T6_E12temp_storage+112];
	add.f64 	%fd273, %fd272, %fd271;
	selp.f64 	%fd274, %fd273, %fd271, %p54;
	setp.gt.u64 	%p55, %rd19, 416;
	ld.shared.f64 	%fd275, [_ZZN3cub18CUB_300001_SM_10006detail6reduce28DeviceReduceSingleTileKernelINS2_10policy_hubIdyN4cuda3std3__44plusIdEEE10Policy1000EN6thrust24THRUST_300001_SM_1000_NS6detail15normal_iteratorINSD_10device_ptrIdEEEEPdyS9_ddNS7_10__identityEEEvT0_T1_T2_T3_T4_T6_E12temp_storage+120];
	add.f64 	%fd276, %fd275, %fd274;
	selp.f64 	%fd277, %fd276, %fd274, %p55;
	setp.gt.u64 	%p56, %rd19, 448;
	ld.shared.f64 	%fd278, [_ZZN3cub18CUB_300001_SM_10006detail6reduce28DeviceReduceSingleTileKernelINS2_10policy_hubIdyN4cuda3std3__44plusIdEEE10Policy1000EN6thrust24THRUST_300001_SM_1000_NS6detail15normal_iteratorINSD_10device_ptrIdEEEEPdyS9_ddNS7_10__identityEEEvT0_T1_T2_T3_T4_T6_E12temp_storage+128];
	add.f64 	%fd279, %fd278, %fd277;
	selp.f64 	%fd280, %fd279, %fd277, %p56;
	setp.gt.u64 	%p57, %rd19, 480;
	ld.shared.f64 	%fd281, [_ZZN3cub18CUB_300001_SM_10006detail6reduce28DeviceReduceSingleTileKernelINS2_10policy_hubIdyN4cuda3std3__44plusIdEEE10Policy1000EN6thrust24THRUST_300001_SM_1000_NS6detail15normal_iteratorINSD_10device_ptrIdEEEEPdyS9_ddNS7_10__identityEEEvT0_T1_T2_T3_T4_T6_E12temp_storage+136];
	add.f64 	%fd282, %fd281, %fd280;
	selp.f64 	%fd347, %fd282, %fd280, %p57;
	bra.uni 	$L__BB16_49;
$L__BB16_28:
	mov.u32 	%r24, %tid.x;
	cvt.u64.u32 	%rd6, %r24;
	mul.wide.u32 	%rd22, %r24, 8;
	add.s64 	%rd7, %rd2, %rd22;
	ld.global.f64 	%fd43, [%rd7];
	ld.global.f64 	%fd44, [%rd7+4096];
	ld.global.f64 	%fd45, [%rd7+8192];
	ld.global.f64 	%fd46, [%rd7+12288];
	ld.global.f64 	%fd47, [%rd7+16384];
	ld.global.f64 	%fd48, [%rd7+20480];
	ld.global.f64 	%fd49, [%rd7+24576];
	add.f64 	%fd50, %fd43, %fd44;
	add.f64 	%fd51, %fd50, %fd45;
	add.f64 	%fd52, %fd51, %fd46;
	add.f64 	%fd53, %fd52, %fd47;
	add.f64 	%fd54, %fd53, %fd48;
	add.f64 	%fd346, %fd54, %fd49;
	add.s64 	%rd8, %rd19, -3584;
	setp.lt.u64 	%p3, %rd8, 3584;
	mov.b64 	%rd83, 3584;
	@%p3 bra 	$L__BB16_32;
	mov.b64 	%rd83, 3584;
$L__BB16_30:
	shl.b64 	%rd24, %rd83, 3;
	add.s64 	%rd25, %rd7, %rd24;
	ld.global.f64 	%fd55, [%rd25];
	ld.global.f64 	%fd56, [%rd25+4096];
	ld.global.f64 	%fd57, [%rd25+8192];
	ld.global.f64 	%fd58, [%rd25+12288];
	ld.global.f64 	%fd59, [%rd25+16384];
	ld.global.f64 	%fd60, [%rd25+20480];
	ld.global.f64 	%fd61, [%rd25+24576];
	add.f64 	%fd62, %fd346, %fd55;
	add.f64 	%fd63, %fd62, %fd56;
	add.f64 	%fd64, %fd63, %fd57;
	add.f64 	%fd65, %fd64, %fd58;
	add.f64 	%fd66, %fd65, %fd59;
	add.f64 	%fd67, %fd66, %fd60;
	add.f64 	%fd346, %fd67, %fd61;
	sub.s64 	%rd26, %rd19, %rd83;
	setp.lt.u64 	%p4, %rd26, 3584;
	@%p4 bra 	$L__BB16_45;
	add.s64 	%rd83, %rd83, 3584;
	setp.le.u64 	%p5, %rd83, %rd8;
	@%p5 bra 	$L__BB16_30;
$L__BB16_32:
	setp.le.u64 	%p6, %rd19, %rd83;
	cvt.u32.u64 	%r42, %rd83;
	cvt.u32.u64 	%r43, %rd19;
	sub.s32 	%r44, %r43, %r42;
	setp.ge.s32 	%p7, %r24, %r44;
	or.pred  	%p8, %p6, %p7;
	@%p8 bra 	$L__BB16_45;
	not.b32 	%r47, %r24;
	add.s32 	%r48, %r47, %r43;
	sub.s32 	%r50, %r48, %r42;
	shr.u32 	%r51, %r50, 9;
	add.s32 	%r25, %r51, 1;
	and.b32  	%r26, %r25, 15;
	setp.lt.u32 	%p9, %r50, 7680;
	mov.u32 	%r242, %r24;
	@%p9 bra 	$L__BB16_36;
	and.b32  	%r52, %r25, 16777200;
	neg.s32 	%r240, %r52;
	add.s64 	%rd27, %rd83, %rd6;
	shl.b64 	%rd28, %rd27, 3;
	add.s64 	%rd29, %rd28, %rd2;
	add.s64 	%rd84, %rd29, 32768;
	mov.u32 	%r242, %r24;
$L__BB16_35:
	.pragma "nounroll";
	ld.global.f64 	%fd69, [%rd84+-32768];
	add.f64 	%fd70, %fd346, %fd69;
	ld.global.f64 	%fd71, [%rd84+-28672];
	add.f64 	%fd72, %fd70, %fd71;
	ld.global.f64 	%fd73, [%rd84+-24576];
	add.f64 	%fd74, %fd72, %fd73;
	ld.global.f64 	%fd75, [%rd84+-20480];
	add.f64 	%fd76, %fd74, %fd75;
	ld.global.f64 	%fd77, [%rd84+-16384];
	add.f64 	%fd78, %fd76, %fd77;
	ld.global.f64 	%fd79, [%rd84+-12288];
	add.f64 	%fd80, %fd78, %fd79;
	ld.global.f64 	%fd81, [%rd84+-8192];
	add.f64 	%fd82, %fd80, %fd81;
	ld.global.f64 	%fd83, [%rd84+-4096];
	add.f64 	%fd84, %fd82, %fd83;
	ld.global.f64 	%fd85, [%rd84];
	add.f64 	%fd86, %fd84, %fd85;
	ld.global.f64 	%fd87, [%rd84+4096];
	add.f64 	%fd88, %fd86, %fd87;
	ld.global.f64 	%fd89, [%rd84+8192];
	add.f64 	%fd90, %fd88, %fd89;
	ld.global.f64 	%fd91, [%rd84+12288];
	add.f64 	%fd92, %fd90, %fd91;
	ld.global.f64 	%fd93, [%rd84+16384];
	add.f64 	%fd94, %fd92, %fd93;
	ld.global.f64 	%fd95, [%rd84+20480];
	add.f64 	%fd96, %fd94, %fd95;
	ld.global.f64 	%fd97, [%rd84+24576];
	add.f64 	%fd98, %fd96, %fd97;
	ld.global.f64 	%fd99, [%rd84+28672];
	add.f64 	%fd346, %fd98, %fd99;
	add.s32 	%r242, %r242, 8192;
	add.s32 	%r240, %r240, 16;
	add.s64 	%rd84, %rd84, 65536;
	setp.ne.s32 	%p10, %r240, 0;
	@%p10 bra 	$L__BB16_35;
$L__BB16_36:
	setp.eq.s32 	%p11, %r26, 0;
	@%p11 bra 	$L__BB16_45;
	and.b32  	%r33, %r25, 7;
	setp.lt.u32 	%p12, %r26, 8;
	@%p12 bra 	$L__BB16_39;
	cvt.u64.u32 	%rd30, %r242;
	add.s64 	%rd31, %rd83, %rd30;
	shl.b64 	%rd32, %rd31, 3;
	add.s64 	%rd33, %rd2, %rd32;
	ld.global.f64 	%fd101, [%rd33];
	add.f64 	%fd102, %fd346, %fd101;
	ld.global.f64 	%fd103, [%rd33+4096];
	add.f64 	%fd104, %fd102, %fd103;
	ld.global.f64 	%fd105, [%rd33+8192];
	add.f64 	%fd106, %fd104, %fd105;
	ld.global.f64 	%fd107, [%rd33+12288];
	add.f64 	%fd108, %fd106, %fd107;
	ld.global.f64 	%fd109, [%rd33+16384];
	add.f64 	%fd110, %fd108, %fd109;
	ld.global.f64 	%fd111, [%rd33+20480];
	add.f64 	%fd112, %fd110, %fd111;
	ld.global.f64 	%fd113, [%rd33+24576];
	add.f64 	%fd114, %fd112, %fd113;
	ld.global.f64 	%fd115, [%rd33+28672];
	add.f64 	%fd346, %fd114, %fd115;
	add.s32 	%r242, %r242, 4096;
$L__BB16_39:
	setp.eq.s32 	%p13, %r33, 0;
	@%p13 bra 	$L__BB16_45;
	and.b32  	%r36, %r25, 3;
	setp.lt.u32 	%p14, %r33, 4;
	@%p14 bra 	$L__BB16_42;
	cvt.u64.u32 	%rd34, %r242;
	add.s64 	%rd35, %rd83, %rd34;
	shl.b64 	%rd36, %rd35, 3;
	add.s64 	%rd37, %rd2, %rd36;
	ld.global.f64 	%fd117, [%rd37];
	add.f64 	%fd118, %fd346, %fd117;
	ld.global.f64 	%fd119, [%rd37+4096];
	add.f64 	%fd120, %fd118, %fd119;
	ld.global.f64 	%fd121, [%rd37+8192];
	add.f64 	%fd122, %fd120, %fd121;
	ld.global.f64 	%fd123, [%rd37+12288];
	add.f64 	%fd346, %fd122, %fd123;
	add.s32 	%r242, %r242, 2048;
$L__BB16_42:
	setp.eq.s32 	%p15, %r36, 0;
	@%p15 bra 	$L__BB16_45;
	cvt.u64.u32 	%rd38, %r242;
	add.s64 	%rd39, %rd83, %rd38;
	shl.b64 	%rd40, %rd39, 3;
	add.s64 	%rd85, %rd2, %rd40;
	neg.s32 	%r245, %r36;
$L__BB16_44:
	.pragma "nounroll";
	ld.global.f64 	%fd124, [%rd85];
	add.f64 	%fd346, %fd346, %fd124;
	add.s64 	%rd85, %rd85, 4096;
	add.s32 	%r245, %r245, 1;
	setp.ne.s32 	%p16, %r245, 0;
	@%p16 bra 	$L__BB16_44;
$L__BB16_45:
	// begin inline asm
	mov.u32 %r53, %laneid;
	// end inline asm
	mov.b64 	%rd41, %fd346;
	mov.b64 	{%r55, %r60}, %rd41;
	mov.b32 	%r61, 1;
	mov.b32 	%r102, 31;
	mov.b32 	%r103, -1;
	// begin inline asm
	shfl.sync.down.b32 %r54, %r55, %r61, %r102, %r103;
	// end inline asm
	// begin inline asm
	shfl.sync.down.b32 %r59, %r60, %r61, %r102, %r103;
	// end inline asm
	mov.b64 	%rd42, {%r54, %r59};
	mov.b64 	%fd125, %rd42;
	setp.gt.s32 	%p17, %r53, 30;
	add.f64 	%fd126, %fd346, %fd125;
	selp.f64 	%fd127, %fd346, %fd126, %p17;
	mov.b64 	%rd43, %fd127;
	mov.b64 	{%r65, %r70}, %rd43;
	mov.b32 	%r71, 2;
	// begin inline asm
	shfl.sync.down.b32 %r64, %r65, %r71, %r102, %r103;
	// end inline asm
	// begin inline asm
	shfl.sync.down.b32 %r69, %r70, %r71, %r102, %r103;
	// end inline asm
	mov.b64 	%rd44, {%r64, %r69};
	mov.b64 	%fd128, %rd44;
	setp.gt.s32 	%p18, %r53, 29;
	add.f64 	%fd129, %fd127, %fd128;
	selp.f64 	%fd130, %fd127, %fd129, %p18;
	mov.b64 	%rd45, %fd130;
	mov.b64 	{%r75, %r80}, %rd45;
	mov.b32 	%r81, 4;
	// begin inline asm
	shfl.sync.down.b32 %r74, %r75, %r81, %r102, %r103;
	// end inline asm
	// begin inline asm
	shfl.sync.down.b32 %r79, %r80, %r81, %r102, %r103;
	// end inline asm
	mov.b64 	%rd46, {%r74, %r79};
	mov.b64 	%fd131, %rd46;
	setp.gt.s32 	%p19, %r53, 27;
	add.f64 	%fd132, %fd130, %fd131;
	selp.f64 	%fd133, %fd130, %fd132, %p19;
	mov.b64 	%rd47, %fd133;
	mov.b64 	{%r85, %r90}, %rd47;
	mov.b32 	%r91, 8;
	// begin inline asm
	shfl.sync.down.b32 %r84, %r85, %r91, %r102, %r103;
	// end inline asm
	// begin inline asm
	shfl.sync.down.b32 %r89, %r90, %r91, %r102, %r103;
	// end inline asm
	mov.b64 	%rd48, {%r84, %r89};
	mov.b64 	%fd134, %rd48;
	setp.gt.s32 	%p20, %r53, 23;
	add.f64 	%fd135, %fd133, %fd134;
	selp.f64 	%fd136, %fd133, %fd135, %p20;
	mov.b64 	%rd49, %fd136;
	mov.b64 	{%r95, %r100}, %rd49;
	mov.b32 	%r101, 16;
	// begin inline asm
	shfl.sync.down.b32 %r94, %r95, %r101, %r102, %r103;
	// end inline asm
	// begin inline asm
	shfl.sync.down.b32 %r99, %r100, %r101, %r102, %r103;
	// end inline asm
	mov.b64 	%rd50, {%r94, %r99};
	mov.b64 	%fd137, %rd50;
	setp.gt.s32 	%p21, %r53, 15;
	add.f64 	%fd38, %fd136, %fd137;
	selp.f64 	%fd347, %fd136, %fd38, %p21;
	setp.ne.s32 	%p22, %r53, 0;
	@%p22 bra 	$L__BB16_47;
	shr.u32 	%r104, %r24, 2;
	and.b32  	%r105, %r104, 248;
	mov.u32 	%r106, _ZZN3cub18CUB_300001_SM_10006detail6reduce28DeviceReduceSingleTileKernelINS2_10policy_hubIdyN4cuda3std3__44plusIdEEE10Policy1000EN6thrust24THRUST_300001_SM_1000_NS6detail15normal_iteratorINSD_10device_ptrIdEEEEPdyS9_ddNS7_10__identityEEEvT0_T1_T2_T3_T4_T6_E12temp_storage;
	add.s32 	%r107, %r106, %r105;
	st.shared.f64 	[%r107+16], %fd38;
$L__BB16_47:
	bar.sync 	0;
	setp.ne.s32 	%p23, %r24, 0;
	@%p23 bra 	$L__BB16_49;
	ld.shared.f64 	%fd138, [_ZZN3cub18CUB_300001_SM_10006detail6reduce28DeviceReduceSingleTileKernelINS2_10policy_hubIdyN4cuda3std3__44plusIdEEE10Policy1000EN6thrust24THRUST_300001_SM_1000_NS6detail15normal_iteratorINSD_10device_ptrIdEEEEPdyS9_ddNS7_10__identityEEEvT0_T1_T2_T3_T4_T6_E12temp_storage+24];
	add.f64 	%fd139, %fd347, %fd138;
	ld.shared.f64 	%fd140, [_ZZN3cub18CUB_300001_SM_10006detail6reduce28DeviceReduceSingleTileKernelINS2_10policy_hubIdyN4cuda3std3__44plusIdEEE10Policy1000EN6thrust24THRUST_300001_SM_1000_NS6detail15normal_iteratorINSD_10device_ptrIdEEEEPdyS9_ddNS7_10__identityEEEvT0_T1_T2_T3_T4_T6_E12temp_storage+32];
	add.f64 	%fd141, %fd139, %fd140;
	ld.shared.f64 	%fd142, [_ZZN3cub18CUB_300001_SM_10006detail6reduce28DeviceReduceSingleTileKernelINS2_10policy_hubIdyN4cuda3std3__44plusIdEEE10Policy1000EN6thrust24THRUST_300001_SM_1000_NS6detail15normal_iteratorINSD_10device_ptrIdEEEEPdyS9_ddNS7_10__identityEEEvT0_T1_T2_T3_T4_T6_E12temp_storage+40];
	add.f64 	%fd143, %fd141, %fd142;
	ld.shared.f64 	%fd144, [_ZZN3cub18CUB_300001_SM_10006detail6reduce28DeviceReduceSingleTileKernelINS2_10policy_hubIdyN4cuda3std3__44plusIdEEE10Policy1000EN6thrust24THRUST_300001_SM_1000_NS6detail15normal_iteratorINSD_10device_ptrIdEEEEPdyS9_ddNS7_10__identityEEEvT0_T1_T2_T3_T4_T6_E12temp_storage+48];
	add.f64 	%fd145, %fd143, %fd144;
	ld.shared.f64 	%fd146, [_ZZN3cub18CUB_300001_SM_10006detail6reduce28DeviceReduceSingleTileKernelINS2_10policy_hubIdyN4cuda3std3__44plusIdEEE10Policy1000EN6thrust24THRUST_300001_SM_1000_NS6detail15normal_iteratorINSD_10device_ptrIdEEEEPdyS9_ddNS7_10__identityEEEvT0_T1_T2_T3_T4_T6_E12temp_storage+56];
	add.f64 	%fd147, %fd145, %fd146;
	ld.shared.f64 	%fd148, [_ZZN3cub18CUB_300001_SM_10006detail6reduce28DeviceReduceSingleTileKernelINS2_10policy_hubIdyN4cuda3std3__44plusIdEEE10Policy1000EN6thrust24THRUST_300001_SM_1000_NS6detail15normal_iteratorINSD_10device_ptrIdEEEEPdyS9_ddNS7_10__identityEEEvT0_T1_T2_T3_T4_T6_E12temp_storage+64];
	add.f64 	%fd149, %fd147, %fd148;
	ld.shared.f64 	%fd150, [_ZZN3cub18CUB_300001_SM_10006detail6reduce28DeviceReduceSingleTileKernelINS2_10policy_hubIdyN4cuda3std3__44plusIdEEE10Policy1000EN6thrust24THRUST_300001_SM_1000_NS6detail15normal_iteratorINSD_10device_ptrIdEEEEPdyS9_ddNS7_10__identityEEEvT0_T1_T2_T3_T4_T6_E12temp_storage+72];
	add.f64 	%fd151, %fd149, %fd150;
	ld.shared.f64 	%fd152, [_ZZN3cub18CUB_300001_SM_10006detail6reduce28DeviceReduceSingleTileKernelINS2_10policy_hubIdyN4cuda3std3__44plusIdEEE10Policy1000EN6thrust24THRUST_300001_SM_1000_NS6detail15normal_iteratorINSD_10device_ptrIdEEEEPdyS9_ddNS7_10__identityEEEvT0_T1_T2_T3_T4_T6_E12temp_storage+80];
	add.f64 	%fd153, %fd151, %fd152;
	ld.shared.f64 	%fd154, [_ZZN3cub18CUB_300001_SM_10006detail6reduce28DeviceReduceSingleTileKernelINS2_10policy_hubIdyN4cuda3std3__44plusIdEEE10Policy1000EN6thrust24THRUST_300001_SM_1000_NS6detail15normal_iteratorINSD_10device_ptrIdEEEEPdyS9_ddNS7_10__identityEEEvT0_T1_T2_T3_T4_T6_E12temp_storage+88];
	add.f64 	%fd155, %fd153, %fd154;
	ld.shared.f64 	%fd156, [_ZZN3cub18CUB_300001_SM_10006detail6reduce28DeviceReduceSingleTileKernelINS2_10policy_hubIdyN4cuda3std3__44plusIdEEE10Policy1000EN6thrust24THRUST_300001_SM_1000_NS6detail15normal_iteratorINSD_10device_ptrIdEEEEPdyS9_ddNS7_10__identityEEEvT0_T1_T2_T3_T4_T6_E12temp_storage+96];
	add.f64 	%fd157, %fd155, %fd156;
	ld.shared.f64 	%fd158, [_ZZN3cub18CUB_300001_SM_10006detail6reduce28DeviceReduceSingleTileKernelINS2_10policy_hubIdyN4cuda3std3__44plusIdEEE10Policy1000EN6thrust24THRUST_300001_SM_1000_NS6detail15normal_iteratorINSD_10device_ptrIdEEEEPdyS9_ddNS7_10__identityEEEvT0_T1_T2_T3_T4_T6_E12temp_storage+104];
	add.f64 	%fd159, %fd157, %fd158;
	ld.shared.f64 	%fd160, [_ZZN3cub18CUB_300001_SM_10006detail6reduce28DeviceReduceSingleTileKernelINS2_10policy_hubIdyN4cuda3std3__44plusIdEEE10Policy1000EN6thrust24THRUST_300001_SM_1000_NS6detail15normal_iteratorINSD_10device_ptrIdEEEEPdyS9_ddNS7_10__identityEEEvT0_T1_T2_T3_T4_T6_E12temp_storage+112];
	add.f64 	%fd161, %fd159, %fd160;
	ld.shared.f64 	%fd162, [_ZZN3cub18CUB_300001_SM_10006detail6reduce28DeviceReduceSingleTileKernelINS2_10policy_hubIdyN4cuda3std3__44plusIdEEE10Policy1000EN6thrust24THRUST_300001_SM_1000_NS6detail15normal_iteratorINSD_10device_ptrIdEEEEPdyS9_ddNS7_10__identityEEEvT0_T1_T2_T3_T4_T6_E12temp_storage+120];
	add.f64 	%fd163, %fd161, %fd162;
	ld.shared.f64 	%fd164, [_ZZN3cub18CUB_300001_SM_10006detail6reduce28DeviceReduceSingleTileKernelINS2_10policy_hubIdyN4cuda3std3__44plusIdEEE10Policy1000EN6thrust24THRUST_300001_SM_1000_NS6detail15normal_iteratorINSD_10device_ptrIdEEEEPdyS9_ddNS7_10__identityEEEvT0_T1_T2_T3_T4_T6_E12temp_storage+128];
	add.f64 	%fd165, %fd163, %fd164;
	ld.shared.f64 	%fd166, [_ZZN3cub18CUB_300001_SM_10006detail6reduce28DeviceReduceSingleTileKernelINS2_10policy_hubIdyN4cuda3std3__44plusIdEEE10Policy1000EN6thrust24THRUST_300001_SM_1000_NS6detail15normal_iteratorINSD_10device_ptrIdEEEEPdyS9_ddNS7_10__identityEEEvT0_T1_T2_T3_T4_T6_E12temp_storage+136];
	add.f64 	%fd347, %fd165, %fd166;
$L__BB16_49:
	mov.u32 	%r230, %tid.x;
	setp.ne.s32 	%p65, %r230, 0;
	@%p65 bra 	$L__BB16_51;
	add.f64 	%fd325, %fd42, %fd347;
	st.global.f64 	[%rd1], %fd325;
$L__BB16_51:
	ret;

}
	// .globl	_ZN3cub18CUB_300001_SM_10006detail6reduce18DeviceReduceKernelINS2_10policy_hubIdyN4cuda3std3__44plusIdEEE10Policy1000EN6thrust24THRUST_300001_SM_1000_NS6detail15normal_iteratorINSD_10device_ptrIdEEEEyS9_dNS7_10__identityEEEvT0_PT3_T1_NS0_13GridEvenShareISN_EET2_T4_
.visible .entry _ZN3cub18CUB_300001_SM_10006detail6reduce18DeviceReduceKernelINS2_10policy_hubIdyN4cuda3std3__44plusIdEEE10Policy1000EN6thrust24THRUST_300001_SM_1000_NS6detail15normal_iteratorINSD_10device_ptrIdEEEEyS9_dNS7_10__identityEEEvT0_PT3_T1_NS0_13GridEvenShareISN_EET2_T4_(
	.param .align 8 .b8 _ZN3cub18CUB_300001_SM_10006detail6reduce18DeviceReduceKernelINS2_10policy_hubIdyN4cuda3std3__44plusIdEEE10Policy1000EN6thrust24THRUST_300001_SM_1000_NS6detail15normal_iteratorINSD_10device_ptrIdEEEEyS9_dNS7_10__identityEEEvT0_PT3_T1_NS0_13GridEvenShareISN_EET2_T4__param_0[8],
	.param .u64 .ptr .align 1 _ZN3cub18CUB_300001_SM_10006detail6reduce18DeviceReduceKernelINS2_10policy_hubIdyN4cuda3std3__44plusIdEEE10Policy1000EN6thrust24THRUST_300001_SM_1000_NS6detail15normal_iteratorINSD_10device_ptrIdEEEEyS9_dNS7_10__identityEEEvT0_PT3_T1_NS0_13GridEvenShareISN_EET2_T4__param_1,
	.param .u64 _ZN3cub18CUB_300001_SM_10006detail6reduce18DeviceReduceKernelINS2_10policy_hubIdyN4cuda3std3__44plusIdEEE10Policy1000EN6thrust24THRUST_300001_SM_1000_NS6detail15normal_iteratorINSD_10device_ptrIdEEEEyS9_dNS7_10__identityEEEvT0_PT3_T1_NS0_13GridEvenShareISN_EET2_T4__param_2,
	.param .align 8 .b8 _ZN3cub18CUB_300001_SM_10006detail6reduce18DeviceReduceKernelINS2_10policy_hubIdyN4cuda3std3__44plusIdEEE10Policy1000EN6thrust24THRUST_300001_SM_1000_NS6detail15normal_iteratorINSD_10device_ptrIdEEEEyS9_dNS7_10__identityEEEvT0_PT3_T1_NS0_13GridEvenShareISN_EET2_T4__param_3[72],
	.param .align 1 .b8 _ZN3cub18CUB_300001_SM_10006detail6reduce18DeviceReduceKernelINS2_10policy_hubIdyN4cuda3std3__44plusIdEEE10Policy1000EN6thrust24THRUST_300001_SM_1000_NS6detail15normal_iteratorINSD_10device_ptrIdEEEEyS9_dNS7_10__identityEEEvT0_PT3_T1_NS0_13GridEvenShareISN_EET2_T4__param_4[1],
	.param .align 1 .b8 _ZN3cub18CUB_300001_SM_10006detail6reduce18DeviceReduceKernelINS2_10policy_hubIdyN4cuda3std3__44plusIdEEE10Policy1000EN6thrust24THRUST_300001_SM_1000_NS6detail15normal_iteratorINSD_10device_ptrIdEEEEyS9_dNS7_10__identityEEEvT0_PT3_T1_NS0_13GridEvenShareISN_EET2_T4__param_5[1]
)
.maxntid 512
{
	.reg .pred 	%p<65>;
	.reg .b16 	%rs<4>;
	.reg .b32 	%r<280>;
	.reg .b64 	%rd<107>;
	.reg .b64 	%fd<344>;
	// demoted variable
	.shared .align 8 .b8 _ZZN3cub18CUB_300001_SM_10006detail6reduce18DeviceReduceKernelINS2_10policy_hubIdyN4cuda3std3__44plusIdEEE10Policy1000EN6thrust24THRUST_300001_SM_1000_NS6detail15normal_iteratorINSD_10device_ptrIdEEEEyS9_dNS7_10__identityEEEvT0_PT3_T1_NS0_13GridEvenShareISN_EET2_T4_E12temp_storage[152];
	ld.param.u64 	%rd1, [_ZN3cub18CUB_300001_SM_10006detail6reduce18DeviceReduceKernelINS2_10policy_hubIdyN4cuda3std3__44plusIdEEE10Policy1000EN6thrust24THRUST_300001_SM_1000_NS6detail15normal_iteratorINSD_10device_ptrIdEEEEyS9_dNS7_10__identityEEEvT0_PT3_T1_NS0_13GridEvenShareISN_EET2_T4__param_3+32];
	ld.param.u32 	%r1, [_ZN3cub18CUB_300001_SM_10006detail6reduce18DeviceReduceKernelINS2_10policy_hubIdyN4cuda3std3__44plusIdEEE10Policy1000EN6thrust24THRUST_300001_SM_1000_NS6detail15normal_iteratorINSD_10device_ptrIdEEEEyS9_dNS7_10__identityEEEvT0_PT3_T1_NS0_13GridEvenShareISN_EET2_T4__param_3+40];
	ld.param.u64 	%rd26, [_ZN3cub18CUB_300001_SM_10006detail6reduce18DeviceReduceKernelINS2_10policy_hubIdyN4cuda3std3__44plusIdEEE10Policy1000EN6thrust24THRUST_300001_SM_1000_NS6detail15normal_iteratorINSD_10device_ptrIdEEEEyS9_dNS7_10__identityEEEvT0_PT3_T1_NS0_13GridEvenShareISN_EET2_T4__param_0];
	cvta.to.global.u64 	%rd2, %rd26;
	mov.u32 	%r2, %ctaid.x;
	mul.lo.s32 	%r50, %r1, 3584;
	cvt.s64.s32 	%rd3, %r50;
	mul.lo.s32 	%r51, %r2, 3584;
	cvt.u64.u32 	%rd4, %r51;
	sub.s64 	%rd5, %rd1, %rd4;
	setp.gt.u64 	%p1, %rd5, 3583;
	@%p1 bra 	$L__BB17_25;
	cvt.u32.u64 	%r136, %rd4;
	cvt.u32.u64 	%r3, %rd1;
	sub.s32 	%r4, %r3, %r136;
	mov.u32 	%r5, %tid.x;
	setp.ge.s32 	%p23, %r5, %r4;
	mov.f64 	%fd332, 0d0000000000000000;
	mov.u32 	%r267, %r5;
	@%p23 bra 	$L__BB17_3;
	add.s32 	%r138, %r136, %r5;
	mul.wide.u32 	%rd60, %r138, 8;
	add.s64 	%rd61, %rd2, %rd60;
	ld.global.f64 	%fd332, [%rd61];
	add.s32 	%r267, %r5, 512;
$L__BB17_3:
	setp.ge.s32 	%p24, %r267, %r4;
	@%p24 bra 	$L__BB17_16;
	not.b32 	%r140, %r267;
	add.s32 	%r141, %r140, %r3;
	sub.s32 	%r142, %r141, %r136;
	shr.u32 	%r143, %r142, 9;
	add.s32 	%r8, %r143, 1;
	and.b32  	%r9, %r8, 15;
	setp.lt.u32 	%p25, %r142, 7680;
	@%p25 bra 	$L__BB17_7;
	and.b32  	%r144, %r8, 16777200;
	neg.s32 	%r265, %r144;
	mul.wide.u32 	%rd62, %r2, 28672;
	mul.wide.u32 	%rd63, %r267, 8;
	add.s64 	%rd64, %rd62, %rd63;
	add.s64 	%rd65, %rd64, %rd2;
	add.s64 	%rd101, %rd65, 32768;
$L__BB17_6:
	.pragma "nounroll";
	ld.global.f64 	%fd167, [%rd101+-32768];
	add.f64 	%fd168, %fd332, %fd167;
	ld.global.f64 	%fd169, [%rd101+-28672];
	add.f64 	%fd170, %fd168, %fd169;
	ld.global.f64 	%fd171, [%rd101+-24576];
	add.f64 	%fd172, %fd170, %fd171;
	ld.global.f64 	%fd173, [%rd101+-20480];
	add.f64 	%fd174, %fd172, %fd173;
	ld.global.f64 	%fd175, [%rd101+-16384];
	add.f64 	%fd176, %fd174, %fd175;
	ld.global.f64 	%fd177, [%rd101+-12288];
	add.f64 	%fd178, %fd176, %fd177;
	ld.global.f64 	%fd179, [%rd101+-8192];
	add.f64 	%fd180, %fd178, %fd179;
	ld.global.f64 	%fd181, [%rd101+-4096];
	add.f64 	%fd182, %fd180, %fd181;
	ld.global.f64 	%fd183, [%rd101];
	add.f64 	%fd184, %fd182, %fd183;
	ld.global.f64 	%fd185, [%rd101+4096];
	add.f64 	%fd186, %fd184, %fd185;
	ld.global.f64 	%fd187, [%rd101+8192];
	add.f64 	%fd188, %fd186, %fd187;
	ld.global.f64 	%fd189, [%rd101+12288];
	add.f64 	%fd190, %fd188, %fd189;
	ld.global.f64 	%fd191, [%rd101+16384];
	add.f64 	%fd192, %fd190, %fd191;
	ld.global.f64 	%fd193, [%rd101+20480];
	add.f64 	%fd194, %fd192, %fd193;
	ld.global.f64 	%fd195, [%rd101+24576];
	add.f64 	%fd196, %fd194, %fd195;
	ld.global.f64 	%fd197, [%rd101+28672];
	add.f64 	%fd332, %fd196, %fd197;
	add.s32 	%r267, %r267, 8192;
	add.s32 	%r265, %r265, 16;
	add.s64 	%rd101, %rd101, 65536;
	setp.ne.s32 	%p26, %r265, 0;
	@%p26 bra 	$L__BB17_6;
$L__BB17_7:
	setp.eq.s32 	%p27, %r9, 0;
	@%p27 bra 	$L__BB17_16;
	and.b32  	%r16, %r8, 7;
	setp.lt.u32 	%p28, %r9, 8;
	@%p28 bra 	$L__BB17_10;
	cvt.s64.s32 	%rd66, %r267;
	add.s64 	%rd67, %rd66, %rd4;
	shl.b64 	%rd68, %rd67, 3;
	add.s64 	%rd69, %rd2, %rd68;
	ld.global.f64 	%fd199, [%rd69];
	add.f64 	%fd200, %fd332, %fd199;
	ld.global.f64 	%fd201, [%rd69+4096];
	add.f64 	%fd202, %fd200, %fd201;
	ld.global.f64 	%fd203, [%rd69+8192];
	add.f64 	%fd204, %fd202, %fd203;
	ld.global.f64 	%fd205, [%rd69+12288];
	add.f64 	%fd206, %fd204, %fd205;
	ld.global.f64 	%fd207, [%rd69+16384];
	add.f64 	%fd208, %fd206, %fd207;
	ld.global.f64 	%fd209, [%rd69+20480];
	add.f64 	%fd210, %fd208, %fd209;
	ld.global.f64 	%fd211, [%rd69+24576];
	add.f64 	%fd212, %fd210, %fd211;
	ld.global.f64 	%fd213, [%rd69+28672];
	add.f64 	%fd332, %fd212, %fd213;
	add.s32 	%r267, %r267, 4096;
$L__BB17_10:
	setp.eq.s32 	%p29, %r16, 0;
	@%p29 bra 	$L__BB17_16;
	and.b32  	%r19, %r8, 3;
	setp.lt.u32 	%p30, %r16, 4;
	@%p30 bra 	$L__BB17_13;
	cvt.s64.s32 	%rd70, %r267;
	add.s64 	%rd71, %rd70, %rd4;
	shl.b64 	%rd72, %rd71, 3;
	add.s64 	%rd73, %rd2, %rd72;
	ld.global.f64 	%fd215, [%rd73];
	add.f64 	%fd216, %fd332, %fd215;
	ld.global.f64 	%fd217, [%rd73+4096];
	add.f64 	%fd218, %fd216, %fd217;
	ld.global.f64 	%fd219, [%rd73+8192];
	add.f64 	%fd220, %fd218, %fd219;
	ld.global.f64 	%fd221, [%rd73+12288];
	add.f64 	%fd332, %fd220, %fd221;
	add.s32 	%r267, %r267, 2048;
$L__BB17_13:
	setp.eq.s32 	%p31, %r19, 0;
	@%p31 bra 	$L__BB17_16;
	mul.wide.u32 	%rd74, %r2, 28672;
	add.s64 	%rd9, %rd2, %rd74;
	neg.s32 	%r270, %r19;
$L__BB17_15:
	.pragma "nounroll";
	mul.wide.s32 	%rd75, %r267, 8;
	add.s64 	%rd76, %rd9, %rd75;
	ld.global.f64 	%fd222, [%rd76];
	add.f64 	%fd332, %fd332, %fd222;
	add.s32 	%r267, %r267, 512;
	add.s32 	%r270, %r270, 1;
	setp.ne.s32 	%p32, %r270, 0;
	@%p32 bra 	$L__BB17_15;
$L__BB17_16:
	setp.lt.s32 	%p33, %r4, 512;
	@%p33 bra 	$L__BB17_21;
	// begin inline asm
	mov.u32 %r208, %laneid;
	// end inline asm
	mov.b64 	%rd87, %fd332;
	mov.b64 	{%r210, %r215}, %rd87;
	mov.b32 	%r216, 1;
	mov.b32 	%r257, 31;
	mov.b32 	%r258, -1;
	// begin inline asm
	shfl.sync.down.b32 %r209, %r210, %r216, %r257, %r258;
	// end inline asm
	// begin inline asm
	shfl.sync.down.b32 %r214, %r215, %r216, %r257, %r258;
	// end inline asm
	mov.b64 	%rd88, {%r209, %r214};
	mov.b64 	%fd281, %rd88;
	setp.gt.s32 	%p57, %r208, 30;
	add.f64 	%fd282, %fd332, %fd281;
	selp.f64 	%fd283, %fd332, %fd282, %p57;
	mov.b64 	%rd89, %fd283;
	mov.b64 	{%r220, %r225}, %rd89;
	mov.b32 	%r226, 2;
	// begin inline asm
	shfl.sync.down.b32 %r219, %r220, %r226, %r257, %r258;
	// end inline asm
	// begin inline asm
	shfl.sync.down.b32 %r224, %r225, %r226, %r257, %r258;
	// end inline asm
	mov.b64 	%rd90, {%r219, %r224};
	mov.b64 	%fd284, %rd90;
	setp.gt.s32 	%p58, %r208, 29;
	add.f64 	%fd285, %fd283, %fd284;
	selp.f64 	%fd286, %fd283, %fd285, %p58;
	mov.b64 	%rd91, %fd286;
	mov.b64 	{%r230, %r235}, %rd91;
	mov.b32 	%r236, 4;
	// begin inline asm
	shfl.sync.down.b32 %r229, %r230, %r236, %r257, %r258;
	// end inline asm
	// begin inline asm
	shfl.sync.down.b32 %r234, %r235, %r236, %r257, %r258;
	// end inline asm
	mov.b64 	%rd92, {%r229, %r234};
	mov.b64 	%fd287, %rd92;
	setp.gt.s32 	%p59, %r208, 27;
	add.f64 	%fd288, %fd286, %fd287;
	selp.f64 	%fd289, %fd286, %fd288, %p59;
	mov.b64 	%rd93, %fd289;
	mov.b64 	{%r240, %r245}, %rd93;
	mov.b32 	%r246, 8;
	// begin inline asm
	shfl.sync.down.b32 %r239, %r240, %r246, %r257, %r258;
	// end inline asm
	// begin inline asm
	shfl.sync.down.b32 %r244, %r245, %r246, %r257, %r258;
	// end inline asm
	mov.b64 	%rd94, {%r239, %r244};
	mov.b64 	%fd290, %rd94;
	setp.gt.s32 	%p60, %r208, 23;
	add.f64 	%fd291, %fd289, %fd290;
	selp.f64 	%fd292, %fd289, %fd291, %p60;
	mov.b64 	%rd95, %fd292;
	mov.b64 	{%r250, %r255}, %rd95;
	mov.b32 	%r256, 16;
	// begin inline asm
	shfl.sync.down.b32 %r249, %r250, %r256, %r257, %r258;
	// end inline asm
	// begin inline asm
	shfl.sync.down.b32 %r254, %r255, %r256, %r257, %r258;
	// end inline asm
	mov.b64 	%rd96, {%r249, %r254};
	mov.b64 	%fd293, %rd96;
	setp.gt.s32 	%p61, %r208, 15;
	add.f64 	%fd16, %fd292, %fd293;
	selp.f64 	%fd343, %fd292, %fd16, %p61;
	setp.ne.s32 	%p62, %r208, 0;
	@%p62 bra 	$L__BB17_19;
	shr.u32 	%r259, %r5, 2;
	and.b32  	%r260, %r259, 248;
	mov.u32 	%r261, _ZZN3cub18CUB_300001_SM_10006detail6reduce18DeviceReduceKernelINS2_10policy_hubIdyN4cuda3std3__44plusIdEEE10Policy1000EN6thrust24THRUST_300001_SM_1000_NS6detail15normal_iteratorINSD_10device_ptrIdEEEEyS9_dNS7_10__identityEEEvT0_PT3_T1_NS0_13GridEvenShareISN_EET2_T4_E12temp_storage;
	add.s32 	%r262, %r261, %r260;
	st.shared.f64 	[%r262+16], %fd16;
$L__BB17_19:
	bar.sync 	0;
	setp.ne.s32 	%p63, %r5, 0;
	@%p63 bra 	$L__BB17_46;
	ld.shared.f64 	%fd294, [_ZZN3cub18CUB_300001_SM_10006detail6reduce18DeviceReduceKernelINS2_10policy_hubIdyN4cuda3std3__44plusIdEEE10Policy1000EN6thrust24THRUST_300001_SM_1000_NS6detail15normal_iteratorINSD_10device_ptrIdEEEEyS9_dNS7_10__identityEEEvT0_PT3_T1_NS0_13GridEvenShareISN_EET2_T4_E12temp_storage+24];
	add.f64 	%fd295, %fd343, %fd294;
	ld.shared.f64 	%fd296, [_ZZN3cub18CUB_300001_SM_10006detail6reduce18DeviceReduceKernelINS2_10policy_hubIdyN4cuda3std3__44plusIdEEE10Policy1000EN6thrust24THRUST_300001_SM_1000_NS6detail15normal_iteratorINSD_10device_ptrIdEEEEyS9_dNS7_10__identityEEEvT0_PT3_T1_NS0_13GridEvenShareISN_EET2_T4_E12temp_storage+32];
	add.f64 	%fd297, %fd295, %fd296;
	ld.shared.f64 	%fd298, [_ZZN3cub18CUB_300001_SM_10006detail6reduce18DeviceReduceKernelINS2_10policy_hubIdyN4cuda3std3__44plusIdEEE10Policy1000EN6thrust24THRUST_300001_SM_1000_NS6detail15normal_iteratorINSD_10device_ptrIdEEEEyS9_dNS7_10__identityEEEvT0_PT3_T1_NS0_13GridEvenShareISN_EET2_T4_E12temp_storage+40];
	add.f64 	%fd299, %fd297, %fd298;
	ld.shared.f64 	%fd300, [_ZZN3cub18CUB_300001_SM_10006detail6reduce18DeviceReduceKernelINS2_10policy_hubIdyN4cuda3std3__44plusIdEEE10Policy1000EN6thrust24THRUST_300001_SM_1000_NS6detail15normal_iteratorINSD_10device_ptrIdEEEEyS9_dNS7_10__identityEEEvT0_PT3_T1_NS0_13GridEvenShareISN_EET2_T4_E12temp_storage+48];
	add.f64 	%fd301, %fd299, %fd300;
	ld.shared.f64 	%fd302, [_ZZN3cub18CUB_300001_SM_10006detail6reduce18DeviceReduceKernelINS2_10policy_hubIdyN4cuda3std3__44plusIdEEE10Policy1000EN6thrust24THRUST_300001_SM_1000_NS6detail15normal_iteratorINSD_10device_ptrIdEEEEyS9_dNS7_10__identityEEEvT0_PT3_T1_NS0_13GridEvenShareISN_EET2_T4_E12temp_storage+56];
	add.f64 	%fd303, %fd301, %fd302;
	ld.shared.f64 	%fd304, [_ZZN3cub18CUB_300001_SM_10006detail6reduce18DeviceReduceKernelINS2_10policy_hubIdyN4cuda3std3__44plusIdEEE10Policy1000EN6thrust24THRUST_300001_SM_1000_NS6detail15normal_iteratorINSD_10device_ptrIdEEEEyS9_dNS7_10__identityEEEvT0_PT3_T1_NS0_13GridEvenShareISN_EET2_T4_E12temp_storage+64];
	add.f64 	%fd305, %fd303, %fd304;
	ld.shared.f64 	%fd306, [_ZZN3cub18CUB_300001_SM_10006detail6reduce18DeviceReduceKernelINS2_10policy_hubIdyN4cuda3std3__44plusIdEEE10Policy1000EN6thrust24THRUST_300001_SM_1000_NS6detail15normal_iteratorINSD_10device_ptrIdEEEEyS9_dNS7_10__identityEEEvT0_PT3_T1_NS0_13GridEvenShareISN_EET2_T4_E12temp_storage+72];
	add.f64 	%fd307, %fd305, %fd306;
	ld.shared.f64 	%fd308, [_ZZN3cub18CUB_300001_SM_10006detail6reduce18DeviceReduceKernelINS2_10policy_hubIdyN4cuda3std3__44plusIdEEE10Policy1000EN6thrust24THRUST_300001_SM_1000_NS6detail15normal_iteratorINSD_10device_ptrIdEEEEyS9_dNS7_10__identityEEEvT0_PT3_T1_NS0_13GridEvenShareISN_EET2_T4_E12temp_storage+80];
	add.f64 	%fd309, %fd307, %fd308;
	ld.shared.f64 	%fd310, [_ZZN3cub18CUB_300001_SM_10006detail6reduce18DeviceReduceKernelINS2_10policy_hubIdyN4cuda3std3__44plusIdEEE10Policy1000EN6thrust24THRUST_300001_SM_1000_NS6detail15normal_iteratorINSD_10device_ptrIdEEEEyS9_dNS7_10__identityEEEvT0_PT3_T1_NS0_13GridEvenShareISN_EET2_T4_E12temp_storage+88];
	add.f64 	%fd311, %fd309, %fd310;
	ld.shared.f64 	%fd312, [_ZZN3cub18CUB_300001_SM_10006detail6reduce18DeviceReduceKernelINS2_10policy_hubIdyN4cuda3std3__44plusIdEEE10Policy1000EN6thrust24THRUST_300001_SM_1000_NS6detail15normal_iteratorINSD_10device_ptrIdEEEEyS9_dNS7_10__identityEEEvT0_PT3_T1_NS0_13GridEvenShareISN_EET2_T4_E12temp_storage+96];
	add.f64 	%fd313, %fd311, %fd312;
	ld.shared.f64 	%fd314, [_ZZN3cub18CUB_300001_SM_10006detail6reduce18DeviceReduceKernelINS2_10policy_hubIdyN4cuda3std3__44plusIdEEE10Policy1000EN6thrust24THRUST_300001_SM_1000_NS6detail15normal_iteratorINSD_10device_ptrIdEEEEyS9_dNS7_10__identityEEEvT0_PT3_T1_NS0_13GridEvenShareISN_EET2_T4_E12temp_storage+104];
	add.f64 	%fd315, %fd313, %fd314;
	ld.shared.f64 	%fd316, [_ZZN3cub18CUB_300001_SM_10006detail6reduce18DeviceReduceKernelINS2_10policy_hubIdyN4cuda3std3__44plusIdEEE10Policy1000EN6thrust24THRUST_300001_SM_1000_NS6detail15normal_iteratorINSD_10device_ptrIdEEEEyS9_dNS7_10__identityEEEvT0_PT3_T1_NS0_13GridEvenShareISN_EET2_T4_E12temp_storage+112];
	add.f64 	%fd317, %fd315, %fd316;
	ld.shared.f64 	%fd318, [_ZZN3cub18CUB_300001_SM_10006detail6reduce18DeviceReduceKernelINS2_10policy_hubIdyN4cuda3std3__44plusIdEEE10Policy1000EN6thrust24THRUST_300001_SM_1000_NS6detail15normal_iteratorINSD_10device_ptrIdEEEEyS9_dNS7_10__identityEEEvT0_PT3_T1_NS0_13GridEvenShareISN_EET2_T4_E12temp_storage+120];
	add.f64 	%fd319, %fd317, %fd318;
	ld.shared.f64 	%fd320, [_ZZN3cub18CUB_300001_SM_10006detail6reduce18DeviceReduceKernelINS2_10policy_hubIdyN4cuda3std3__44plusIdEEE10Policy1000EN6thrust24THRUST_300001_SM_1000_NS6detail15normal_iteratorINSD_10device_ptrIdEEEEyS9_dNS7_10__identityEEEvT0_PT3_T1_NS0_13GridEvenShareISN_EET2_T4_E12temp_storage+128];
	add.f64 	%fd321, %fd319, %fd320;
	ld.shared.f64 	%fd322, [_ZZN3cub18CUB_300001_SM_10006detail6reduce18DeviceReduceKernelINS2_10policy_hubIdyN4cuda3std3__44plusIdEEE10Policy1000EN6thrust24THRUST_300001_SM_1000_NS6detail15normal_iteratorINSD_10device_ptrIdEEEEyS9_dNS7_10__identityEEEvT0_PT3_T1_NS0_13GridEvenShareISN_EET2_T4_E12temp_storage+136];
	add.f64 	%fd343, %fd321, %fd322;
	bra.uni 	$L__BB17_46;
$L__BB17_21:
	// begin inline asm
	mov.u32 %r145, %laneid;
	// end inline asm
	and.b32  	%r196, %r5, 992;
	add.s32 	%r197, %r196, 32;
	setp.gt.s32 	%p34, %r197, %r4;
	not.b32 	%r198, %r196;
	add.s32 	%r199, %r4, %r198;
	selp.b32 	%r194, %r199, 31, %p34;
	mov.b64 	%rd77, %fd332;
	mov.b64 	{%r147, %r152}, %rd77;
	mov.b32 	%r153, 1;
	mov.b32 	%r195, -1;
	// begin inline asm
	shfl.sync.down.b32 %r146, %r147, %r153, %r194, %r195;
	// end inline asm
	// begin inline asm
	shfl.sync.down.b32 %r151, %r152, %r153, %r194, %r195;
	// end inline asm
	mov.b64 	%rd78, {%r146, %r151};
	mov.b64 	%fd223, %rd78;
	setp.lt.s32 	%p35, %r145, %r194;
	add.f64 	%fd224, %fd332, %fd223;
	selp.f64 	%fd225, %fd224, %fd332, %p35;
	mov.b64 	%rd79, %fd225;
	mov.b64 	{%r157, %r162}, %rd79;
	mov.b32 	%r163, 2;
	// begin inline asm
	shfl.sync.down.b32 %r156, %r157, %r163, %r194, %r195;
	// end inline asm
	// begin inline asm
	shfl.sync.down.b32 %r161, %r162, %r163, %r194, %r195;
	// end inline asm
	mov.b64 	%rd80, {%r156, %r161};
	mov.b64 	%fd226, %rd80;
	add.s32 	%r200, %r145, 2;
	setp.gt.s32 	%p36, %r200, %r194;
	add.f64 	%fd227, %fd225, %fd226;
	selp.f64 	%fd228, %fd225, %fd227, %p36;
	mov.b64 	%rd81, %fd228;
	mov.b64 	{%r167, %r172}, %rd81;
	mov.b32 	%r173, 4;
	// begin inline asm
	shfl.sync.down.b32 %r166, %r167, %r173, %r194, %r195;
	// end inline asm
	// begin inline asm
	shfl.sync.down.b32 %r171, %r172, %r173, %r194, %r195;
	// end inline asm
	mov.b64 	%rd82, {%r166, %r171};
	mov.b64 	%fd229, %rd82;
	add.s32 	%r201, %r145, 4;
	setp.gt.s32 	%p37, %r201, %r194;
	add.f64 	%fd230, %fd228, %fd229;
	selp.f64 	%fd231, %fd228, %fd230, %p37;
	mov.b64 	%rd83, %fd231;
	mov.b64 	{%r177, %r182}, %rd83;
	mov.b32 	%r183, 8;
	// begin inline asm
	shfl.sync.down.b32 %r176, %r177, %r183, %r194, %r195;
	// end inline asm
	// begin inline asm
	shfl.sync.down.b32 %r181, %r182, %r183, %r194, %r195;
	// end inline asm
	mov.b64 	%rd84, {%r176, %r181};
	mov.b64 	%fd232, %rd84;
	add.s32 	%r202, %r145, 8;
	setp.gt.s32 	%p38, %r202, %r194;
	add.f64 	%fd233, %fd231, %fd232;
	selp.f64 	%fd234, %fd231, %fd233, %p38;
	mov.b64 	%rd85, %fd234;
	mov.b64 	{%r187, %r192}, %rd85;
	mov.b32 	%r193, 16;
	// begin inline asm
	shfl.sync.down.b32 %r186, %r187, %r193, %r194, %r195;
	// end inline asm
	// begin inline asm
	shfl.sync.down.b32 %r191, %r192, %r193, %r194, %r195;
	// end inline asm
	mov.b64 	%rd86, {%r186, %r191};
	mov.b64 	%fd235, %rd86;
	add.s32 	%r203, %r145, 16;
	setp.gt.s32 	%p39, %r203, %r194;
	add.f64 	%fd236, %fd234, %fd235;
	selp.f64 	%fd343, %fd234, %fd236, %p39;
	setp.ne.s32 	%p40, %r145, 0;
	@%p40 bra 	$L__BB17_23;
	shr.u32 	%r204, %r5, 2;
	and.b32  	%r205, %r204, 248;
	mov.u32 	%r206, _ZZN3cub18CUB_300001_SM_10006detail6reduce18DeviceReduceKernelINS2_10policy_hubIdyN4cuda3std3__44plusIdEEE10Policy1000EN6thrust24THRUST_300001_SM_1000_NS6detail15normal_iteratorINSD_10device_ptrIdEEEEyS9_dNS7_10__identityEEEvT0_PT3_T1_NS0_13GridEvenShareISN_EET2_T4_E12temp_storage;
	add.s32 	%r207, %r206, %r205;
	st.shared.f64 	[%r207+16], %fd343;
$L__BB17_23:
	bar.sync 	0;
	setp.ne.s32 	%p41, %r5, 0;
	@%p41 bra 	$L__BB17_46;
	setp.gt.s32 	%p42, %r4, 32;
	ld.shared.f64 	%fd237, [_ZZN3cub18CUB_300001_SM_10006detail6reduce18DeviceReduceKernelINS2_10policy_hubIdyN4cuda3std3__44plusIdEEE10Policy1000EN6thrust24THRUST_300001_SM_1000_NS6detail15normal_iteratorINSD_10device_ptrIdEEEEyS9_dNS7_10__identityEEEvT0_PT3_T1_NS0_13GridEvenShareISN_EET2_T4_E12temp_storage+24];
	add.f64 	%fd238, %fd343, %fd237;
	selp.f64 	%fd239, %fd238, %fd343, %p42;
	setp.gt.s32 	%p43, %r4, 64;
	ld.shared.f64 	%fd240, [_ZZN3cub18CUB_300001_SM_10006detail6reduce18DeviceReduceKernelINS2_10policy_hubIdyN4cuda3std3__44plusIdEEE10Policy1000EN6thrust24THRUST_300001_SM_1000_NS6detail15normal_iteratorINSD_10device_ptrIdEEEEyS9_dNS7_10__identityEEEvT0_PT3_T1_NS0_13GridEvenShareISN_EET2_T4_E12temp_storage+32];
	add.f64 	%fd241, %fd240, %fd239;
	selp.f64 	%fd242, %fd241, %fd239, %p43;
	setp.gt.s32 	%p44, %r4, 96;
	ld.shared.f64 	%fd243, [_ZZN3cub18CUB_300001_SM_10006detail6reduce18DeviceReduceKernelINS2_10policy_hubIdyN4cuda3std3__44plusIdEEE10Policy1000EN6thrust24THRUST_300001_SM_1000_NS6detail15normal_iteratorINSD_10device_ptrIdEEEEyS9_dNS7_10__identityEEEvT0_PT3_T1_NS0_13GridEvenShareISN_EET2_T4_E12temp_storage+40];
	add.f64 	%fd244, %fd243, %fd242;
	selp.f64 	%fd245, %fd244, %fd242, %p44;
	setp.gt.s32 	%p45, %r4, 128;
	ld.shared.f64 	%fd246, [_ZZN3cub18CUB_300001_SM_10006detail6reduce18DeviceReduceKernelINS2_10policy_hubIdyN4cuda3std3__44plusIdEEE10Policy1000EN6thrust24THRUST_300001_SM_1000_NS6detail15normal_iteratorINSD_10device_ptrIdEEEEyS9_dNS7_10__identityEEEvT0_PT3_T1_NS0_13GridEvenShareISN_EET2_T4_E12temp_storage+48];
	add.f64 	%fd247, %fd246, %fd245;
	selp.f64 	%fd248, %fd247, %fd245, %p45;
	setp.gt.s32 	%p46, %r4, 160;
	ld.shared.f64 	%fd249, [_ZZN3cub18CUB_300001_SM_10006detail6reduce18DeviceReduceKernelINS2_10policy_hubIdyN4cuda3std3__44plusIdEEE10Policy1000EN6thrust24THRUST_300001_SM_1000_NS6detail15normal_iteratorINSD_10device_ptrIdEEEEyS9_dNS7_10__identityEEEvT0_PT3_T1_NS0_13GridEvenShareISN_EET2_T4_E12temp_storage+56];
	add.f64 	%fd250, %fd249, %fd248;
	selp.f64 	%fd251, %fd250, %fd248, %p46;
	setp.gt.s32 	%p47, %r4, 192;
	ld.shared.f64 	%fd252, [_ZZN3cub18CUB_300001_SM_10006detail6reduce18DeviceReduceKernelINS2_10policy_hubIdyN4cuda3std3__44plusIdEEE10Policy1000EN6thrust24THRUST_300001_SM_1000_NS6detail15normal_iteratorINSD_10device_ptrIdEEEEyS9_dNS7_10__identityEEEvT0_PT3_T1_NS0_13GridEvenShareISN_EET2_T4_E12temp_storage+64];
	add.f64 	%fd253, %fd252, %fd251;
	selp.f64 	%fd254, %fd253, %fd251, %p47;
	setp.gt.s32 	%p48, %r4, 224;
	ld.shared.f64 	%fd255, [_ZZN3cub18CUB_300001_SM_10006detail6reduce18DeviceReduceKernelINS2_10policy_hubIdyN4cuda3std3__44plusIdEEE10Policy1000EN6thrust24THRUST_300001_SM_1000_NS6detail15normal_iteratorINSD_10device_ptrIdEEEEyS9_dNS7_10__identityEEEvT0_PT3_T1_NS0_13GridEvenShareISN_EET2_T4_E12temp_storage+72];
	add.f64 	%fd256, %fd255, %fd254;
	selp.f64 	%fd257, %fd256, %fd254, %p48;
	setp.gt.s32 	%p49, %r4, 256;
	ld.shared.f64 	%fd258, [_ZZN3cub18CUB_300001_SM_10006detail6reduce18DeviceReduceKernelINS2_10policy_hubIdyN4cuda3std3__44plusIdEEE10Policy1000EN6thrust24THRUST_300001_SM_1000_NS6detail15normal_iteratorINSD_10device_ptrIdEEEEyS9_dNS7_10__identityEEEvT0_PT3_T1_NS0_13GridEvenShareISN_EET2_T4_E12temp_storage+80];
	add.f64 	%fd259, %fd258, %fd257;
	selp.f64 	%fd260, %fd259, %fd257, %p49;
	setp.gt.s32 	%p50, %r4, 288;
	ld.shared.f64 	%fd261, [_ZZN3cub18CUB_300001_SM_10006detail6reduce18DeviceReduceKernelINS2_10policy_hubIdyN4cuda3std3__44plusIdEEE10Policy1000EN6thrust24THRUST_300001_SM_1000_NS6detail15normal_iteratorINSD_10device_ptrIdEEEEyS9_dNS7_10__identityEEEvT0_PT3_T1_NS0_13GridEvenShareISN_EET2_T4_E12temp_storage+88];
	add.f64 	%fd262, %fd261, %fd260;
	selp.f64 	%fd263, %fd262, %fd260, %p50;
	setp.gt.s32 	%p51, %r4, 320;
	ld.shared.f64 	%fd264, [_ZZN3cub18CUB_300001_SM_10006detail6reduce18DeviceReduceKernelINS2_10policy_hubIdyN4cuda3std3__44plusIdEEE10Policy1000EN6thrust24THRUST_300001_SM_1000_NS6detail15normal_iteratorINSD_10device_ptrIdEEEEyS9_dNS7_10__identityEEEvT0_PT3_T1_NS0_13GridEvenShareISN_EET2_T4_E12temp_storage+96];
	add.f64 	%fd265, %fd264, %fd263;
	selp.f64 	%fd266, %fd265, %fd263, %p51;
	setp.gt.s32 	%p52, %r4, 352;
	ld.shared.f64 	%fd267, [_ZZN3cub18CUB_300001_SM_10006detail6reduce18DeviceReduceKernelINS2_10policy_hubIdyN4cuda3std3__44plusIdEEE10Policy1000EN6thrust24THRUST_300001_SM_1000_NS6detail15normal_iteratorINSD_10device_ptrIdEEEEyS9_dNS7_10__identityEEEvT0_PT3_T1_NS0_13GridEvenShareISN_EET2_T4_E12temp_storage+104];
	add.f64 	%fd268, %fd267, %fd266;
	selp.f64 	%fd269, %fd268, %fd266, %p52;
	setp.gt.s32 	%p53, %r4, 384;
	ld.shared.f64 	%fd270, [_ZZN3cub18CUB_300001_SM_10006detail6reduce18DeviceReduceKernelINS2_10policy_hubIdyN4cuda3std3__44plusIdEEE10Policy1000EN6thrust24THRUST_300001_SM_1000_NS6detail15normal_iteratorINSD_10device_ptrIdEEEEyS9_dNS7_10__identityEEEvT0_PT3_T1_NS0_13GridEvenShareISN_EET2_T4_E12temp_storage+112];
	add.f64 	%fd271, %fd270, %fd269;
	selp.f64 	%fd272, %fd271, %fd269, %p53;
	setp.gt.s32 	%p54, %r4, 416;
	ld.shared.f64 	%fd273, [_ZZN3cub18CUB_300001_SM_10006detail6reduce18DeviceReduceKernelINS2_10policy_hubIdyN4cuda3std3__44plusIdEEE10Policy1000EN6thrust24THRUST_300001_SM_1000_NS6detail15normal_iteratorINSD_10device_ptrIdEEEEyS9_dNS7_10__identityEEEvT0_PT3_T1_NS0_13GridEvenShareISN_EET2_T4_E12temp_storage+120];
	add.f64 	%fd274, %fd273, %fd272;
	selp.f64 	%fd275, %fd274, %fd272, %p54;
	setp.gt.s32 	%p55, %r4, 448;
	ld.shared.f64 	%fd276, [_ZZN3cub18CUB_300001_SM_10006detail6reduce18DeviceReduceKernelINS2_10policy_hubIdyN4cuda3std3__44plusIdEEE10Policy1000EN6thrust24THRUST_300001_SM_1000_NS6detail15normal_iteratorINSD_10device_ptrIdEEEEyS9_dNS7_10__identityEEEvT0_PT3_T1_NS0_13GridEvenShareISN_EET2_T4_E12temp_storage+128];
	add.f64 	%fd277, %fd276, %fd275;
	selp.f64 	%fd278, %fd277, %fd275, %p55;
	setp.gt.s32 	%p56, %r4, 480;
	ld.shared.f64 	%fd279, [_ZZN3cub18CUB_300001_SM_10006detail6reduce18DeviceReduceKernelINS2_10policy_hubIdyN4cuda3std3__44plusIdEEE10Policy1000EN6thrust24THRUST_300001_SM_1000_NS6detail15normal_iteratorINSD_10device_ptrIdEEEEyS9_dNS7_10__identityEEEvT0_PT3_T1_NS0_13GridEvenShareISN_EET2_T4_E12temp_storage+136];
	add.f64 	%fd280, %fd279, %fd278;
	selp.f64 	%fd343, %fd280, %fd278, %p56;
	bra.uni 	$L__BB17_46;
$L__BB17_25:
	cvt.u32.u64 	%r52, %rd4;
	mov.u32 	%r27, %tid.x;
	add.s32 	%r53, %r52, %r27;
	mul.wide.u32 	%rd27, %r53, 8;
	add.s64 	%rd28, %rd2, %rd27;
	ld.global.f64 	%fd41, [%rd28];
	ld.global.f64 	%fd42, [%rd28+4096];
	ld.global.f64 	%fd43, [%rd28+8192];
	ld.global.f64 	%fd44, [%rd28+12288];
	ld.global.f64 	%fd45, [%rd28+16384];
	ld.global.f64 	%fd46, [%rd28+20480];
	ld.global.f64 	%fd47, [%rd28+24576];
	add.f64 	%fd48, %fd41, %fd42;
	add.f64 	%fd49, %fd48, %fd43;
	add.f64 	%fd50, %fd49, %fd44;
	add.f64 	%fd51, %fd50, %fd45;
	add.f64 	%fd52, %fd51, %fd46;
	add.f64 	%fd342, %fd52, %fd47;
	setp.lt.u64 	%p2, %rd5, %rd3;
	@%p2 bra 	$L__BB17_42;
	cvt.u32.u64 	%r55, %rd3;
	cvt.u64.u32 	%rd10, %r27;
	add.s64 	%rd103, %rd4, %rd3;
	cvt.u32.u64 	%r28, %rd1;
	not.b32 	%r57, %r27;
	add.s32 	%r58, %r57, %r28;
	sub.s32 	%r59, %r58, %r55;
	sub.s32 	%r272, %r59, %r52;
	add.s64 	%rd29, %rd103, %rd10;
	shl.b64 	%rd30, %rd29, 3;
	add.s64 	%rd31, %rd30, %rd2;
	add.s64 	%rd102, %rd31, 32768;
	mov.b32 	%r273, 0;
	mov.u64 	%rd104, %rd4;
$L__BB17_27:
	cvt.s64.s32 	%rd16, %r50;
	add.s64 	%rd104, %rd104, %rd16;
	add.s64 	%rd32, %rd1, -3584;
	setp.gt.u64 	%p3, %rd104, %rd32;
	@%p3 bra 	$L__BB17_29;
	mul.lo.s32 	%r61, %r1, 3584;
	cvt.s64.s32 	%rd33, %r61;
	add.s64 	%rd34, %rd104, %rd10;
	shl.b64 	%rd35, %rd34, 3;
	add.s64 	%rd36, %rd2, %rd35;
	ld.global.f64 	%fd53, [%rd36];
	ld.global.f64 	%fd54, [%rd36+4096];
	ld.global.f64 	%fd55, [%rd36+8192];
	ld.global.f64 	%fd56, [%rd36+12288];
	ld.global.f64 	%fd57, [%rd36+16384];
	ld.global.f64 	%fd58, [%rd36+20480];
	ld.global.f64 	%fd59, [%rd36+24576];
	add.f64 	%fd60, %fd342, %fd53;
	add.f64 	%fd61, %fd60, %fd54;
	add.f64 	%fd62, %fd61, %fd55;
	add.f64 	%fd63, %fd62, %fd56;
	add.f64 	%fd64, %fd63, %fd57;
	add.f64 	%fd65, %fd64, %fd58;
	add.f64 	%fd342, %fd65, %fd59;
	sub.s64 	%rd37, %rd1, %rd104;
	setp.lt.u64 	%p4, %rd37, %rd33;
	add.s32 	%r273, %r273, 1;
	add.s64 	%rd103, %rd103, %rd33;
	sub.s32 	%r272, %r272, %r61;
	mul.wide.s32 	%rd38, %r61, 8;
	add.s64 	%rd102, %rd102, %rd38;
	@%p4 bra 	$L__BB17_42;
	bra.uni 	$L__BB17_27;
$L__BB17_29:
	setp.le.u64 	%p5, %rd1, %rd104;
	cvt.u32.u64 	%r62, %rd104;
	cvt.u32.u64 	%r63, %rd1;
	sub.s32 	%r64, %r63, %r62;
	setp.ge.s32 	%p6, %r27, %r64;
	or.pred  	%p7, %p5, %p6;
	@%p7 bra 	$L__BB17_42;
	cvt.u32.u64 	%r66, %rd16;
	cvt.u32.u64 	%r67, %rd4;
	not.b32 	%r68, %r27;
	add.s32 	%r69, %r68, %r28;
	add.s32 	%r70, %r66, %r67;
	sub.s32 	%r71, %r69, %r70;
	mul.lo.s32 	%r72, %r1, %r273;
	mad.lo.s32 	%r73, %r72, -3584, %r71;
	shr.u32 	%r74, %r73, 9;
	add.s32 	%r34, %r74, 1;
	and.b32  	%r35, %r34, 15;
	setp.lt.u32 	%p8, %r73, 7680;
	mov.u32 	%r276, %r27;
	@%p8 bra 	$L__BB17_33;
	shr.u32 	%r75, %r272, 9;
	add.s32 	%r76, %r75, 1;
	and.b32  	%r77, %r76, 16777200;
	neg.s32 	%r274, %r77;
	mov.u32 	%r276, %r27;
$L__BB17_32:
	.pragma "nounroll";
	ld.global.f64 	%fd67, [%rd102+-32768];
	add.f64 	%fd68, %fd342, %fd67;
	ld.global.f64 	%fd69, [%rd102+-28672];
	add.f64 	%fd70, %fd68, %fd69;
	ld.global.f64 	%fd71, [%rd102+-24576];
	add.f64 	%fd72, %fd70, %fd71;
	ld.global.f64 	%fd73, [%rd102+-20480];
	add.f64 	%fd74, %fd72, %fd73;
	ld.global.f64 	%fd75, [%rd102+-16384];
	add.f64 	%fd76, %fd74, %fd75;
	ld.global.f64 	%fd77, [%rd102+-12288];
	add.f64 	%fd78, %fd76, %fd77;
	ld.global.f64 	%fd79, [%rd102+-8192];
	add.f64 	%fd80, %fd78, %fd79;
	ld.global.f64 	%fd81, [%rd102+-4096];
	add.f64 	%fd82, %fd80, %fd81;
	ld.global.f64 	%fd83, [%rd102];
	add.f64 	%fd84, %fd82, %fd83;
	ld.global.f64 	%fd85, [%rd102+4096];
	add.f64 	%fd86, %fd84, %fd85;
	ld.global.f64 	%fd87, [%rd102+8192];
	add.f64 	%fd88, %fd86, %fd87;
	ld.global.f64 	%fd89, [%rd102+12288];
	add.f64 	%fd90, %fd88, %fd89;
	ld.global.f64 	%fd91, [%rd102+16384];
	add.f64 	%fd92, %fd90, %fd91;
	ld.global.f64 	%fd93, [%rd102+20480];
	add.f64 	%fd94, %fd92, %fd93;
	ld.global.f64 	%fd95, [%rd102+24576];
	add.f64 	%fd96, %fd94, %fd95;
	ld.global.f64 	%fd97, [%rd102+28672];
	add.f64 	%fd342, %fd96, %fd97;
	add.s32 	%r276, %r276, 8192;
	add.s32 	%r274, %r274, 16;
	add.s64 	%rd102, %rd102, 65536;
	setp.ne.s32 	%p9, %r274, 0;
	@%p9 bra 	$L__BB17_32;
$L__BB17_33:
	setp.eq.s32 	%p10, %r35, 0;
	@%p10 bra 	$L__BB17_42;
	and.b32  	%r42, %r34, 7;
	setp.lt.u32 	%p11, %r35, 8;
	@%p11 bra 	$L__BB17_36;
	cvt.u64.u32 	%rd39, %r276;
	add.s64 	%rd40, %rd104, %rd39;
	shl.b64 	%rd41, %rd40, 3;
	add.s64 	%rd42, %rd2, %rd41;
	ld.global.f64 	%fd99, [%rd42];
	add.f64 	%fd100, %fd342, %fd99;
	ld.global.f64 	%fd101, [%rd42+4096];
	add.f64 	%fd102, %fd100, %fd101;
	ld.global.f64 	%fd103, [%rd42+8192];
	add.f64 	%fd104, %fd102, %fd103;
	ld.global.f64 	%fd105, [%rd42+12288];
	add.f64 	%fd106, %fd104, %fd105;
	ld.global.f64 	%fd107, [%rd42+16384];
	add.f64 	%fd108, %fd106, %fd107;
	ld.global.f64 	%fd109, [%rd42+20480];
	add.f64 	%fd110, %fd108, %fd109;
	ld.global.f64 	%fd111, [%rd42+24576];
	add.f64 	%fd112, %fd110, %fd111;
	ld.global.f64 	%fd113, [%rd42+28672];
	add.f64 	%fd342, %fd112, %fd113;
	add.s32 	%r276, %r276, 4096;
$L__BB17_36:
	setp.eq.s32 	%p12, %r42, 0;
	@%p12 bra 	$L__BB17_42;
	setp.lt.u32 	%p13, %r42, 4;
	@%p13 bra 	$L__BB17_39;
	cvt.u64.u32 	%rd43, %r276;
	add.s64 	%rd44, %rd104, %rd43;
	shl.b64 	%rd45, %rd44, 3;
	add.s64 	%rd46, %rd2, %rd45;
	ld.global.f64 	%fd115, [%rd46];
	add.f64 	%fd116, %fd342, %fd115;
	ld.global.f64 	%fd117, [%rd46+4096];
	add.f64 	%fd118, %fd116, %fd117;
	ld.global.f64 	%fd119, [%rd46+8192];
	add.f64 	%fd120, %fd118, %fd119;
	ld.global.f64 	%fd121, [%rd46+12288];
	add.f64 	%fd342, %fd120, %fd121;
	add.s32 	%r276, %r276, 2048;
$L__BB17_39:
	and.b32  	%r78, %r34, 3;
	setp.eq.s32 	%p14, %r78, 0;
	@%p14 bra 	$L__BB17_42;
	cvt.u64.u32 	%rd47, %r276;
	add.s64 	%rd48, %rd47, %rd103;
	shl.b64 	%rd49, %rd48, 3;
	add.s64 	%rd106, %rd2, %rd49;
	cvt.u16.u32 	%rs1, %r272;
	shr.u16 	%rs2, %rs1, 9;
	add.s16 	%rs3, %rs2, 1;
	cvt.u32.u16 	%r79, %rs3;
	and.b32  	%r80, %r79, 3;
	neg.s32 	%r279, %r80;
$L__BB17_41:
	.pragma "nounroll";
	ld.global.f64 	%fd122, [%rd106];
	add.f64 	%fd342, %fd342, %fd122;
	add.s64 	%rd106, %rd106, 4096;
	add.s32 	%r279, %r279, 1;
	setp.ne.s32 	%p15, %r279, 0;
	@%p15 bra 	$L__BB17_41;
$L__BB17_42:
	// begin inline asm
	mov.u32 %r81, %laneid;
	// end inline asm
	mov.b64 	%rd50, %fd342;
	mov.b64 	{%r83, %r88}, %rd50;
	mov.b32 	%r89, 1;
	mov.b32 	%r130, 31;
	mov.b32 	%r131, -1;
	// begin inline asm
	shfl.sync.down.b32 %r82, %r83, %r89, %r130, %r131;
	// end inline asm
	// begin inline asm
	shfl.sync.down.b32 %r87, %r88, %r89, %r130, %r131;
	// end inline asm
	mov.b64 	%rd51, {%r82, %r87};
	mov.b64 	%fd123, %rd51;
	setp.gt.s32 	%p16, %r81, 30;
	add.f64 	%fd124, %fd342, %fd123;
	selp.f64 	%fd125, %fd342, %fd124, %p16;
	mov.b64 	%rd52, %fd125;
	mov.b64 	{%r93, %r98}, %rd52;
	mov.b32 	%r99, 2;
	// begin inline asm
	shfl.sync.down.b32 %r92, %r93, %r99, %r130, %r131;
	// end inline asm
	// begin inline asm
	shfl.sync.down.b32 %r97, %r98, %r99, %r130, %r131;
	// end inline asm
	mov.b64 	%rd53, {%r92, %r97};
	mov.b64 	%fd126, %rd53;
	setp.gt.s32 	%p17, %r81, 29;
	add.f64 	%fd127, %fd125, %fd126;
	selp.f64 	%fd128, %fd125, %fd127, %p17;
	mov.b64 	%rd54, %fd128;
	mov.b64 	{%r103, %r108}, %rd54;
	mov.b32 	%r109, 4;
	// begin inline asm
	shfl.sync.down.b32 %r102, %r103, %r109, %r130, %r131;
	// end inline asm
	// begin inline asm
	shfl.sync.down.b32 %r107, %r108, %r109, %r130, %r131;
	// end inline asm
	mov.b64 	%rd55, {%r102, %r107};
	mov.b64 	%fd129, %rd55;
	setp.gt.s32 	%p18, %r81, 27;
	add.f64 	%fd130, %fd128, %fd129;
	selp.f64 	%fd131, %fd128, %fd130, %p18;
	mov.b64 	%rd56, %fd131;
	mov.b64 	{%r113, %r118}, %rd56;
	mov.b32 	%r119, 8;
	// begin inline asm
	shfl.sync.down.b32 %r112, %r113, %r119, %r130, %r131;
	// end inline asm
	// begin inline asm
	shfl.sync.down.b32 %r117, %r118, %r119, %r130, %r131;
	// end inline asm
	mov.b64 	%rd57, {%r112, %r117};
	mov.b64 	%fd132, %rd57;
	setp.gt.s32 	%p19, %r81, 23;
	add.f64 	%fd133, %fd131, %fd132;
	selp.f64 	%fd134, %fd131, %fd133, %p19;
	mov.b64 	%rd58, %fd134;
	mov.b64 	{%r123, %r128}, %rd58;
	mov.b32 	%r129, 16;
	// begin inline asm
	shfl.sync.down.b32 %r122, %r123, %r129, %r130, %r131;
	// end inline asm
	// begin inline asm
	shfl.sync.down.b32 %r127, %r128, %r129, %r130, %r131;
	// end inline asm
	mov.b64 	%rd59, {%r122, %r127};
	mov.b64 	%fd135, %rd59;
	setp.gt.s32 	%p20, %r81, 15;
	add.f64 	%fd37, %fd134, %fd135;
	selp.f64 	%fd343, %fd134, %fd37, %p20;
	setp.ne.s32 	%p21, %r81, 0;
	@%p21 bra 	$L__BB17_44;
	shr.u32 	%r132, %r27, 2;
	and.b32  	%r133, %r132, 248;
	mov.u32 	%r134, _ZZN3cub18CUB_300001_SM_10006detail6reduce18DeviceReduceKernelINS2_10policy_hubIdyN4cuda3std3__44plusIdEEE10Policy1000EN6thrust24THRUST_300001_SM_1000_NS6detail15normal_iteratorINSD_10device_ptrIdEEEEyS9_dNS7_10__identityEEEvT0_PT3_T1_NS0_13GridEvenShareISN_EET2_T4_E12temp_storage;
	add.s32 	%r135, %r134, %r133;
	st.shared.f64 	[%r135+16], %fd37;
$L__BB17_44:
	bar.sync 	0;
	setp.ne.s32 	%p22, %r27, 0;
	@%p22 bra 	$L__BB17_46;
	ld.shared.f64 	%fd136, [_ZZN3cub18CUB_300001_SM_10006detail6reduce18DeviceReduceKernelINS2_10policy_hubIdyN4cuda3std3__44plusIdEEE10Policy1000EN6thrust24THRUST_300001_SM_1000_NS6detail15normal_iteratorINSD_10device_ptrIdEEEEyS9_dNS7_10__identityEEEvT0_PT3_T1_NS0_13GridEvenShareISN_EET2_T4_E12temp_storage+24];
	add.f64 	%fd137, %fd343, %fd136;
	ld.shared.f64 	%fd138, [_ZZN3cub18CUB_300001_SM_10006detail6reduce18DeviceReduceKernelINS2_10policy_hubIdyN4cuda3std3__44plusIdEEE10Policy1000EN6thrust24THRUST_300001_SM_1000_NS6detail15normal_iteratorINSD_10device_ptrIdEEEEyS9_dNS7_10__identityEEEvT0_PT3_T1_NS0_13GridEvenShareISN_EET2_T4_E12temp_storage+32];
	add.f64 	%fd139, %fd137, %fd138;
	ld.shared.f64 	%fd140, [_ZZN3cub18CUB_300001_SM_10006detail6reduce18DeviceReduceKernelINS2_10policy_hubIdyN4cuda3std3__44plusIdEEE10Policy1000EN6thrust24THRUST_300001_SM_1000_NS6detail15normal_iteratorINSD_10device_ptrIdEEEEyS9_dNS7_10__identityEEEvT0_PT3_T1_NS0_13GridEvenShareISN_EET2_T4_E12temp_storage+40];
	add.f64 	%fd141, %fd139, %fd140;
	ld.shared.f64 	%fd142, [_ZZN3cub18CUB_300001_SM_10006detail6reduce18DeviceReduceKernelINS2_10policy_hubIdyN4cuda3std3__44plusIdEEE10Policy1000EN6thrust24THRUST_300001_SM_1000_NS6detail15normal_iteratorINSD_10device_ptrIdEEEEyS9_dNS7_10__identityEEEvT0_PT3_T1_NS0_13GridEvenShareISN_EET2_T4_E12temp_storage+48];
	add.f64 	%fd143, %fd141, %fd142;
	ld.shared.f64 	%fd144, [_ZZN3cub18CUB_300001_SM_10006detail6reduce18DeviceReduceKernelINS2_10policy_hubIdyN4cuda3std3__44plusIdEEE10Policy1000EN6thrust24THRUST_300001_SM_1000_NS6detail15normal_iteratorINSD_10device_ptrIdEEEEyS9_dNS7_10__identityEEEvT0_PT3_T1_NS0_13GridEvenShareISN_EET2_T4_E12temp_storage+56];
	add.f64 	%fd145, %fd143, %fd144;
	ld.shared.f64 	%fd146, [_ZZN3cub18CUB_300001_SM_10006detail6reduce18DeviceReduceKernelINS2_10policy_hubIdyN4cuda3std3__44plusIdEEE10Policy1000EN6thrust24THRUST_300001_SM_1000_NS6detail15normal_iteratorINSD_10device_ptrIdEEEEyS9_dNS7_10__identityEEEvT0_PT3_T1_NS0_13GridEvenShareISN_EET2_T4_E12temp_storage+64];
	add.f64 	%fd147, %fd145, %fd146;
	ld.shared.f64 	%fd148, [_ZZN3cub18CUB_300001_SM_10006detail6reduce18DeviceReduceKernelINS2_10policy_hubIdyN4cuda3std3__44plusIdEEE10Policy1000EN6thrust24THRUST_300001_SM_1000_NS6detail15normal_iteratorINSD_10device_ptrIdEEEEyS9_dNS7_10__identityEEEvT0_PT3_T1_NS0_13GridEvenShareISN_EET2_T4_E12temp_storage+72];
	add.f64 	%fd149, %fd147, %fd148;
	ld.shared.f64 	%fd150, [_ZZN3cub18CUB_300001_SM_10006detail6reduce18DeviceReduceKernelINS2_10policy_hubIdyN4cuda3std3__44plusIdEEE10Policy1000EN6thrust24THRUST_300001_SM_1000_NS6detail15normal_iteratorINSD_10device_ptrIdEEEEyS9_dNS7_10__identityEEEvT0_PT3_T1_NS0_13GridEvenShareISN_EET2_T4_E12temp_storage+80];
	add.f64 	%fd151, %fd149, %fd150;
	ld.shared.f64 	%fd152, [_ZZN3cub18CUB_300001_SM_10006detail6reduce18DeviceReduceKernelINS2_10policy_hubIdyN4cuda3std3__44plusIdEEE10Policy1000EN6thrust24THRUST_300001_SM_1000_NS6detail15normal_iteratorINSD_10device_ptrIdEEEEyS9_dNS7_10__identityEEEvT0_PT3_T1_NS0_13GridEvenShareISN_EET2_T4_E12temp_storage+88];
	add.f64 	%fd153, %fd151, %fd152;
	ld.shared.f64 	%fd154, [_ZZN3cub18CUB_300001_SM_10006detail6reduce18DeviceReduceKernelINS2_10policy_hubIdyN4cuda3std3__44plusIdEEE10Policy1000EN6thrust24THRUST_300001_SM_1000_NS6detail15normal_iteratorINSD_10device_ptrIdEEEEyS9_dNS7_10__identityEEEvT0_PT3_T1_NS0_13GridEvenShareISN_EET2_T4_E12temp_storage+96];
	add.f64 	%fd155, %fd153, %fd154;
	ld.shared.f64 	%fd156, [_ZZN3cub18CUB_300001_SM_10006detail6reduce18DeviceReduceKernelINS2_10policy_hubIdyN4cuda3std3__44plusIdEEE10Policy1000EN6thrust24THRUST_300001_SM_1000_NS6detail15normal_iteratorINSD_10device_ptrIdEEEEyS9_dNS7_10__identityEEEvT0_PT3_T1_NS0_13GridEvenShareISN_EET2_T4_E12temp_storage+104];
	add.f64 	%fd157, %fd155, %fd156;
	ld.shared.f64 	%fd158, [_ZZN3cub18CUB_300001_SM_10006detail6reduce18DeviceReduceKernelINS2_10policy_hubIdyN4cuda3std3__44plusIdEEE10Policy1000EN6thrust24THRUST_300001_SM_1000_NS6detail15normal_iteratorINSD_10device_ptrIdEEEEyS9_dNS7_10__identityEEEvT0_PT3_T1_NS0_13GridEvenShareISN_EET2_T4_E12temp_storage+112];
	add.f64 	%fd159, %fd157, %fd158;
	ld.shared.f64 	%fd160, [_ZZN3cub18CUB_300001_SM_10006detail6reduce18DeviceReduceKernelINS2_10policy_hubIdyN4cuda3std3__44plusIdEEE10Policy1000EN6thrust24THRUST_300001_SM_1000_NS6detail15normal_iteratorINSD_10device_ptrIdEEEEyS9_dNS7_10__identityEEEvT0_PT3_T1_NS0_13GridEvenShareISN_EET2_T4_E12temp_storage+120];
	add.f64 	%fd161, %fd159, %fd160;
	ld.shared.f64 	%fd162, [_ZZN3cub18CUB_300001_SM_10006detail6reduce18DeviceReduceKernelINS2_10policy_hubIdyN4cuda3std3__44plusIdEEE10Policy1000EN6thrust24THRUST_300001_SM_1000_NS6detail15normal_iteratorINSD_10device_ptrIdEEEEyS9_dNS7_10__identityEEEvT0_PT3_T1_NS0_13GridEvenShareISN_EET2_T4_E12temp_storage+128];
	add.f64 	%fd163, %fd161, %fd162;
	ld.shared.f64 	%fd164, [_ZZN3cub18CUB_300001_SM_10006detail6reduce18DeviceReduceKernelINS2_10policy_hubIdyN4cuda3std3__44plusIdEEE10Policy1000EN6thrust24THRUST_300001_SM_1000_NS6detail15normal_iteratorINSD_10device_ptrIdEEEEyS9_dNS7_10__identityEEEvT0_PT3_T1_NS0_13GridEvenShareISN_EET2_T4_E12temp_storage+136];
	add.f64 	%fd343, %fd163, %fd164;
$L__BB17_46:
	mov.u32 	%r263, %tid.x;
	setp.ne.s32 	%p64, %r263, 0;
	@%p64 bra 	$L__BB17_48;
	ld.param.u64 	%rd100, [_ZN3cub18CUB_300001_SM_10006detail6reduce18DeviceReduceKernelINS2_10policy_hubIdyN4cuda3std3__44plusIdEEE10Policy1000EN6thrust24THRUST_300001_SM_1000_NS6detail15normal_iteratorINSD_10device_ptrIdEEEEyS9_dNS7_10__identityEEEvT0_PT3_T1_NS0_13GridEvenShareISN_EET2_T4__param_1];
	cvta.to.global.u64 	%rd97, %rd100;
	mul.wide.u32 	%rd98, %r2, 8;
	add.s64 	%rd99, %rd97, %rd98;
	st.global.f64 	[%rd99], %fd343;
$L__BB17_48:
	ret;

}
	// .globl	_ZN3cub18CUB_300001_SM_10006detail6reduce28DeviceReduceSingleTileKernelINS2_10policy_hubIdyN4cuda3std3__44plusIdEEE10Policy1000EPdSC_iS9_ddNS7_10__identityEEEvT0_T1_T2_T3_T4_T6_
.visible .entry _ZN3cub18CUB_300001_SM_10006detail6reduce28DeviceReduceSingleTileKernelINS2_10policy_hubIdyN4cuda3std3__44plusIdEEE10Policy1000EPdSC_iS9_ddNS7_10__identityEEEvT0_T1_T2_T3_T4_T6_(
	.param .u64 .ptr .align 1 _ZN3cub18CUB_300001_SM_10006detail6reduce28DeviceReduceSingleTileKernelINS2_10policy_hubIdyN4cuda3std3__44plusIdEEE10Policy1000EPdSC_iS9_ddNS7_10__identityEEEvT0_T1_T2_T3_T4_T6__param_0,
	.param .u64 .ptr .align 1 _ZN3cub18CUB_300001_SM_10006detail6reduce28DeviceReduceSingleTileKernelINS2_10policy_hubIdyN4cuda3std3__44plusIdEEE10Policy1000EPdSC_iS9_ddNS7_10__identityEEEvT0_T1_T2_T3_T4_T6__param_1,
	.param .u32 _ZN3cub18CUB_300001_SM_10006detail6reduce28DeviceReduceSingleTileKernelINS2_10policy_hubIdyN4cuda3std3__44plusIdEEE10Policy1000EPdSC_iS9_ddNS7_10__identityEEEvT0_T1_T2_T3_T4_T6__param_2,
	.param .align 1 .b8 _ZN3cub18CUB_300001_SM_10006detail6reduce28DeviceReduceSingleTileKernelINS2_10policy_hubIdyN4cuda3std3__44plusIdEEE10Policy1000EPdSC_iS9_ddNS7_10__identityEEEvT0_T1_T2_T3_T4_T6__param_3[1],
	.param .f64 _ZN3cub18CUB_300001_SM_10006detail6reduce28DeviceReduceSingleTileKernelINS2_10policy_hubIdyN4cuda3std3__44plusIdEEE10Policy1000EPdSC_iS9_ddNS7_10__identityEEEvT0_T1_T2_T3_T4_T6__param_4,
	.param .align 1 .b8 _ZN3cub18CUB_300001_SM_10006detail6reduce28DeviceReduceSingleTileKernelINS2_10policy_hubIdyN4cuda3std3__44plusIdEEE10Policy1000EPdSC_iS9_ddNS7_10__identityEEEvT0_T1_T2_T3_T4_T6__param_5[1]
)
.maxntid 512
.minnctapersm 1
{
	.reg .pred 	%p<58>;
	.reg .b32 	%r<238>;
	.reg .b64 	%rd<104>;
	.reg .b64 	%fd<232>;
	// demoted variable
	.shared .align 8 .b8 _ZZN3cub18CUB_300001_SM_10006detail6reduce28DeviceReduceSingleTileKernelINS2_10policy_hubIdyN4cuda3std3__44plusIdEEE10Policy1000EPdSC_iS9_ddNS7_10__identityEEEvT0_T1_T2_T3_T4_T6_E12temp_storage[152];
	ld.param.u64 	%rd8, [_ZN3cub18CUB_300001_SM_10006detail6reduce28DeviceReduceSingleTileKernelINS2_10policy_hubIdyN4cuda3std3__44plusIdEEE10Policy1000EPdSC_iS9_ddNS7_10__identityEEEvT0_T1_T2_T3_T4_T6__param_0];
	ld.param.u64 	%rd9, [_ZN3cub18CUB_300001_SM_10006detail6reduce28DeviceReduceSingleTileKernelINS2_10policy_hubIdyN4cuda3std3__44plusIdEEE10Policy1000EPdSC_iS9_ddNS7_10__identityEEEvT0_T1_T2_T3_T4_T6__param_1];
	ld.param.u32 	%r34, [_ZN3cub18CUB_300001_SM_10006detail6reduce28DeviceReduceSingleTileKernelINS2_10policy_hubIdyN4cuda3std3__44plusIdEEE10Policy1000EPdSC_iS9_ddNS7_10__identityEEEvT0_T1_T2_T3_T4_T6__param_2];
	ld.param.f64 	%fd30, [_ZN3cub18CUB_300001_SM_10006detail6reduce28DeviceReduceSingleTileKernelINS2_10policy_hubIdyN4cuda3std3__44plusIdEEE10Policy1000EPdSC_iS9_ddNS7_10__identityEEEvT0_T1_T2_T3_T4_T6__param_4];
	cvta.to.global.u64 	%rd1, %rd9;
	setp.ne.s32 	%p1, %r34, 0;
	@%p1 bra 	$L__BB18_3;
	mov.u32 	%r224, %tid.x;
	setp.ne.s32 	%p57, %r224, 0;
	@%p57 bra 	$L__BB18_39;
	st.global.f64 	[%rd1], %fd30;
	bra.uni 	$L__BB18_39;
$L__BB18_3:
	setp.gt.s32 	%p2, %r34, 3583;
	@%p2 bra 	$L__BB18_21;
	mov.u32 	%r1, %tid.x;
	setp.ge.s32 	%p19, %r1, %r34;
	mov.f64 	%fd223, 0d0000000000000000;
	mov.u32 	%r228, %r1;
	@%p19 bra 	$L__BB18_6;
	mul.wide.u32 	%rd69, %r1, 8;
	add.s64 	%rd68, %rd8, %rd69;
	// begin inline asm
	ld.global.nc.u64 %rd67, [%rd68];
	// end inline asm
	mov.b64 	%fd223, %rd67;
	add.s32 	%r228, %r1, 512;
$L__BB18_6:
	setp.ge.s32 	%p20, %r228, %r34;
	@%p20 bra 	$L__BB18_12;
	not.b32 	%r100, %r228;
	add.s32 	%r4, %r34, %r100;
	and.b32  	%r101, %r4, 1536;
	setp.eq.s32 	%p21, %r101, 1536;
	@%p21 bra 	$L__BB18_10;
	mul.wide.u32 	%rd70, %r228, 8;
	add.s64 	%rd102, %rd8, %rd70;
	shr.u32 	%r102, %r4, 9;
	add.s32 	%r103, %r102, 1;
	and.b32  	%r104, %r103, 3;
	neg.s32 	%r226, %r104;
$L__BB18_9:
	.pragma "nounroll";
	// begin inline asm
	ld.global.nc.u64 %rd71, [%rd102];
	// end inline asm
	mov.b64 	%fd109, %rd71;
	add.f64 	%fd223, %fd223, %fd109;
	add.s32 	%r228, %r228, 512;
	add.s64 	%rd102, %rd102, 4096;
	add.s32 	%r226, %r226, 1;
	setp.ne.s32 	%p22, %r226, 0;
	@%p22 bra 	$L__BB18_9;
$L__BB18_10:
	setp.lt.u32 	%p23, %r4, 1536;
	@%p23 bra 	$L__BB18_12;
$L__BB18_11:
	mul.wide.s32 	%rd81, %r228, 8;
	add.s64 	%rd74, %rd8, %rd81;
	// begin inline asm
	ld.global.nc.u64 %rd73, [%rd74];
	// end inline asm
	mov.b64 	%fd110, %rd73;
	add.f64 	%fd111, %fd223, %fd110;
	add.s64 	%rd76, %rd74, 4096;
	// begin inline asm
	ld.global.nc.u64 %rd75, [%rd76];
	// end inline asm
	mov.b64 	%fd112, %rd75;
	add.f64 	%fd113, %fd111, %fd112;
	add.s64 	%rd78, %rd74, 8192;
	// begin inline asm
	ld.global.nc.u64 %rd77, [%rd78];
	// end inline asm
	mov.b64 	%fd114, %rd77;
	add.f64 	%fd115, %fd113, %fd114;
	add.s64 	%rd80, %rd74, 12288;
	// begin inline asm
	ld.global.nc.u64 %rd79, [%rd80];
	// end inline asm
	mov.b64 	%fd116, %rd79;
	add.f64 	%fd223, %fd115, %fd116;
	add.s32 	%r228, %r228, 2048;
	setp.lt.s32 	%p24, %r228, %r34;
	@%p24 bra 	$L__BB18_11;
$L__BB18_12:
	setp.lt.s32 	%p25, %r34, 512;
	@%p25 bra 	$L__BB18_17;
	// begin inline asm
	mov.u32 %r168, %laneid;
	// end inline asm
	mov.b64 	%rd92, %fd223;
	mov.b64 	{%r170, %r175}, %rd92;
	mov.b32 	%r176, 1;
	mov.b32 	%r217, 31;
	mov.b32 	%r218, -1;
	// begin inline asm
	shfl.sync.down.b32 %r169, %r170, %r176, %r217, %r218;
	// end inline asm
	// begin inline asm
	shfl.sync.down.b32 %r174, %r175, %r176, %r217, %r218;
	// end inline asm
	mov.b64 	%rd93, {%r169, %r174};
	mov.b64 	%fd175, %rd93;
	setp.gt.s32 	%p49, %r168, 30;
	add.f64 	%fd176, %fd223, %fd175;
	selp.f64 	%fd177, %fd223, %fd176, %p49;
	mov.b64 	%rd94, %fd177;
	mov.b64 	{%r180, %r185}, %rd94;
	mov.b32 	%r186, 2;
	// begin inline asm
	shfl.sync.down.b32 %r179, %r180, %r186, %r217, %r218;
	// end inline asm
	// begin inline asm
	shfl.sync.down.b32 %r184, %r185, %r186, %r217, %r218;
	// end inline asm
	mov.b64 	%rd95, {%r179, %r184};
	mov.b64 	%fd178, %rd95;
	setp.gt.s32 	%p50, %r168, 29;
	add.f64 	%fd179, %fd177, %fd178;
	selp.f64 	%fd180, %fd177, %fd179, %p50;
	mov.b64 	%rd96, %fd180;
	mov.b64 	{%r190, %r195}, %rd96;
	mov.b32 	%r196, 4;
	// begin inline asm
	shfl.sync.down.b32 %r189, %r190, %r196, %r217, %r218;
	// end inline asm
	// begin inline asm
	shfl.sync.down.b32 %r194, %r195, %r196, %r217, %r218;
	// end inline asm
	mov.b64 	%rd97, {%r189, %r194};
	mov.b64 	%fd181, %rd97;
	setp.gt.s32 	%p51, %r168, 27;
	add.f64 	%fd182, %fd180, %fd181;
	selp.f64 	%fd183, %fd180, %fd182, %p51;
	mov.b64 	%rd98, %fd183;
	mov.b64 	{%r200, %r205}, %rd98;
	mov.b32 	%r206, 8;
	// begin inline asm
	shfl.sync.down.b32 %r199, %r200, %r206, %r217, %r218;
	// end inline asm
	// begin inline asm
	shfl.sync.down.b32 %r204, %r205, %r206, %r217, %r218;
	// end inline asm
	mov.b64 	%rd99, {%r199, %r204};
	mov.b64 	%fd184, %rd99;
	setp.gt.s32 	%p52, %r168, 23;
	add.f64 	%fd185, %fd183, %fd184;
	selp.f64 	%fd186, %fd183, %fd185, %p52;
	mov.b64 	%rd100, %fd186;
	mov.b64 	{%r210, %r215}, %rd100;
	mov.b32 	%r216, 16;
	// begin inline asm
	shfl.sync.down.b32 %r209, %r210, %r216, %r217, %r218;
	// end inline asm
	// begin inline asm
	shfl.sync.down.b32 %r214, %r215, %r216, %r217, %r218;
	// end inline asm
	mov.b64 	%rd101, {%r209, %r214};
	mov.b64 	%fd187, %rd101;
	setp.gt.s32 	%p53, %r168, 15;
	add.f64 	%fd10, %fd186, %fd187;
	selp.f64 	%fd231, %fd186, %fd10, %p53;
	setp.ne.s32 	%p54, %r168, 0;
	@%p54 bra 	$L__BB18_15;
	shr.u32 	%r219, %r1, 2;
	and.b32  	%r220, %r219, 248;
	mov.u32 	%r221, _ZZN3cub18CUB_300001_SM_10006detail6reduce28DeviceReduceSingleTileKernelINS2_10policy_hubIdyN4cuda3std3__44plusIdEEE10Policy1000EPdSC_iS9_ddNS7_10__identityEEEvT0_T1_T2_T3_T4_T6_E12temp_storage;
	add.s32 	%r222, %r221, %r220;
	st.shared.f64 	[%r222+16], %fd10;
$L__BB18_15:
	bar.sync 	0;
	setp.ne.s32 	%p55, %r1, 0;
	@%p55 bra 	$L__BB18_37;
	ld.shared.f64 	%fd188, [_ZZN3cub18CUB_300001_SM_10006detail6reduce28DeviceReduceSingleTileKernelINS2_10policy_hubIdyN4cuda3std3__44plusIdEEE10Policy1000EPdSC_iS9_ddNS7_10__identityEEEvT0_T1_T2_T3_T4_T6_E12temp_storage+24];
	add.f64 	%fd189, %fd231, %fd188;
	ld.shared.f64 	%fd190, [_ZZN3cub18CUB_300001_SM_10006detail6reduce28DeviceReduceSingleTileKernelINS2_10policy_hubIdyN4cuda3std3__44plusIdEEE10Policy1000EPdSC_iS9_ddNS7_10__identityEEEvT0_T1_T2_T3_T4_T6_E12temp_storage+32];
	add.f64 	%fd191, %fd189, %fd190;
	ld.shared.f64 	%fd192, [_ZZN3cub18CUB_300001_SM_10006detail6reduce28DeviceReduceSingleTileKernelINS2_10policy_hubIdyN4cuda3std3__44plusIdEEE10Policy1000EPdSC_iS9_ddNS7_10__identityEEEvT0_T1_T2_T3_T4_T6_E12temp_storage+40];
	add.f64 	%fd193, %fd191, %fd192;
	ld.shared.f64 	%fd194, [_ZZN3cub18CUB_300001_SM_10006detail6reduce28DeviceReduceSingleTileKernelINS2_10policy_hubIdyN4cuda3std3__44plusIdEEE10Policy1000EPdSC_iS9_ddNS7_10__identityEEEvT0_T1_T2_T3_T4_T6_E12temp_storage+48];
	add.f64 	%fd195, %fd193, %fd194;
	ld.shared.f64 	%fd196, [_ZZN3cub18CUB_300001_SM_10006detail6reduce28DeviceReduceSingleTileKernelINS2_10policy_hubIdyN4cuda3std3__44plusIdEEE10Policy1000EPdSC_iS9_ddNS7_10__identityEEEvT0_T1_T2_T3_T4_T6_E12temp_storage+56];
	add.f64 	%fd197, %fd195, %fd196;
	ld.shared.f64 	%fd198, [_ZZN3cub18CUB_300001_SM_10006detail6reduce28DeviceReduceSingleTileKernelINS2_10policy_hubIdyN4cuda3std3__44plusIdEEE10Policy1000EPdSC_iS9_ddNS7_10__identityEEEvT0_T1_T2_T3_T4_T6_E12temp_storage+64];
	add.f64 	%fd199, %fd197, %fd198;
	ld.shared.f64 	%fd200, [_ZZN3cub18CUB_300001_SM_10006detail6reduce28DeviceReduceSingleTileKernelINS2_10policy_hubIdyN4cuda3std3__44plusIdEEE10Policy1000EPdSC_iS9_ddNS7_10__identityEEEvT0_T1_T2_T3_T4_T6_E12temp_storage+72];
	add.f64 	%fd201, %fd199, %fd200;
	ld.shared.f64 	%fd202, [_ZZN3cub18CUB_300001_SM_10006detail6reduce28DeviceReduceSingleTileKernelINS2_10policy_hubIdyN4cuda3std3__44plusIdEEE10Policy1000EPdSC_iS9_ddNS7_10__identityEEEvT0_T1_T2_T3_T4_T6_E12temp_storage+80];
	add.f64 	%fd203, %fd201, %fd202;
	ld.shared.f64 	%fd204, [_ZZN3cub18CUB_300001_SM_10006detail6reduce28DeviceReduceSingleTileKernelINS2_10policy_hubIdyN4cuda3std3__44plusIdEEE10Policy1000EPdSC_iS9_ddNS7_10__identityEEEvT0_T1_T2_T3_T4_T6_E12temp_storage+88];
	add.f64 	%fd205, %fd203, %fd204;
	ld.shared.f64 	%fd206, [_ZZN3cub18CUB_300001_SM_10006detail6reduce28DeviceReduceSingleTileKernelINS2_10policy_hubIdyN4cuda3std3__44plusIdEEE10Policy1000EPdSC_iS9_ddNS7_10__identityEEEvT0_T1_T2_T3_T4_T6_E12temp_storage+96];
	add.f64 	%fd207, %fd205, %fd206;
	ld.shared.f64 	%fd208, [_ZZN3cub18CUB_300001_SM_10006detail6reduce28DeviceReduceSingleTileKernelINS2_10policy_hubIdyN4cuda3std3__44plusIdEEE10Policy1000EPdSC_iS9_ddNS7_10__identityEEEvT0_T1_T2_T3_T4_T6_E12temp_storage+104];
	add.f64 	%fd209, %fd207, %fd208;
	ld.shared.f64 	%fd210, [_ZZN3cub18CUB_300001_SM_10006detail6reduce28DeviceReduceSingleTileKernelINS2_10policy_hubIdyN4cuda3std3__44plusIdEEE10Policy1000EPdSC_iS9_ddNS7_10__identityEEEvT0_T1_T2_T3_T4_T6_E12temp_storage+112];
	add.f64 	%fd211, %fd209, %fd210;
	ld.shared.f64 	%fd212, [_ZZN3cub18CUB_300001_SM_10006detail6reduce28DeviceReduceSingleTileKernelINS2_10policy_hubIdyN4cuda3std3__44plusIdEEE10Policy1000EPdSC_iS9_ddNS7_10__identityEEEvT0_T1_T2_T3_T4_T6_E12temp_storage+120];
	add.f64 	%fd213, %fd211, %fd212;
	ld.shared.f64 	%fd214, [_ZZN3cub18CUB_300001_SM_10006detail6reduce28DeviceReduceSingleTileKernelINS2_10policy_hubIdyN4cuda3std3__44plusIdEEE10Policy1000EPdSC_iS9_ddNS7_10__identityEEEvT0_T1_T2_T3_T4_T6_E12temp_storage+128];
	add.f64 	%fd215, %fd213, %fd214;
	ld.shared.f64 	%fd216, [_ZZN3cub18CUB_300001_SM_10006detail6reduce28DeviceReduceSingleTileKernelINS2_10policy_hubIdyN4cuda3std3__44plusIdEEE10Policy1000EPdSC_iS9_ddNS7_10__identityEEEvT0_T1_T2_T3_T4_T6_E12temp_storage+136];
	add.f64 	%fd231, %fd215, %fd216;
	bra.uni 	$L__BB18_37;
$L__BB18_17:
	// begin inline asm
	mov.u32 %r105, %laneid;
	// end inline asm
	and.b32  	%r156, %r1, 992;
	add.s32 	%r157, %r156, 32;
	setp.gt.s32 	%p26, %r157, %r34;
	not.b32 	%r158, %r156;
	add.s32 	%r159, %r34, %r158;
	selp.b32 	%r154, %r159, 31, %p26;
	mov.b64 	%rd82, %fd223;
	mov.b64 	{%r107, %r112}, %rd82;
	mov.b32 	%r113, 1;
	mov.b32 	%r155, -1;
	// begin inline asm
	shfl.sync.down.b32 %r106, %r107, %r113, %r154, %r155;
	// end inline asm
	// begin inline asm
	shfl.sync.down.b32 %r111, %r112, %r113, %r154, %r155;
	// end inline asm
	mov.b64 	%rd83, {%r106, %r111};
	mov.b64 	%fd117, %rd83;
	setp.lt.s32 	%p27, %r105, %r154;
	add.f64 	%fd118, %fd223, %fd117;
	selp.f64 	%fd119, %fd118, %fd223, %p27;
	mov.b64 	%rd84, %fd119;
	mov.b64 	{%r117, %r122}, %rd84;
	mov.b32 	%r123, 2;
	// begin inline asm
	shfl.sync.down.b32 %r116, %r117, %r123, %r154, %r155;
	// end inline asm
	// begin inline asm
	shfl.sync.down.b32 %r121, %r122, %r123, %r154, %r155;
	// end inline asm
	mov.b64 	%rd85, {%r116, %r121};
	mov.b64 	%fd120, %rd85;
	add.s32 	%r160, %r105, 2;
	setp.gt.s32 	%p28, %r160, %r154;
	add.f64 	%fd121, %fd119, %fd120;
	selp.f64 	%fd122, %fd119, %fd121, %p28;
	mov.b64 	%rd86, %fd122;
	mov.b64 	{%r127, %r132}, %rd86;
	mov.b32 	%r133, 4;
	// begin inline asm
	shfl.sync.down.b32 %r126, %r127, %r133, %r154, %r155;
	// end inline asm
	// begin inline asm
	shfl.sync.down.b32 %r131, %r132, %r133, %r154, %r155;
	// end inline asm
	mov.b64 	%rd87, {%r126, %r131};
	mov.b64 	%fd123, %rd87;
	add.s32 	%r161, %r105, 4;
	setp.gt.s32 	%p29, %r161, %r154;
	add.f64 	%fd124, %fd122, %fd123;
	selp.f64 	%fd125, %fd122, %fd124, %p29;
	mov.b64 	%rd88, %fd125;
	mov.b64 	{%r137, %r142}, %rd88;
	mov.b32 	%r143, 8;
	// begin inline asm
	shfl.sync.down.b32 %r136, %r137, %r143, %r154, %r155;
	// end inline asm
	// begin inline asm
	shfl.sync.down.b32 %r141, %r142, %r143, %r154, %r155;
	// end inline asm
	mov.b64 	%rd89, {%r136, %r141};
	mov.b64 	%fd126, %rd89;
	add.s32 	%r162, %r105, 8;
	setp.gt.s32 	%p30, %r162, %r154;
	add.f64 	%fd127, %fd125, %fd126;
	selp.f64 	%fd128, %fd125, %fd127, %p30;
	mov.b64 	%rd90, %fd128;
	mov.b64 	{%r147, %r152}, %rd90;
	mov.b32 	%r153, 16;
	// begin inline asm
	shfl.sync.down.b32 %r146, %r147, %r153, %r154, %r155;
	// end inline asm
	// begin inline asm
	shfl.sync.down.b32 %r151, %r152, %r153, %r154, %r155;
	// end inline asm
	mov.b64 	%rd91, {%r146, %r151};
	mov.b64 	%fd129, %rd91;
	add.s32 	%r163, %r105, 16;
	setp.gt.s32 	%p31, %r163, %r154;
	add.f64 	%fd130, %fd128, %fd129;
	selp.f64 	%fd231, %fd128, %fd130, %p31;
	setp.ne.s32 	%p32, %r105, 0;
	@%p32 bra 	$L__BB18_19;
	shr.u32 	%r164, %r1, 2;
	and.b32  	%r165, %r164, 248;
	mov.u32 	%r166, _ZZN3cub18CUB_300001_SM_10006detail6reduce28DeviceReduceSingleTileKernelINS2_10policy_hubIdyN4cuda3std3__44plusIdEEE10Policy1000EPdSC_iS9_ddNS7_10__identityEEEvT0_T1_T2_T3_T4_T6_E12temp_storage;
	add.s32 	%r167, %r166, %r165;
	st.shared.f64 	[%r167+16], %fd231;
$L__BB18_19:
	bar.sync 	0;
	setp.ne.s32 	%p33, %r1, 0;
	@%p33 bra 	$L__BB18_37;
	setp.gt.s32 	%p34, %r34, 32;
	ld.shared.f64 	%fd131, [_ZZN3cub18CUB_300001_SM_10006detail6reduce28DeviceReduceSingleTileKernelINS2_10policy_hubIdyN4cuda3std3__44plusIdEEE10Policy1000EPdSC_iS9_ddNS7_10__identityEEEvT0_T1_T2_T3_T4_T6_E12temp_storage+24];
	add.f64 	%fd132, %fd231, %fd131;
	selp.f64 	%fd133, %fd132, %fd231, %p34;
	setp.gt.s32 	%p35, %r34, 64;
	ld.shared.f64 	%fd134, [_ZZN3cub18CUB_300001_SM_10006detail6reduce28DeviceReduceSingleTileKernelINS2_10policy_hubIdyN4cuda3std3__44plusIdEEE10Policy1000EPdSC_iS9_ddNS7_10__identityEEEvT0_T1_T2_T3_T4_T6_E12temp_storage+32];
	add.f64 	%fd135, %fd134, %fd133;
	selp.f64 	%fd136, %fd135, %fd133, %p35;
	setp.gt.s32 	%p36, %r34, 96;
	ld.shared.f64 	%fd137, [_ZZN3cub18CUB_300001_SM_10006detail6reduce28DeviceReduceSingleTileKernelINS2_10policy_hubIdyN4cuda3std3__44plusIdEEE10Policy1000EPdSC_iS9_ddNS7_10__identityEEEvT0_T1_T2_T3_T4_T6_E12temp_storage+40];
	add.f64 	%fd138, %fd137, %fd136;
	selp.f64 	%fd139, %fd138, %fd136, %p36;
	setp.gt.s32 	%p37, %r34, 128;
	ld.shared.f64 	%fd140, [_ZZN3cub18CUB_300001_SM_10006detail6reduce28DeviceReduceSingleTileKernelINS2_10policy_hubIdyN4cuda3std3__44plusIdEEE10Policy1000EPdSC_iS9_ddNS7_10__identityEEEvT0_T1_T2_T3_T4_T6_E12temp_storage+48];
	add.f64 	%fd141, %fd140, %fd139;
	selp.f64 	%fd142, %fd141, %fd139, %p37;
	setp.gt.s32 	%p38, %r34, 160;
	ld.shared.f64 	%fd143, [_ZZN3cub18CUB_300001_SM_10006detail6reduce28DeviceReduceSingleTileKernelINS2_10policy_hubIdyN4cuda3std3__44plusIdEEE10Policy1000EPdSC_iS9_ddNS7_10__identityEEEvT0_T1_T2_T3_T4_T6_E12temp_storage+56];
	add.f64 	%fd144, %fd143, %fd142;
	selp.f64 	%fd145, %fd144, %fd142, %p38;
	setp.gt.s32 	%p39, %r34, 192;
	ld.shared.f64 	%fd146, [_ZZN3cub18CUB_300001_SM_10006detail6reduce28DeviceReduceSingleTileKernelINS2_10policy_hubIdyN4cuda3std3__44plusIdEEE10Policy1000EPdSC_iS9_ddNS7_10__identityEEEvT0_T1_T2_T3_T4_T6_E12temp_storage+64];
	add.f64 	%fd147, %fd146, %fd145;
	selp.f64 	%fd148, %fd147, %fd145, %p39;
	setp.gt.s32 	%p40, %r34, 224;
	ld.shared.f64 	%fd149, [_ZZN3cub18CUB_300001_SM_10006detail6reduce28DeviceReduceSingleTileKernelINS2_10policy_hubIdyN4cuda3std3__44plusIdEEE10Policy1000EPdSC_iS9_ddNS7_10__identityEEEvT0_T1_T2_T3_T4_T6_E12temp_storage+72];
	add.f64 	%fd150, %fd149, %fd148;
	selp.f64 	%fd151, %fd150, %fd148, %p40;
	setp.gt.s32 	%p41, %r34, 256;
	ld.shared.f64 	%fd152, [_ZZN3cub18CUB_300001_SM_10006detail6reduce28DeviceReduceSingleTileKernelINS2_10policy_hubIdyN4cuda3std3__44plusIdEEE10Policy1000EPdSC_iS9_ddNS7_10__identityEEEvT0_T1_T2_T3_T4_T6_E12temp_storage+80];
	add.f64 	%fd153, %fd152, %fd151;
	selp.f64 	%fd154, %fd153, %fd151, %p41;
	setp.gt.s32 	%p42, %r34, 288;
	ld.shared.f64 	%fd155, [_ZZN3cub18CUB_300001_SM_10006detail6reduce28DeviceReduceSingleTileKernelINS2_10policy_hubIdyN4cuda3std3__44plusIdEEE10Policy1000EPdSC_iS9_ddNS7_10__identityEEEvT0_T1_T2_T3_T4_T6_E12temp_storage+88];
	add.f64 	%fd156, %fd155, %fd154;
	selp.f64 	%fd157, %fd156, %fd154, %p42;
	setp.gt.s32 	%p43, %r34, 320;
	ld.shared.f64 	%fd158, [_ZZN3cub18CUB_300001_SM_10006detail6reduce28DeviceReduceSingleTileKernelINS2_10policy_hubIdyN4cuda3std3__44plusIdEEE10Policy1000EPdSC_iS9_ddNS7_10__identityEEEvT0_T1_T2_T3_T4_T6_E12temp_storage+96];
	add.f64 	%fd159, %fd158, %fd157;
	selp.f64 	%fd160, %fd159, %fd157, %p43;
	setp.gt.s32 	%p44, %r34, 352;
	ld.shared.f64 	%fd161, [_ZZN3cub18CUB_300001_SM_10006detail6reduce28DeviceReduceSingleTileKernelINS2_10policy_hubIdyN4cuda3std3__44plusIdEEE10Policy1000EPdSC_iS9_ddNS7_10__identityEEEvT0_T1_T2_T3_T4_T6_E12temp_storage+104];
	add.f64 	%fd162, %fd161, %fd160;
	selp.f64 	%fd163, %fd162, %fd160, %p44;
	setp.gt.s32 	%p45, %r34, 384;
	ld.shared.f64 	%fd164, [_ZZN3cub18CUB_300001_SM_10006detail6reduce28DeviceReduceSingleTileKernelINS2_10policy_hubIdyN4cuda3std3__44plusIdEEE10Policy1000EPdSC_iS9_ddNS7_10__identityEEEvT0_T1_T2_T3_T4_T6_E12temp_storage+112];
	add.f64 	%fd165, %fd164, %fd163;
	selp.f64 	%fd166, %fd165, %fd163, %p45;
	setp.gt.s32 	%p46, %r34, 416;
	ld.shared.f64 	%fd167, [_ZZN3cub18CUB_300001_SM_10006detail6reduce28DeviceReduceSingleTileKernelINS2_10policy_hubIdyN4cuda3std3__44plusIdEEE10Policy1000EPdSC_iS9_ddNS7_10__identityEEEvT0_T1_T2_T3_T4_T6_E12temp_storage+120];
	add.f64 	%fd168, %fd167, %fd166;
	selp.f64 	%fd169, %fd168, %fd166, %p46;
	setp.gt.s32 	%p47, %r34, 448;
	ld.shared.f64 	%fd170, [_ZZN3cub18CUB_300001_SM_10006detail6reduce28DeviceReduceSingleTileKernelINS2_10policy_hubIdyN4cuda3std3__44plusIdEEE10Policy1000EPdSC_iS9_ddNS7_10__identityEEEvT0_T1_T2_T3_T4_T6_E12temp_storage+128];
	add.f64 	%fd171, %fd170, %fd169;
	selp.f64 	%fd172, %fd171, %fd169, %p47;
	setp.gt.s32 	%p48, %r34, 480;
	ld.shared.f64 	%fd173, [_ZZN3cub18CUB_300001_SM_10006detail6reduce28DeviceReduceSingleTileKernelINS2_10policy_hubIdyN4cuda3std3__44plusIdEEE10Policy1000EPdSC_iS9_ddNS7_10__identityEEEvT0_T1_T2_T3_T4_T6_E12temp_storage+136];
	add.f64 	%fd174, %fd173, %fd172;
	selp.f64 	%fd231, %fd174, %fd172, %p48;
	bra.uni 	$L__BB18_37;
$L__BB18_21:
	mov.u32 	%r13, %tid.x;
	mul.wide.u32 	%rd24, %r13, 8;
	add.s64 	%rd11, %rd8, %rd24;
	// begin inline asm
	ld.global.nc.u64 %rd10, [%rd11];
	// end inline asm
	mov.b64 	%fd31, %rd10;
	add.s64 	%rd13, %rd11, 4096;
	// begin inline asm
	ld.global.nc.u64 %rd12, [%rd13];
	// end inline asm
	mov.b64 	%fd32, %rd12;
	add.s64 	%rd15, %rd11, 8192;
	// begin inline asm
	ld.global.nc.u64 %rd14, [%rd15];
	// end inline asm
	mov.b64 	%fd33, %rd14;
	add.s64 	%rd17, %rd11, 12288;
	// begin inline asm
	ld.global.nc.u64 %rd16, [%rd17];
	// end inline asm
	mov.b64 	%fd34, %rd16;
	add.s64 	%rd19, %rd11, 16384;
	// begin inline asm
	ld.global.nc.u64 %rd18, [%rd19];
	// end inline asm
	mov.b64 	%fd35, %rd18;
	add.s64 	%rd21, %rd11, 20480;
	// begin inline asm
	ld.global.nc.u64 %rd20, [%rd21];
	// end inline asm
	mov.b64 	%fd36, %rd20;
	add.s64 	%rd23, %rd11, 24576;
	// begin inline asm
	ld.global.nc.u64 %rd22, [%rd23];
	// end inline asm
	mov.b64 	%fd37, %rd22;
	add.f64 	%fd38, %fd31, %fd32;
	add.f64 	%fd39, %fd38, %fd33;
	add.f64 	%fd40, %fd39, %fd34;
	add.f64 	%fd41, %fd40, %fd35;
	add.f64 	%fd42, %fd41, %fd36;
	add.f64 	%fd230, %fd42, %fd37;
	setp.lt.u32 	%p3, %r34, 7168;
	mov.b32 	%r231, 3584;
	@%p3 bra 	$L__BB18_25;
	add.s32 	%r14, %r34, -3584;
	mov.b32 	%r231, 3584;
$L__BB18_23:
	add.s32 	%r37, %r231, %r13;
	mul.wide.u32 	%rd39, %r37, 8;
	add.s64 	%rd26, %rd8, %rd39;
	// begin inline asm
	ld.global.nc.u64 %rd25, [%rd26];
	// end inline asm
	mov.b64 	%fd43, %rd25;
	add.s64 	%rd28, %rd26, 4096;
	// begin inline asm
	ld.global.nc.u64 %rd27, [%rd28];
	// end inline asm
	mov.b64 	%fd44, %rd27;
	add.s64 	%rd30, %rd26, 8192;
	// begin inline asm
	ld.global.nc.u64 %rd29, [%rd30];
	// end inline asm
	mov.b64 	%fd45, %rd29;
	add.s64 	%rd32, %rd26, 12288;
	// begin inline asm
	ld.global.nc.u64 %rd31, [%rd32];
	// end inline asm
	mov.b64 	%fd46, %rd31;
	add.s64 	%rd34, %rd26, 16384;
	// begin inline asm
	ld.global.nc.u64 %rd33, [%rd34];
	// end inline asm
	mov.b64 	%fd47, %rd33;
	add.s64 	%rd36, %rd26, 20480;
	// begin inline asm
	ld.global.nc.u64 %rd35, [%rd36];
	// end inline asm
	mov.b64 	%fd48, %rd35;
	add.s64 	%rd38, %rd26, 24576;
	// begin inline asm
	ld.global.nc.u64 %rd37, [%rd38];
	// end inline asm
	mov.b64 	%fd49, %rd37;
	add.f64 	%fd50, %fd230, %fd43;
	add.f64 	%fd51, %fd50, %fd44;
	add.f64 	%fd52, %fd51, %fd45;
	add.f64 	%fd53, %fd52, %fd46;
	add.f64 	%fd54, %fd53, %fd47;
	add.f64 	%fd55, %fd54, %fd48;
	add.f64 	%fd230, %fd55, %fd49;
	sub.s32 	%r38, %r34, %r231;
	setp.lt.s32 	%p4, %r38, 3584;
	@%p4 bra 	$L__BB18_33;
	add.s32 	%r231, %r231, 3584;
	setp.le.s32 	%p5, %r231, %r14;
	@%p5 bra 	$L__BB18_23;
$L__BB18_25:
	setp.le.s32 	%p6, %r34, %r231;
	@%p6 bra 	$L__BB18_33;
	sub.s32 	%r18, %r34, %r231;
	setp.ge.s32 	%p7, %r13, %r18;
	@%p7 bra 	$L__BB18_33;
	not.b32 	%r39, %r13;
	add.s32 	%r40, %r34, %r39;
	sub.s32 	%r19, %r40, %r231;
	and.b32  	%r41, %r19, 1536;
	setp.eq.s32 	%p8, %r41, 1536;
	mov.u32 	%r235, %r13;
	@%p8 bra 	$L__BB18_30;
	add.s32 	%r233, %r13, %r231;
	shr.u32 	%r42, %r19, 9;
	add.s32 	%r43, %r42, 1;
	and.b32  	%r44, %r43, 3;
	neg.s32 	%r232, %r44;
	mov.u32 	%r235, %r13;
$L__BB18_29:
	.pragma "nounroll";
	mul.wide.u32 	%rd42, %r233, 8;
	add.s64 	%rd41, %rd8, %rd42;
	// begin inline asm
	ld.global.nc.u64 %rd40, [%rd41];
	// end inline asm
	mov.b64 	%fd57, %rd40;
	add.f64 	%fd230, %fd230, %fd57;
	add.s32 	%r235, %r235, 512;
	add.s32 	%r233, %r233, 512;
	add.s32 	%r232, %r232, 1;
	setp.ne.s32 	%p9, %r232, 0;
	@%p9 bra 	$L__BB18_29;
$L__BB18_30:
	setp.lt.u32 	%p10, %r19, 1536;
	@%p10 bra 	$L__BB18_33;
	cvt.u64.u32 	%rd43, %r235;
	cvt.u64.u32 	%rd44, %r231;
	add.s64 	%rd45, %rd43, %rd44;
	shl.b64 	%rd46, %rd45, 3;
	add.s64 	%rd47, %rd46, %rd8;
	add.s64 	%rd103, %rd47, 8192;
	add.s32 	%r236, %r235, %r231;
$L__BB18_32:
	mul.wide.u32 	%rd56, %r236, 8;
	add.s64 	%rd49, %rd8, %rd56;
	// begin inline asm
	ld.global.nc.u64 %rd48, [%rd49];
	// end inline asm
	mov.b64 	%fd58, %rd48;
	add.f64 	%fd59, %fd230, %fd58;
	add.s64 	%rd51, %rd103, -4096;
	// begin inline asm
	ld.global.nc.u64 %rd50, [%rd51];
	// end inline asm
	mov.b64 	%fd60, %rd50;
	add.f64 	%fd61, %fd59, %fd60;
	// begin inline asm
	ld.global.nc.u64 %rd52, [%rd103];
	// end inline asm
	mov.b64 	%fd62, %rd52;
	add.f64 	%fd63, %fd61, %fd62;
	add.s64 	%rd55, %rd103, 4096;
	// begin inline asm
	ld.global.nc.u64 %rd54, [%rd55];
	// end inline asm
	mov.b64 	%fd64, %rd54;
	add.f64 	%fd230, %fd63, %fd64;
	add.s32 	%r235, %r235, 2048;
	add.s64 	%rd103, %rd103, 16384;
	add.s32 	%r236, %r236, 2048;
	setp.lt.s32 	%p11, %r235, %r18;
	@%p11 bra 	$L__BB18_32;
$L__BB18_33:
	// begin inline asm
	mov.u32 %r45, %laneid;
	// end inline asm
	mov.b64 	%rd57, %fd230;
	mov.b64 	{%r47, %r52}, %rd57;
	mov.b32 	%r53, 1;
	mov.b32 	%r94, 31;
	mov.b32 	%r95, -1;
	// begin inline asm
	shfl.sync.down.b32 %r46, %r47, %r53, %r94, %r95;
	// end inline asm
	// begin inline asm
	shfl.sync.down.b32 %r51, %r52, %r53, %r94, %r95;
	// end inline asm
	mov.b64 	%rd58, {%r46, %r51};
	mov.b64 	%fd65, %rd58;
	setp.gt.s32 	%p12, %r45, 30;
	add.f64 	%fd66, %fd230, %fd65;
	selp.f64 	%fd67, %fd230, %fd66, %p12;
	mov.b64 	%rd59, %fd67;
	mov.b64 	{%r57, %r62}, %rd59;
	mov.b32 	%r63, 2;
	// begin inline asm
	shfl.sync.down.b32 %r56, %r57, %r63, %r94, %r95;
	// end inline asm
	// begin inline asm
	shfl.sync.down.b32 %r61, %r62, %r63, %r94, %r95;
	// end inline asm
	mov.b64 	%rd60, {%r56, %r61};
	mov.b64 	%fd68, %rd60;
	setp.gt.s32 	%p13, %r45, 29;
	add.f64 	%fd69, %fd67, %fd68;
	selp.f64 	%fd70, %fd67, %fd69, %p13;
	mov.b64 	%rd61, %fd70;
	mov.b64 	{%r67, %r72}, %rd61;
	mov.b32 	%r73, 4;
	// begin inline asm
	shfl.sync.down.b32 %r66, %r67, %r73, %r94, %r95;
	// end inline asm
	// begin inline asm
	shfl.sync.down.b32 %r71, %r72, %r73, %r94, %r95;
	// end inline asm
	mov.b64 	%rd62, {%r66, %r71};
	mov.b64 	%fd71, %rd62;
	setp.gt.s32 	%p14, %r45, 27;
	add.f64 	%fd72, %fd70, %fd71;
	selp.f64 	%fd73, %fd70, %fd72, %p14;
	mov.b64 	%rd63, %fd73;
	mov.b64 	{%r77, %r82}, %rd63;
	mov.b32 	%r83, 8;
	// begin inline asm
	shfl.sync.down.b32 %r76, %r77, %r83, %r94, %r95;
	// end inline asm
	// begin inline asm
	shfl.sync.down.b32 %r81, %r82, %r83, %r94, %r95;
	// end inline asm
	mov.b64 	%rd64, {%r76, %r81};
	mov.b64 	%fd74, %rd64;
	setp.gt.s32 	%p15, %r45, 23;
	add.f64 	%fd75, %fd73, %fd74;
	selp.f64 	%fd76, %fd73, %fd75, %p15;
	mov.b64 	%rd65, %fd76;
	mov.b64 	{%r87, %r92}, %rd65;
	mov.b32 	%r93, 16;
	// begin inline asm
	shfl.sync.down.b32 %r86, %r87, %r93, %r94, %r95;
	// end inline asm
	// begin inline asm
	shfl.sync.down.b32 %r91, %r92, %r93, %r94, %r95;
	// end inline asm
	mov.b64 	%rd66, {%r86, %r91};
	mov.b64 	%fd77, %rd66;
	setp.gt.s32 	%p16, %r45, 15;
	add.f64 	%fd26, %fd76, %fd77;
	selp.f64 	%fd231, %fd76, %fd26, %p16;
	setp.ne.s32 	%p17, %r45, 0;
	@%p17 bra 	$L__BB18_35;
	shr.u32 	%r96, %r13, 2;
	and.b32  	%r97, %r96, 248;
	mov.u32 	%r98, _ZZN3cub18CUB_300001_SM_10006detail6reduce28DeviceReduceSingleTileKernelINS2_10policy_hubIdyN4cuda3std3__44plusIdEEE10Policy1000EPdSC_iS9_ddNS7_10__identityEEEvT0_T1_T2_T3_T4_T6_E12temp_storage;
	add.s32 	%r99, %r98, %r97;
	st.shared.f64 	[%r99+16], %fd26;
$L__BB18_35:
	bar.sync 	0;
	setp.ne.s32 	%p18, %r13, 0;
	@%p18 bra 	$L__BB18_37;
	ld.shared.f64 	%fd78, [_ZZN3cub18CUB_300001_SM_10006detail6reduce28DeviceReduceSingleTileKernelINS2_10policy_hubIdyN4cuda3std3__44plusIdEEE10Policy1000EPdSC_iS9_ddNS7_10__identityEEEvT0_T1_T2_T3_T4_T6_E12temp_storage+24];
	add.f64 	%fd79, %fd231, %fd78;
	ld.shared.f64 	%fd80, [_ZZN3cub18CUB_300001_SM_10006detail6reduce28DeviceReduceSingleTileKernelINS2_10policy_hubIdyN4cuda3std3__44plusIdEEE10Policy1000EPdSC_iS9_ddNS7_10__identityEEEvT0_T1_T2_T3_T4_T6_E12temp_storage+32];
	add.f64 	%fd81, %fd79, %fd80;
	ld.shared.f64 	%fd82, [_ZZN3cub18CUB_300001_SM_10006detail6reduce28DeviceReduceSingleTileKernelINS2_10policy_hubIdyN4cuda3std3__44plusIdEEE10Policy1000EPdSC_iS9_ddNS7_10__identityEEEvT0_T1_T2_T3_T4_T6_E12temp_storage+40];
	add.f64 	%fd83, %fd81, %fd82;
	ld.shared.f64 	%fd84, [_ZZN3cub18CUB_300001_SM_10006detail6reduce28DeviceReduceSingleTileKernelINS2_10policy_hubIdyN4cuda3std3__44plusIdEEE10Policy1000EPdSC_iS9_ddNS7_10__identityEEEvT0_T1_T2_T3_T4_T6_E12temp_storage+48];
	add.f64 	%fd85, %fd83, %fd84;
	ld.shared.f64 	%fd86, [_ZZN3cub18CUB_300001_SM_10006detail6reduce28DeviceReduceSingleTileKernelINS2_10policy_hubIdyN4cuda3std3__44plusIdEEE10Policy1000EPdSC_iS9_ddNS7_10__identityEEEvT0_T1_T2_T3_T4_T6_E12temp_storage+56];
	add.f64 	%fd87, %fd85, %fd86;
	ld.shared.f64 	%fd88, [_ZZN3cub18CUB_300001_SM_10006detail6reduce28DeviceReduceSingleTileKernelINS2_10policy_hubIdyN4cuda3std3__44plusIdEEE10Policy1000EPdSC_iS9_ddNS7_10__identityEEEvT0_T1_T2_T3_T4_T6_E12temp_storage+64];
	add.f64 	%fd89, %fd87, %fd88;
	ld.shared.f64 	%fd90, [_ZZN3cub18CUB_300001_SM_10006detail6reduce28DeviceReduceSingleTileKernelINS2_10policy_hubIdyN4cuda3std3__44plusIdEEE10Policy1000EPdSC_iS9_ddNS7_10__identityEEEvT0_T1_T2_T3_T4_T6_E12temp_storage+72];
	add.f64 	%fd91, %fd89, %fd90;
	ld.shared.f64 	%fd92, [_ZZN3cub18CUB_300001_SM_10006detail6reduce28DeviceReduceSingleTileKernelINS2_10policy_hubIdyN4cuda3std3__44plusIdEEE10Policy1000EPdSC_iS9_ddNS7_10__identityEEEvT0_T1_T2_T3_T4_T6_E12temp_storage+80];
	add.f64 	%fd93, %fd91, %fd92;
	ld.shared.f64 	%fd94, [_ZZN3cub18CUB_300001_SM_10006detail6reduce28DeviceReduceSingleTileKernelINS2_10policy_hubIdyN4cuda3std3__44plusIdEEE10Policy1000EPdSC_iS9_ddNS7_10__identityEEEvT0_T1_T2_T3_T4_T6_E12temp_storage+88];
	add.f64 	%fd95, %fd93, %fd94;
	ld.shared.f64 	%fd96, [_ZZN3cub18CUB_300001_SM_10006detail6reduce28DeviceReduceSingleTileKernelINS2_10policy_hubIdyN4cuda3std3__44plusIdEEE10Policy1000EPdSC_iS9_ddNS7_10__identityEEEvT0_T1_T2_T3_T4_T6_E12temp_storage+96];
	add.f64 	%fd97, %fd95, %fd96;
	ld.shared.f64 	%fd98, [_ZZN3cub18CUB_300001_SM_10006detail6reduce28DeviceReduceSingleTileKernelINS2_10policy_hubIdyN4cuda3std3__44plusIdEEE10Policy1000EPdSC_iS9_ddNS7_10__identityEEEvT0_T1_T2_T3_T4_T6_E12temp_storage+104];
	add.f64 	%fd99, %fd97, %fd98;
	ld.shared.f64 	%fd100, [_ZZN3cub18CUB_300001_SM_10006detail6reduce28DeviceReduceSingleTileKernelINS2_10policy_hubIdyN4cuda3std3__44plusIdEEE10Policy1000EPdSC_iS9_ddNS7_10__identityEEEvT0_T1_T2_T3_T4_T6_E12temp_storage+112];
	add.f64 	%fd101, %fd99, %fd100;
	ld.shared.f64 	%fd102, [_ZZN3cub18CUB_300001_SM_10006detail6reduce28DeviceReduceSingleTileKernelINS2_10policy_hubIdyN4cuda3std3__44plusIdEEE10Policy1000EPdSC_iS9_ddNS7_10__identityEEEvT0_T1_T2_T3_T4_T6_E12temp_storage+120];
	add.f64 	%fd103, %fd101, %fd102;
	ld.shared.f64 	%fd104, [_ZZN3cub18CUB_300001_SM_10006detail6reduce28DeviceReduceSingleTileKernelINS2_10policy_hubIdyN4cuda3std3__44plusIdEEE10Policy1000EPdSC_iS9_ddNS7_10__identityEEEvT0_T1_T2_T3_T4_T6_E12temp_storage+128];
	add.f64 	%fd105, %fd103, %fd104;
	ld.shared.f64 	%fd106, [_ZZN3cub18CUB_300001_SM_10006detail6reduce28DeviceReduceSingleTileKernelINS2_10policy_hubIdyN4cuda3std3__44plusIdEEE10Policy1000EPdSC_iS9_ddNS7_10__identityEEEvT0_T1_T2_T3_T4_T6_E12temp_storage+136];
	add.f64 	%fd231, %fd105, %fd106;
$L__BB18_37:
	mov.u32 	%r223, %tid.x;
	setp.ne.s32 	%p56, %r223, 0;
	@%p56 bra 	$L__BB18_39;
	add.f64 	%fd217, %fd30, %fd231;
	st.global.f64 	[%rd1], %fd217;
$L__BB18_39:
	ret;

}
.func  (.param .b64 func_retval0) __internal_accurate_pow(
	.param .b64 __internal_accurate_pow_param_0,
	.param .b64 __internal_accurate_pow_param_1
)
{
	.reg .pred 	%p<8>;
	.reg .b32 	%r<49>;
	.reg .b32 	%f<3>;
	.reg .b64 	%fd<109>;

	ld.param.f64 	%fd10, [__internal_accurate_pow_param_0];
	ld.param.f64 	%fd11, [__internal_accurate_pow_param_1];
	{
	.reg .b32 %temp; 
	mov.b64 	{%temp, %r46}, %fd10;
	}
	{
	.reg .b32 %temp; 
	mov.b64 	{%r45, %temp}, %fd10;
	}
	shr.u32 	%r47, %r46, 20;
	setp.gt.u32 	%p1, %r46, 1048575;
	@%p1 bra 	$L__BB19_2;
	mul.f64 	%fd12, %fd10, 0d4350000000000000;
	{
	.reg .b32 %temp; 
	mov.b64 	{%temp, %r46}, %fd12;
	}
	{
	.reg .b32 %temp; 
	mov.b64 	{%r45, %temp}, %fd12;
	}
	shr.u32 	%r16, %r46, 20;
	add.s32 	%r47, %r16, -54;
$L__BB19_2:
	add.s32 	%r48, %r47, -1023;
	and.b32  	%r17, %r46, -2146435073;
	or.b32  	%r18, %r17, 1072693248;
	mov.b64 	%fd107, {%r45, %r18};
	setp.lt.u32 	%p2, %r18, 1073127583;
	@%p2 bra 	$L__BB19_4;
	{
	.reg .b32 %temp; 
	mov.b64 	{%r19, %temp}, %fd107;
	}
	{
	.reg .b32 %temp; 
	mov.b64 	{%temp, %r20}, %fd107;
	}
	add.s32 	%r21, %r20, -1048576;
	mov.b64 	%fd107, {%r19, %r21};
	add.s32 	%r48, %r47, -1022;
$L__BB19_4:
	add.f64 	%fd13, %fd107, 0dBFF0000000000000;
	add.f64 	%fd14, %fd107, 0d3FF0000000000000;
	rcp.approx.ftz.f64 	%fd15, %fd14;
	neg.f64 	%fd16, %fd14;
	fma.rn.f64 	%fd17, %fd16, %fd15, 0d3FF0000000000000;
	fma.rn.f64 	%fd18, %fd17, %fd17, %fd17;
	fma.rn.f64 	%fd19, %fd18, %fd15, %fd15;
	mul.f64 	%fd20, %fd13, %fd19;
	fma.rn.f64 	%fd21, %fd13, %fd19, %fd20;
	mul.f64 	%fd22, %fd21, %fd21;
	fma.rn.f64 	%fd23, %fd22, 0d3EB0F5FF7D2CAFE2, 0d3ED0F5D241AD3B5A;
	fma.rn.f64 	%fd24, %fd23, %fd22, 0d3EF3B20A75488A3F;
	fma.rn.f64 	%fd25, %fd24, %fd22, 0d3F1745CDE4FAECD5;
	fma.rn.f64 	%fd26, %fd25, %fd22, 0d3F3C71C7258A578B;
	fma.rn.f64 	%fd27, %fd26, %fd22, 0d3F6249249242B910;
	fma.rn.f64 	%fd28, %fd27, %fd22, 0d3F89999999999DFB;
	sub.f64 	%fd29, %fd13, %fd21;
	add.f64 	%fd30, %fd29, %fd29;
	neg.f64 	%fd31, %fd21;
	fma.rn.f64 	%fd32, %fd31, %fd13, %fd30;
	mul.f64 	%fd33, %fd19, %fd32;
	fma.rn.f64 	%fd34, %fd22, %fd28, 0d3FB5555555555555;
	mov.f64 	%fd35, 0d3FB5555555555555;
	sub.f64 	%fd36, %fd35, %fd34;
	fma.rn.f64 	%fd37, %fd22, %fd28, %fd36;
	add.f64 	%fd38, %fd37, 0dBC46A4CB00B9E7B0;
	add.f64 	%fd39, %fd34, %fd38;
	sub.f64 	%fd40, %fd34, %fd39;
	add.f64 	%fd41, %fd38, %fd40;
	mul.rn.f64 	%fd42, %fd21, %fd21;
	neg.f64 	%fd43, %fd42;
	fma.rn.f64 	%fd44, %fd21, %fd21, %fd43;
	{
	.reg .b32 %temp; 
	mov.b64 	{%r22, %temp}, %fd33;
	}
	{
	.reg .b32 %temp; 
	mov.b64 	{%temp, %r23}, %fd33;
	}
	add.s32 	%r24, %r23, 1048576;
	mov.b64 	%fd45, {%r22, %r24};
	fma.rn.f64 	%fd46, %fd21, %fd45, %fd44;
	mul.rn.f64 	%fd47, %fd42, %fd21;
	neg.f64 	%fd48, %fd47;
	fma.rn.f64 	%fd49, %fd42, %fd21, %fd48;
	fma.rn.f64 	%fd50, %fd42, %fd33, %fd49;
	fma.rn.f64 	%fd51, %fd46, %fd21, %fd50;
	mul.rn.f64 	%fd52, %fd39, %fd47;
	neg.f64 	%fd53, %fd52;
	fma.rn.f64 	%fd54, %fd39, %fd47, %fd53;
	fma.rn.f64 	%fd55, %fd39, %fd51, %fd54;
	fma.rn.f64 	%fd56, %fd41, %fd47, %fd55;
	add.f64 	%fd57, %fd52, %fd56;
	sub.f64 	%fd58, %fd52, %fd57;
	add.f64 	%fd59, %fd56, %fd58;
	add.f64 	%fd60, %fd21, %fd57;
	sub.f64 	%fd61, %fd21, %fd60;
	add.f64 	%fd62, %fd57, %fd61;
	add.f64 	%fd63, %fd59, %fd62;
	add.f64 	%fd64, %fd33, %fd63;
	add.f64 	%fd65, %fd60, %fd64;
	sub.f64 	%fd66, %fd60, %fd65;
	add.f64 	%fd67, %fd64, %fd66;
	xor.b32  	%r25, %r48, -2147483648;
	mov.b32 	%r26, 1127219200;
	mov.b64 	%fd68, {%r25, %r26};
	mov.b32 	%r27, -2147483648;
	mov.b64 	%fd69, {%r27, %r26};
	sub.f64 	%fd70, %fd68, %fd69;
	fma.rn.f64 	%fd71, %fd70, 0d3FE62E42FEFA39EF, %fd65;
	fma.rn.f64 	%fd72, %fd70, 0dBFE62E42FEFA39EF, %fd71;
	sub.f64 	%fd73, %fd72, %fd65;
	sub.f64 	%fd74, %fd67, %fd73;
	fma.rn.f64 	%fd75, %fd70, 0d3C7ABC9E3B39803F, %fd74;
	add.f64 	%fd76, %fd71, %fd75;
	sub.f64 	%fd77, %fd71, %fd76;
	add.f64 	%fd78, %fd75, %fd77;
	{
	.reg .b32 %temp; 
	mov.b64 	{%temp, %r28}, %fd11;
	}
	{
	.reg .b32 %temp; 
	mov.b64 	{%r29, %temp}, %fd11;
	}
	shl.b32 	%r30, %r28, 1;
	setp.gt.u32 	%p3, %r30, -33554433;
	and.b32  	%r31, %r28, -15728641;
	selp.b32 	%r32, %r31, %r28, %p3;
	mov.b64 	%fd79, {%r29, %r32};
	mul.rn.f64 	%fd80, %fd76, %fd79;
	neg.f64 	%fd81, %fd80;
	fma.rn.f64 	%fd82, %fd76, %fd79, %fd81;
	fma.rn.f64 	%fd83, %fd78, %fd79, %fd82;
	add.f64 	%fd4, %fd80, %fd83;
	sub.f64 	%fd84, %fd80, %fd4;
	add.f64 	%fd5, %fd83, %fd84;
	fma.rn.f64 	%fd85, %fd4, 0d3FF71547652B82FE, 0d4338000000000000;
	{
	.reg .b32 %temp; 
	mov.b64 	{%r13, %temp}, %fd85;
	}
	mov.f64 	%fd86, 0dC338000000000000;
	add.rn.f64 	%fd87, %fd85, %fd86;
	fma.rn.f64 	%fd88, %fd87, 0dBFE62E42FEFA39EF, %fd4;
	fma.rn.f64 	%fd89, %fd87, 0dBC7ABC9E3B39803F, %fd88;
	fma.rn.f64 	%fd90, %fd89, 0d3E5ADE1569CE2BDF, 0d3E928AF3FCA213EA;
	fma.rn.f64 	%fd91, %fd90, %fd89, 0d3EC71DEE62401315;
	fma.rn.f64 	%fd92, %fd91, %fd89, 0d3EFA01997C89EB71;
	fma.rn.f64 	%fd93, %fd92, %fd89, 0d3F2A01A014761F65;
	fma.rn.f64 	%fd94, %fd93, %fd89, 0d3F56C16C1852B7AF;
	fma.rn.f64 	%fd95, %fd94, %fd89, 0d3F81111111122322;
	fma.rn.f64 	%fd96, %fd95, %fd89, 0d3FA55555555502A1;
	fma.rn.f64 	%fd97, %fd96, %fd89, 0d3FC5555555555511;
	fma.rn.f64 	%fd98, %fd97, %fd89, 0d3FE000000000000B;
	fma.rn.f64 	%fd99, %fd98, %fd89, 0d3FF0000000000000;
	fma.rn.f64 	%fd100, %fd99, %fd89, 0d3FF0000000000000;
	{
	.reg .b32 %temp; 
	mov.b64 	{%r14, %temp}, %fd100;
	}
	{
	.reg .b32 %temp; 
	mov.b64 	{%temp, %r15}, %fd100;
	}
	shl.b32 	%r33, %r13, 20;
	add.s32 	%r34, %r33, %r15;
	mov.b64 	%fd108, {%r14, %r34};
	{
	.reg .b32 %temp; 
	mov.b64 	{%temp, %r35}, %fd4;
	}
	mov.b32 	%f2, %r35;
	abs.f32 	%f1, %f2;
	setp.lt.f32 	%p4, %f1, 0f4086232B;
	@%p4 bra 	$L__BB19_7;
	setp.lt.f64 	%p5, %fd4, 0d0000000000000000;
	add.f64 	%fd101, %fd4, 0d7FF0000000000000;
	selp.f64 	%fd108, 0d0000000000000000, %fd101, %p5;
	setp.geu.f32 	%p6, %f1, 0f40874800;
	@%p6 bra 	$L__BB19_7;
	shr.u32 	%r36, %r13, 31;
	add.s32 	%r37, %r13, %r36;
	shr.s32 	%r38, %r37, 1;
	shl.b32 	%r39, %r38, 20;
	add.s32 	%r40, %r15, %r39;
	mov.b64 	%fd102, {%r14, %r40};
	sub.s32 	%r41, %r13, %r38;
	shl.b32 	%r42, %r41, 20;
	add.s32 	%r43, %r42, 1072693248;
	mov.b32 	%r44, 0;
	mov.b64 	%fd103, {%r44, %r43};
	mul.f64 	%fd108, %fd103, %fd102;
$L__BB19_7:
	abs.f64 	%fd104, %fd108;
	setp.eq.f64 	%p7, %fd104, 0d7FF0000000000000;
	fma.rn.f64 	%fd105, %fd108, %fd5, %fd108;
	selp.f64 	%fd106, %fd108, %fd105, %p7;
	st.param.f64 	[func_retval0], %fd106;
	ret;

}


// ===== COMPILED SASS (sm_100) =====

	.target	sm_100

	.elftype	@"ET_EXEC"


//--------------------- .note.nv.tkinfo           --------------------------
	.section	.note.nv.tkinfo,"",@"SHT_NOTE"
	.sectionflags	@"SHF_NOTE_NV_TKINFO"
	.tkinfo
        /*0018*/ 	.word	0x00000002
        /*0030*/ 	.string	""
        /*0030*/ 	.string	"ptxas"
        /*0030*/ 	.string	"Cuda compilation tools, release 13.0, V13.0.88"
        /*0030*/ 	.string	"Build cuda_13.0.r13.0/compiler.36424714_0"
        /*0030*/ 	.string	"-arch sm_100 -m 64 "



//--------------------- .note.nv.cuinfo           --------------------------
	.section	.note.nv.cuinfo,"",@"SHT_NOTE"
	.sectionflags	@"SHF_NOTE_NV_CUINFO"
        /*0018*/ 	.short	0x0002
        /*001a*/ 	.short	0x0064
        /*001c*/ 	.short	0x0082
	.zero		2


//--------------------- .nv.info                  --------------------------
	.section	.nv.info,"",@"SHT_CUDA_INFO"
	.align	4


	//----- nvinfo : EIATTR_REGCOUNT
	.align		4
        /*0000*/ 	.byte	0x04, 0x2f
        /*0002*/ 	.short	(.L_56 - .L_55)
	.align		4
.L_55:
        /*0004*/ 	.word	index@(_Z9gen_gammaPdS_S_iP17curandStateXORWOWdS_)
        /*0008*/ 	.word	0x00000038


	//----- nvinfo : EIATTR_FRAME_SIZE
	.align		4
.L_56:
        /*000c*/ 	.byte	0x04, 0x11
        /*000e*/ 	.short	(.L_58 - .L_57)
	.align		4
.L_57:
        /*0010*/ 	.word	index@($_Z9gen_gammaPdS_S_iP17curandStateXORWOWdS_$__internal_accurate_pow)
        /*0014*/ 	.word	0x00000000


	//----- nvinfo : EIATTR_FRAME_SIZE
	.align		4
.L_58:
        /*0018*/ 	.byte	0x04, 0x11
        /*001a*/ 	.short	(.L_60 - .L_59)
	.align		4
.L_59:
        /*001c*/ 	.word	index@($__internal_17_$__cuda_sm20_sqrt_rn_f32_slowpath)
        /*0020*/ 	.word	0x00000000


	//----- nvinfo : EIATTR_FRAME_SIZE
	.align		4
.L_60:
        /*0024*/ 	.byte	0x04, 0x11
        /*0026*/ 	.short	(.L_62 - .L_61)
	.align		4
.L_61:
        /*0028*/ 	.word	index@($__internal_16_$__cuda_sm20_dsqrt_rn_f64_mediumpath_v1)
        /*002c*/ 	.word	0x00000000


	//----- nvinfo : EIATTR_FRAME_SIZE
	.align		4
.L_62:
        /*0030*/ 	.byte	0x04, 0x11
        /*0032*/ 	.short	(.L_64 - .L_63)
	.align		4
.L_63:
        /*0034*/ 	.word	index@($__internal_15_$__cuda_sm20_div_rn_f64_full)
        /*0038*/ 	.word	0x00000000


	//----- nvinfo : EIATTR_FRAME_SIZE
	.align		4
.L_64:
        /*003c*/ 	.byte	0x04, 0x11
        /*003e*/ 	.short	(.L_66 - .L_65)
	.align		4
.L_65:
        /*0040*/ 	.word	index@($__internal_14_$__cuda_sm20_dblrcp_rn_slowpath_v3)
        /*0044*/ 	.word	0x00000000


	//----- nvinfo : EIATTR_FRAME_SIZE
	.align		4
.L_66:
        /*0048*/ 	.byte	0x04, 0x11
        /*004a*/ 	.short	(.L_68 - .L_67)
	.align		4
.L_67:
        /*004c*/ 	.word	index@(_Z9gen_gammaPdS_S_iP17curandStateXORWOWdS_)
        /*0050*/ 	.word	0x00000000


	//----- nvinfo : EIATTR_REGCOUNT
	.align		4
.L_68:
        /*0054*/ 	.byte	0x04, 0x2f
        /*0056*/ 	.short	(.L_70 - .L_69)
	.align		4
.L_69:
        /*0058*/ 	.word	index@(_Z7c_gammadPdS_iP17curandStateXORWOW)
        /*005c*/ 	.word	0x00000030


	//----- nvinfo : EIATTR_FRAME_SIZE
	.align		4
.L_70:
        /*0060*/ 	.byte	0x04, 0x11
        /*0062*/ 	.short	(.L_72 - .L_71)
	.align		4
.L_71:
        /*0064*/ 	.word	index@($_Z7c_gammadPdS_iP17curandStateXORWOW$__internal_accurate_pow)
        /*0068*/ 	.word	0x00000000


	//----- nvinfo : EIATTR_FRAME_SIZE
	.align		4
.L_72:
        /*006c*/ 	.byte	0x04, 0x11
        /*006e*/ 	.short	(.L_74 - .L_73)
	.align		4
.L_73:
        /*0070*/ 	.word	index@($__internal_13_$__cuda_sm20_sqrt_rn_f32_slowpath)
        /*0074*/ 	.word	0x00000000


	//----- nvinfo : EIATTR_FRAME_SIZE
	.align		4
.L_74:
        /*0078*/ 	.byte	0x04, 0x11
        /*007a*/ 	.short	(.L_76 - .L_75)
	.align		4
.L_75:
        /*007c*/ 	.word	index@($__internal_12_$__cuda_sm20_dsqrt_rn_f64_mediumpath_v1)
        /*0080*/ 	.word	0x00000000


	//----- nvinfo : EIATTR_FRAME_SIZE
	.align		4
.L_76:
        /*0084*/ 	.byte	0x04, 0x11
        /*0086*/ 	.short	(.L_78 - .L_77)
	.align		4
.L_77:
        /*0088*/ 	.word	index@($__internal_11_$__cuda_sm20_div_rn_f64_full)
        /*008c*/ 	.word	0x00000000


	//----- nvinfo : EIATTR_FRAME_SIZE
	.align		4
.L_78:
        /*0090*/ 	.byte	0x04, 0x11
        /*0092*/ 	.short	(.L_80 - .L_79)
	.align		4
.L_79:
        /*0094*/ 	.word	index@($__internal_10_$__cuda_sm20_dblrcp_rn_slowpath_v3)
        /*0098*/ 	.word	0x00000000


	//----- nvinfo : EIATTR_FRAME_SIZE
	.align		4
.L_80:
        /*009c*/ 	.byte	0x04, 0x11
        /*009e*/ 	.short	(.L_82 - .L_81)
	.align		4
.L_81:
        /*00a0*/ 	.word	index@(_Z7c_gammadPdS_iP17curandStateXORWOW)
        /*00a4*/ 	.word	0x00000000


	//----- nvinfo : EIATTR_REGCOUNT
	.align		4
.L_82:
        /*00a8*/ 	.byte	0x04, 0x2f
        /*00aa*/ 	.short	(.L_84 - .L_83)
	.align		4
.L_83:
        /*00ac*/ 	.word	index@(_Z6calacpPdS_S_S_S_S_iS_S_S_S_P17curandStateXORWOWdS_)
        /*00b0*/ 	.word	0x0000003a


	//----- nvinfo : EIATTR_FRAME_SIZE
	.align		4
.L_84:
        /*00b4*/ 	.byte	0x04, 0x11
        /*00b6*/ 	.short	(.L_86 - .L_85)
	.align		4
.L_85:
        /*00b8*/ 	.word	index@($_Z6calacpPdS_S_S_S_S_iS_S_S_S_P17curandStateXORWOWdS_$__internal_accurate_pow)
        /*00bc*/ 	.word	0x00000000


	//----- nvinfo : EIATTR_FRAME_SIZE
	.align		4
.L_86:
        /*00c0*/ 	.byte	0x04, 0x11
        /*00c2*/ 	.short	(.L_88 - .L_87)
	.align		4
.L_87:
        /*00c4*/ 	.word	index@($__internal_9_$__cuda_sm20_div_rn_f64_full)
        /*00c8*/ 	.word	0x00000000


	//----- nvinfo : EIATTR_FRAME_SIZE
	.align		4
.L_88:
        /*00cc*/ 	.byte	0x04, 0x11
        /*00ce*/ 	.short	(.L_90 - .L_89)
	.align		4
.L_89:
        /*00d0*/ 	.word	index@($__internal_8_$__cuda_sm20_dblrcp_rn_slowpath_v3)
        /*00d4*/ 	.word	0x00000000


	//----- nvinfo : EIATTR_FRAME_SIZE
	.align		4
.L_90:
        /*00d8*/ 	.byte	0x04, 0x11
        /*00da*/ 	.short	(.L_92 - .L_91)
	.align		4
.L_91:
        /*00dc*/ 	.word	index@(_Z6calacpPdS_S_S_S_S_iS_S_S_S_P17curandStateXORWOWdS_)
        /*00e0*/ 	.word	0x00000000


	//----- nvinfo : EIATTR_REGCOUNT
	.align		4
.L_92:
        /*00e4*/ 	.byte	0x04, 0x2f
        /*00e6*/ 	.short	(.L_94 - .L_93)
	.align		4
.L_93:
        /*00e8*/ 	.word	index@(_Z8calalphaPdS_S_S_S_S_S_ddddiS_S_S_S_S_S_)
        /*00ec*/ 	.word	0x00000022


	//----- nvinfo : EIATTR_FRAME_SIZE
	.align		4
.L_94:
        /*00f0*/ 	.byte	0x04, 0x11
        /*00f2*/ 	.short	(.L_96 - .L_95)
	.align		4
.L_95:
        /*00f4*/ 	.word	index@($_Z8calalphaPdS_S_S_S_S_S_ddddiS_S_S_S_S_S_$__internal_accurate_pow)
        /*00f8*/ 	.word	0x00000000


	//----- nvinfo : EIATTR_FRAME_SIZE
	.align		4
.L_96:
        /*00fc*/ 	.byte	0x04, 0x11
        /*00fe*/ 	.short	(.L_98 - .L_97)
	.align		4
.L_97:
        /*0100*/ 	.word	index@($__internal_7_$__cuda_sm20_div_rn_f64_full)
        /*0104*/ 	.word	0x00000000


	//----- nvinfo : EIATTR_FRAME_SIZE
	.align		4
.L_98:
        /*0108*/ 	.byte	0x04, 0x11
        /*010a*/ 	.short	(.L_100 - .L_99)
	.align		4
.L_99:
        /*010c*/ 	.word	index@(_Z8calalphaPdS_S_S_S_S_S_ddddiS_S_S_S_S_S_)
        /*0110*/ 	.word	0x00000000


	//----- nvinfo : EIATTR_REGCOUNT
	.align		4
.L_100:
        /*0114*/ 	.byte	0x04, 0x2f
        /*0116*/ 	.short	(.L_102 - .L_101)
	.align		4
.L_101:
        /*0118*/ 	.word	index@(_Z4calmPdS_S_S_S_S_S_S_S_S_S_S_S_S_i)
        /*011c*/ 	.word	0x00000026


	//----- nvinfo : EIATTR_FRAME_SIZE
	.align		4
.L_102:
        /*0120*/ 	.byte	0x04, 0x11
        /*0122*/ 	.short	(.L_104 - .L_103)
	.align		4
.L_103:
        /*0124*/ 	.word	index@($_Z4calmPdS_S_S_S_S_S_S_S_S_S_S_S_S_i$__internal_accurate_pow)
        /*0128*/ 	.word	0x00000000


	//----- nvinfo : EIATTR_FRAME_SIZE
	.align		4
.L_104:
        /*012c*/ 	.byte	0x04, 0x11
        /*012e*/ 	.short	(.L_106 - .L_105)
	.align		4
.L_105:
        /*0130*/ 	.word	index@($__internal_6_$__cuda_sm20_div_rn_f64_full)
        /*0134*/ 	.word	0x00000000


	//----- nvinfo : EIATTR_FRAME_SIZE
	.align		4
.L_106:
        /*0138*/ 	.byte	0x04, 0x11
        /*013a*/ 	.short	(.L_108 - .L_107)
	.align		4
.L_107:
        /*013c*/ 	.word	index@(_Z4calmPdS_S_S_S_S_S_S_S_S_S_S_S_S_i)
        /*0140*/ 	.word	0x00000000


	//----- nvinfo : EIATTR_REGCOUNT
	.align		4
.L_108:
        /*0144*/ 	.byte	0x04, 0x2f
        /*0146*/ 	.short	(.L_110 - .L_109)
	.align		4
.L_109:
        /*0148*/ 	.word	index@(_Z5setupP17curandStateXORWOWi)
        /*014c*/ 	.word	0x0000001f


	//----- nvinfo : EIATTR_FRAME_SIZE
	.align		4
.L_110:
        /*0150*/ 	.byte	0x04, 0x11
        /*0152*/ 	.short	(.L_112 - .L_111)
	.align		4
.L_111:
        /*0154*/ 	.word	index@(_Z5setupP17curandStateXORWOWi)
        /*0158*/ 	.word	0x00000000


	//----- nvinfo : EIATTR_REGCOUNT
	.align		4
.L_112:
        /*015c*/ 	.byte	0x04, 0x2f
        /*015e*/ 	.short	(.L_114 - .L_113)
	.align		4
.L_113:
        /*0160*/ 	.word	index@(_Z5ccopyPdS_S_S_S_S_ii)
        /*0164*/ 	.word	0x00000010


	//----- nvinfo : EIATTR_FRAME_SIZE
	.align		4
.L_114:
        /*0168*/ 	.byte	0x04, 0x11
        /*016a*/ 	.short	(.L_116 - .L_115)
	.align		4
.L_115:
        /*016c*/ 	.word	index@(_Z5ccopyPdS_S_S_S_S_ii)
        /*0170*/ 	.word	0x00000000


	//----- nvinfo : EIATTR_REGCOUNT
	.align		4
.L_116:
        /*0174*/ 	.byte	0x04, 0x2f
        /*0176*/ 	.short	(.L_118 - .L_117)
	.align		4
.L_117:
        /*0178*/ 	.word	index@(_Z6g_sampPdS_S_iP17curandStateXORWOW)
        /*017c*/ 	.word	0x00000036


	//----- nvinfo : EIATTR_FRAME_SIZE
	.align		4
.L_118:
        /*0180*/ 	.byte	0x04, 0x11
        /*0182*/ 	.short	(.L_120 - .L_119)
	.align		4
.L_119:
        /*0184*/ 	.word	index@($_Z6g_sampPdS_S_iP17curandStateXORWOW$__internal_accurate_pow)
        /*0188*/ 	.word	0x00000000


	//----- nvinfo : EIATTR_FRAME_SIZE
	.align		4
.L_120:
        /*018c*/ 	.byte	0x04, 0x11
        /*018e*/ 	.short	(.L_122 - .L_121)
	.align		4
.L_121:
        /*0190*/ 	.word	index@($__internal_5_$__cuda_sm20_sqrt_rn_f32_slowpath)
        /*0194*/ 	.word	0x00000000


	//----- nvinfo : EIATTR_FRAME_SIZE
	.align		4
.L_122:
        /*0198*/ 	.byte	0x04, 0x11
        /*019a*/ 	.short	(.L_124 - .L_123)
	.align		4
.L_123:
        /*019c*/ 	.word	index@($__internal_4_$__cuda_sm20_dsqrt_rn_f64_mediumpath_v1)
        /*01a0*/ 	.word	0x00000000


	//----- nvinfo : EIATTR_FRAME_SIZE
	.align		4
.L_124:
        /*01a4*/ 	.byte	0x04, 0x11
        /*01a6*/ 	.short	(.L_126 - .L_125)
	.align		4
.L_125:
        /*01a8*/ 	.word	index@($__internal_3_$__cuda_sm20_div_rn_f64_full)
        /*01ac*/ 	.word	0x00000000


	//----- nvinfo : EIATTR_FRAME_SIZE
	.align		4
.L_126:
        /*01b0*/ 	.byte	0x04, 0x11
        /*01b2*/ 	.short	(.L_128 - .L_127)
	.align		4
.L_127:
        /*01b4*/ 	.word	index@($__internal_2_$__cuda_sm20_dblrcp_rn_slowpath_v3)
        /*01b8*/ 	.word	0x00000000


	//----- nvinfo : EIATTR_FRAME_SIZE
	.align		4
.L_128:
        /*01bc*/ 	.byte	0x04, 0x11
        /*01be*/ 	.short	(.L_130 - .L_129)
	.align		4
.L_129:
        /*01c0*/ 	.word	index@(_Z6g_sampPdS_S_iP17curandStateXORWOW)
        /*01c4*/ 	.word	0x00000000


	//----- nvinfo : EIATTR_REGCOUNT
	.align		4
.L_130:
        /*01c8*/ 	.byte	0x04, 0x2f
        /*01ca*/ 	.short	(.L_132 - .L_131)
	.align		4
.L_131:
        /*01cc*/ 	.word	index@(_ZN3cub18CUB_300001_SM_10006detail11EmptyKernelIvEEvv)
        /*01d0*/ 	.word	0x00000004


	//----- nvinfo : EIATTR_FRAME_SIZE
	.align		4
.L_132:
        /*01d4*/ 	.byte	0x04, 0x11
        /*01d6*/ 	.short	(.L_134 - .L_133)
	.align		4
.L_133:
        /*01d8*/ 	.word	index@(_ZN3cub18CUB_300001_SM_10006detail11EmptyKernelIvEEvv)
        /*01dc*/ 	.word	0x00000000


	//----- nvinfo : EIATTR_REGCOUNT
	.align		4
.L_134:
        /*01e0*/ 	.byte	0x04, 0x2f
        /*01e2*/ 	.short	(.L_136 - .L_135)
	.align		4
.L_135:
        /*01e4*/ 	.word	index@(_ZN3cub18CUB_300001_SM_10006detail8for_each13static_kernelINS2_12policy_hub_t12policy_500_tEmN6thrust24THRUST_300001_SM_1000_NS8cuda_cub20__uninitialized_fill7functorINS7_10device_ptrIdEEdEEEEvT0_T1_)
        /*01e8*/ 	.word	0x00000009


	//----- nvinfo : EIATTR_FRAME_SIZE
	.align		4
.L_136:
        /*01ec*/ 	.byte	0x04, 0x11
        /*01ee*/ 	.short	(.L_138 - .L_137)
	.align		4
.L_137:
        /*01f0*/ 	.word	index@(_ZN3cub18CUB_300001_SM_10006detail8for_each13static_kernelINS2_12policy_hub_t12policy_500_tEmN6thrust24THRUST_300001_SM_1000_NS8cuda_cub20__uninitialized_fill7functorINS7_10device_ptrIdEEdEEEEvT0_T1_)
        /*01f4*/ 	.word	0x00000000


	//----- nvinfo : EIATTR_REGCOUNT
	.align		4
.L_138:
        /*01f8*/ 	.byte	0x04, 0x2f
        /*01fa*/ 	.short	(.L_140 - .L_139)
	.align		4
.L_139:
        /*01fc*/ 	.word	index@(_ZN3cub18CUB_300001_SM_10006detail8for_each13static_kernelINS2_12policy_hub_t12policy_500_tElN6thrust24THRUST_300001_SM_1000_NS8cuda_cub6__fill7functorINS7_6detail15normal_iteratorINS7_10device_ptrIdEEEEdEEEEvT0_T1_)
        /*0200*/ 	.word	0x00000009


	//----- nvinfo : EIATTR_FRAME_SIZE
	.align		4
.L_140:
        /*0204*/ 	.byte	0x04, 0x11
        /*0206*/ 	.short	(.L_142 - .L_141)
	.align		4
.L_141:
        /*0208*/ 	.word	index@(_ZN3cub18CUB_300001_SM_10006detail8for_each13static_kernelINS2_12policy_hub_t12policy_500_tElN6thrust24THRUST_300001_SM_1000_NS8cuda_cub6__fill7functorINS7_6detail15normal_iteratorINS7_10device_ptrIdEEEEdEEEEvT0_T1_)
        /*020c*/ 	.word	0x00000000


	//----- nvinfo : EIATTR_REGCOUNT
	.align		4
.L_142:
        /*0210*/ 	.byte	0x04, 0x2f
        /*0212*/ 	.short	(.L_144 - .L_143)
	.align		4
.L_143:
        /*0214*/ 	.word	index@(_ZN3cub18CUB_300001_SM_10006detail8for_each13static_kernelINS2_12policy_hub_t12policy_500_tElNS2_12op_wrapper_tIl6alpresN6thrust24THRUST_300001_SM_1000_NS12zip_iteratorIN4cuda3std3__45tupleIJNS9_6detail15normal_iteratorINS9_10device_ptrIdEEEESJ_SJ_SJ_SJ_SJ_SJ_SJ_EEEEEEEEEvT0_T1_)
        /*0218*/ 	.word	0x00000032


	//----- nvinfo : EIATTR_FRAME_SIZE
	.align		4
.L_144:
        /*021c*/ 	.byte	0x04, 0x11
        /*021e*/ 	.short	(.L_146 - .L_145)
	.align		4
.L_145:
        /*0220*/ 	.word	index@($_ZN3cub18CUB_300001_SM_10006detail8for_each13static_kernelINS2_12policy_hub_t12policy_500_tElNS2_12op_wrapper_tIl6alpresN6thrust24THRUST_300001_SM_1000_NS12zip_iteratorIN4cuda3std3__45tupleIJNS9_6detail15normal_iteratorINS9_10device_ptrIdEEEESJ_SJ_SJ_SJ_SJ_SJ_SJ_EEEEEEEEEvT0_T1_$__internal_accurate_pow)
        /*0224*/ 	.word	0x00000000


	//----- nvinfo : EIATTR_FRAME_SIZE
	.align		4
.L_146:
        /*0228*/ 	.byte	0x04, 0x11
        /*022a*/ 	.short	(.L_148 - .L_147)
	.align		4
.L_147:
        /*022c*/ 	.word	index@($__internal_1_$__cuda_sm20_div_rn_f64_full)
        /*0230*/ 	.word	0x00000000


	//----- nvinfo : EIATTR_FRAME_SIZE
	.align		4
.L_148:
        /*0234*/ 	.byte	0x04, 0x11
        /*0236*/ 	.short	(.L_150 - .L_149)
	.align		4
.L_149:
        /*0238*/ 	.word	index@(_ZN3cub18CUB_300001_SM_10006detail8for_each13static_kernelINS2_12policy_hub_t12policy_500_tElNS2_12op_wrapper_tIl6alpresN6thrust24THRUST_300001_SM_1000_NS12zip_iteratorIN4cuda3std3__45tupleIJNS9_6detail15normal_iteratorINS9_10device_ptrIdEEEESJ_SJ_SJ_SJ_SJ_SJ_SJ_EEEEEEEEEvT0_T1_)
        /*023c*/ 	.word	0x00000000


	//----- nvinfo : EIATTR_REGCOUNT
	.align		4
.L_150:
        /*0240*/ 	.byte	0x04, 0x2f
        /*0242*/ 	.short	(.L_152 - .L_151)
	.align		4
.L_151:
        /*0244*/ 	.word	index@(_ZN3cub18CUB_300001_SM_10006detail8for_each13static_kernelINS2_12policy_hub_t12policy_500_tElNS2_12op_wrapper_tIl9dirichletN6thrust24THRUST_300001_SM_1000_NS12zip_iteratorIN4cuda3std3__45tupleIJNS9_6detail15normal_iteratorINS9_10device_ptrIdEEEESJ_SJ_SJ_SJ_SJ_EEEEEEEEEvT0_T1_)
        /*0248*/ 	.word	0x00000024


	//----- nvinfo : EIATTR_FRAME_SIZE
	.align		4
.L_152:
        /*024c*/ 	.byte	0x04, 0x11
        /*024e*/ 	.short	(.L_154 - .L_153)
	.align		4
.L_153:
        /*0250*/ 	.word	index@($__internal_0_$__cuda_sm20_div_rn_f64_full)
        /*0254*/ 	.word	0x00000000


	//----- nvinfo : EIATTR_FRAME_SIZE
	.align		4
.L_154:
        /*0258*/ 	.byte	0x04, 0x11
        /*025a*/ 	.short	(.L_156 - .L_155)
	.align		4
.L_155:
        /*025c*/ 	.word	index@(_ZN3cub18CUB_300001_SM_10006detail8for_each13static_kernelINS2_12policy_hub_t12policy_500_tElNS2_12op_wrapper_tIl9dirichletN6thrust24THRUST_300001_SM_1000_NS12zip_iteratorIN4cuda3std3__45tupleIJNS9_6detail15normal_iteratorINS9_10device_ptrIdEEEESJ_SJ_SJ_SJ_SJ_EEEEEEEEEvT0_T1_)
        /*0260*/ 	.word	0x00000000


	//----- nvinfo : EIATTR_REGCOUNT
	.align		4
.L_156:
        /*0264*/ 	.byte	0x04, 0x2f
        /*0266*/ 	.short	(.L_158 - .L_157)
	.align		4
.L_157:
        /*0268*/ 	.word	index@(_ZN3cub18CUB_300001_SM_10006detail6reduce28DeviceReduceSingleTileKernelINS2_10policy_hubIdjN4cuda3std3__44plusIdEEE10Policy1000EN6thrust24THRUST_300001_SM_1000_NS6detail15normal_iteratorINSD_10device_ptrIdEEEEPdjS9_ddNS7_10__identityEEEvT0_T1_T2_T3_T4_T6_)
        /*026c*/ 	.word	0x0000002d


	//----- nvinfo : EIATTR_FRAME_SIZE
	.align		4
.L_158:
        /*0270*/ 	.byte	0x04, 0x11
        /*0272*/ 	.short	(.L_160 - .L_159)
	.align		4
.L_159:
        /*0274*/ 	.word	index@(_ZN3cub18CUB_300001_SM_10006detail6reduce28DeviceReduceSingleTileKernelINS2_10policy_hubIdjN4cuda3std3__44plusIdEEE10Policy1000EN6thrust24THRUST_300001_SM_1000_NS6detail15normal_iteratorINSD_10device_ptrIdEEEEPdjS9_ddNS7_10__identityEEEvT0_T1_T2_T3_T4_T6_)
        /*0278*/ 	.word	0x00000000


	//----- nvinfo : EIATTR_REGCOUNT
	.align		4
.L_160:
        /*027c*/ 	.byte	0x04, 0x2f
        /*027e*/ 	.short	(.L_162 - .L_161)
	.align		4
.L_161:
        /*0280*/ 	.word	index@(_ZN3cub18CUB_300001_SM_10006detail6reduce18DeviceReduceKernelINS2_10policy_hubIdjN4cuda3std3__44plusIdEEE10Policy1000EN6thrust24THRUST_300001_SM_1000_NS6detail15normal_iteratorINSD_10device_ptrIdEEEEjS9_dNS7_10__identityEEEvT0_PT3_T1_NS0_13GridEvenShareISN_EET2_T4_)
        /*0284*/ 	.word	0x00000020


	//----- nvinfo : EIATTR_FRAME_SIZE
	.align		4
.L_162:
        /*0288*/ 	.byte	0x04, 0x11
        /*028a*/ 	.short	(.L_164 - .L_163)
	.align		4
.L_163:
        /*028c*/ 	.word	index@(_ZN3cub18CUB_300001_SM_10006detail6reduce18DeviceReduceKernelINS2_10policy_hubIdjN4cuda3std3__44plusIdEEE10Policy1000EN6thrust24THRUST_300001_SM_1000_NS6detail15normal_iteratorINSD_10device_ptrIdEEEEjS9_dNS7_10__identityEEEvT0_PT3_T1_NS0_13GridEvenShareISN_EET2_T4_)
        /*0290*/ 	.word	0x00000000


	//----- nvinfo : EIATTR_REGCOUNT
	.align		4
.L_164:
        /*0294*/ 	.byte	0x04, 0x2f
        /*0296*/ 	.short	(.L_166 - .L_165)
	.align		4
.L_165:
        /*0298*/ 	.word	index@(_ZN3cub18CUB_300001_SM_10006detail6reduce28DeviceReduceSingleTileKernelINS2_10policy_hubIdjN4cuda3std3__44plusIdEEE10Policy1000EPdSC_iS9_ddNS7_10__identityEEEvT0_T1_T2_T3_T4_T6_)
        /*029c*/ 	.word	0x00000030


	//----- nvinfo : EIATTR_FRAME_SIZE
	.align		4
.L_166:
        /*02a0*/ 	.byte	0x04, 0x11
        /*02a2*/ 	.short	(.L_168 - .L_167)
	.align		4
.L_167:
        /*02a4*/ 	.word	index@(_ZN3cub18CUB_300001_SM_10006detail6reduce28DeviceReduceSingleTileKernelINS2_10policy_hubIdjN4cuda3std3__44plusIdEEE10Policy1000EPdSC_iS9_ddNS7_10__identityEEEvT0_T1_T2_T3_T4_T6_)
        /*02a8*/ 	.word	0x00000000


	//----- nvinfo : EIATTR_REGCOUNT
	.align		4
.L_168:
        /*02ac*/ 	.byte	0x04, 0x2f
        /*02ae*/ 	.short	(.L_170 - .L_169)
	.align		4
.L_169:
        /*02b0*/ 	.word	index@(_ZN3cub18CUB_300001_SM_10006detail6reduce28DeviceReduceSingleTileKernelINS2_10policy_hubIdyN4cuda3std3__44plusIdEEE10Policy1000EN6thrust24THRUST_300001_SM_1000_NS6detail15normal_iteratorINSD_10device_ptrIdEEEEPdyS9_ddNS7_10__identityEEEvT0_T1_T2_T3_T4_T6_)
        /*02b4*/ 	.word	0x0000002e


	//----- nvinfo : EIATTR_FRAME_SIZE
	.align		4
.L_170:
        /*02b8*/ 	.byte	0x04, 0x11
        /*02ba*/ 	.short	(.L_172 - .L_171)
	.align		4
.L_171:
        /*02bc*/ 	.word	index@(_ZN3cub18CUB_300001_SM_10006detail6reduce28DeviceReduceSingleTileKernelINS2_10policy_hubIdyN4cuda3std3__44plusIdEEE10Policy1000EN6thrust24THRUST_300001_SM_1000_NS6detail15normal_iteratorINSD_10device_ptrIdEEEEPdyS9_ddNS7_10__identityEEEvT0_T1_T2_T3_T4_T6_)
        /*02c0*/ 	.word	0x00000000


	//----- nvinfo : EIATTR_REGCOUNT
	.align		4
.L_172:
        /*02c4*/ 	.byte	0x04, 0x2f
        /*02c6*/ 	.short	(.L_174 - .L_173)
	.align		4
.L_173:
        /*02c8*/ 	.word	index@(_ZN3cub18CUB_300001_SM_10006detail6reduce18DeviceReduceKernelINS2_10policy_hubIdyN4cuda3std3__44plusIdEEE10Policy1000EN6thrust24THRUST_300001_SM_1000_NS6detail15normal_iteratorINSD_10device_ptrIdEEEEyS9_dNS7_10__identityEEEvT0_PT3_T1_NS0_13GridEvenShareISN_EET2_T4_)
        /*02cc*/ 	.word	0x0000001d


	//----- nvinfo : EIATTR_FRAME_SIZE
	.align		4
.L_174:
        /*02d0*/ 	.byte	0x04, 0x11
        /*02d2*/ 	.short	(.L_176 - .L_175)
	.align		4
.L_175:
        /*02d4*/ 	.word	index@(_ZN3cub18CUB_300001_SM_10006detail6reduce18DeviceReduceKernelINS2_10policy_hubIdyN4cuda3std3__44plusIdEEE10Policy1000EN6thrust24THRUST_300001_SM_1000_NS6detail15normal_iteratorINSD_10device_ptrIdEEEEyS9_dNS7_10__identityEEEvT0_PT3_T1_NS0_13GridEvenShareISN_EET2_T4_)
        /*02d8*/ 	.word	0x00000000


	//----- nvinfo : EIATTR_REGCOUNT
	.align		4
.L_176:
        /*02dc*/ 	.byte	0x04, 0x2f
        /*02de*/ 	.short	(.L_178 - .L_177)
	.align		4
.L_177:
        /*02e0*/ 	.word	index@(_ZN3cub18CUB_300001_SM_10006detail6reduce28DeviceReduceSingleTileKernelINS2_10policy_hubIdyN4cuda3std3__44plusIdEEE10Policy1000EPdSC_iS9_ddNS7_10__identityEEEvT0_T1_T2_T3_T4_T6_)
        /*02e4*/ 	.word	0x00000030


	//----- nvinfo : EIATTR_FRAME_SIZE
	.align		4
.L_178:
        /*02e8*/ 	.byte	0x04, 0x11
        /*02ea*/ 	.short	(.L_180 - .L_179)
	.align		4
.L_179:
        /*02ec*/ 	.word	index@(_ZN3cub18CUB_300001_SM_10006detail6reduce28DeviceReduceSingleTileKernelINS2_10policy_hubIdyN4cuda3std3__44plusIdEEE10Policy1000EPdSC_iS9_ddNS7_10__identityEEEvT0_T1_T2_T3_T4_T6_)
        /*02f0*/ 	.word	0x00000000


	//----- nvinfo : EIATTR_MIN_STACK_SIZE
	.align		4
.L_180:
        /*02f4*/ 	.byte	0x04, 0x12
        /*02f6*/ 	.short	(.L_182 - .L_181)
	.align		4
.L_181:
        /*02f8*/ 	.word	index@(_ZN3cub18CUB_300001_SM_10006detail6reduce28DeviceReduceSingleTileKernelINS2_10policy_hubIdyN4cuda3std3__44plusIdEEE10Policy1000EPdSC_iS9_ddNS7_10__identityEEEvT0_T1_T2_T3_T4_T6_)
        /*02fc*/ 	.word	0x00000000


	//----- nvinfo : EIATTR_MIN_STACK_SIZE
	.align		4
.L_182:
        /*0300*/ 	.byte	0x04, 0x12
        /*0302*/ 	.short	(.L_184 - .L_183)
	.align		4
.L_183:
        /*0304*/ 	.word	index@(_ZN3cub18CUB_300001_SM_10006detail6reduce18DeviceReduceKernelINS2_10policy_hubIdyN4cuda3std3__44plusIdEEE10Policy1000EN6thrust24THRUST_300001_SM_1000_NS6detail15normal_iteratorINSD_10device_ptrIdEEEEyS9_dNS7_10__identityEEEvT0_PT3_T1_NS0_13GridEvenShareISN_EET2_T4_)
        /*0308*/ 	.word	0x00000000


	//----- nvinfo : EIATTR_MIN_STACK_SIZE
	.align		4
.L_184:
        /*030c*/ 	.byte	0x04, 0x12
        /*030e*/ 	.short	(.L_186 - .L_185)
	.align		4
.L_185:
        /*0310*/ 	.word	index@(_ZN3cub18CUB_300001_SM_10006detail6reduce28DeviceReduceSingleTileKernelINS2_10policy_hubIdyN4cuda3std3__44plusIdEEE10Policy1000EN6thrust24THRUST_300001_SM_1000_NS6detail15normal_iteratorINSD_10device_ptrIdEEEEPdyS9_ddNS7_10__identityEEEvT0_T1_T2_T3_T4_T6_)
        /*0314*/ 	.word	0x00000000


	//----- nvinfo : EIATTR_MIN_STACK_SIZE
	.align		4
.L_186:
        /*0318*/ 	.byte	0x04, 0x12
        /*031a*/ 	.short	(.L_188 - .L_187)
	.align		4
.L_187:
        /*031c*/ 	.word	index@(_ZN3cub18CUB_300001_SM_10006detail6reduce28DeviceReduceSingleTileKernelINS2_10policy_hubIdjN4cuda3std3__44plusIdEEE10Policy1000EPdSC_iS9_ddNS7_10__identityEEEvT0_T1_T2_T3_T4_T6_)
        /*0320*/ 	.word	0x00000000


	//----- nvinfo : EIATTR_MIN_STACK_SIZE
	.align		4
.L_188:
        /*0324*/ 	.byte	0x04, 0x12
        /*0326*/ 	.short	(.L_190 - .L_189)
	.align		4
.L_189:
        /*0328*/ 	.word	index@(_ZN3cub18CUB_300001_SM_10006detail6reduce18DeviceReduceKernelINS2_10policy_hubIdjN4cuda3std3__44plusIdEEE10Policy1000EN6thrust24THRUST_300001_SM_1000_NS6detail15normal_iteratorINSD_10device_ptrIdEEEEjS9_dNS7_10__identityEEEvT0_PT3_T1_NS0_13GridEvenShareISN_EET2_T4_)
        /*032c*/ 	.word	0x00000000


	//----- nvinfo : EIATTR_MIN_STACK_SIZE
	.align		4
.L_190:
        /*0330*/ 	.byte	0x04, 0x12
        /*0332*/ 	.short	(.L_192 - .L_191)
	.align		4
.L_191:
        /*0334*/ 	.word	index@(_ZN3cub18CUB_300001_SM_10006detail6reduce28DeviceReduceSingleTileKernelINS2_10policy_hubIdjN4cuda3std3__44plusIdEEE10Policy1000EN6thrust24THRUST_300001_SM_1000_NS6detail15normal_iteratorINSD_10device_ptrIdEEEEPdjS9_ddNS7_10__identityEEEvT0_T1_T2_T3_T4_T6_)
        /*0338*/ 	.word	0x00000000


	//----- nvinfo : EIATTR_MIN_STACK_SIZE
	.align		4
.L_192:
        /*033c*/ 	.byte	0x04, 0x12
        /*033e*/ 	.short	(.L_194 - .L_193)
	.align		4
.L_193:
        /*0340*/ 	.word	index@(_ZN3cub18CUB_300001_SM_10006detail8for_each13static_kernelINS2_12policy_hub_t12policy_500_tElNS2_12op_wrapper_tIl9dirichletN6thrust24THRUST_300001_SM_1000_NS12zip_iteratorIN4cuda3std3__45tupleIJNS9_6detail15normal_iteratorINS9_10device_ptrIdEEEESJ_SJ_SJ_SJ_SJ_EEEEEEEEEvT0_T1_)
        /*0344*/ 	.word	0x00000000


	//----- nvinfo : EIATTR_MIN_STACK_SIZE
	.align		4
.L_194:
        /*0348*/ 	.byte	0x04, 0x12
        /*034a*/ 	.short	(.L_196 - .L_195)
	.align		4
.L_195:
        /*034c*/ 	.word	index@(_ZN3cub18CUB_300001_SM_10006detail8for_each13static_kernelINS2_12policy_hub_t12policy_500_tElNS2_12op_wrapper_tIl6alpresN6thrust24THRUST_300001_SM_1000_NS12zip_iteratorIN4cuda3std3__45tupleIJNS9_6detail15normal_iteratorINS9_10device_ptrIdEEEESJ_SJ_SJ_SJ_SJ_SJ_SJ_EEEEEEEEEvT0_T1_)
        /*0350*/ 	.word	0x00000000


	//----- nvinfo : EIATTR_MIN_STACK_SIZE
	.align		4
.L_196:
        /*0354*/ 	.byte	0x04, 0x12
        /*0356*/ 	.short	(.L_198 - .L_197)
	.align		4
.L_197:
        /*0358*/ 	.word	index@(_ZN3cub18CUB_300001_SM_10006detail8for_each13static_kernelINS2_12policy_hub_t12policy_500_tElN6thrust24THRUST_300001_SM_1000_NS8cuda_cub6__fill7functorINS7_6detail15normal_iteratorINS7_10device_ptrIdEEEEdEEEEvT0_T1_)
        /*035c*/ 	.word	0x00000000


	//----- nvinfo : EIATTR_MIN_STACK_SIZE
	.align		4
.L_198:
        /*0360*/ 	.byte	0x04, 0x12
        /*0362*/ 	.short	(.L_200 - .L_199)
	.align		4
.L_199:
        /*0364*/ 	.word	index@(_ZN3cub18CUB_300001_SM_10006detail8for_each13static_kernelINS2_12policy_hub_t12policy_500_tEmN6thrust24THRUST_300001_SM_1000_NS8cuda_cub20__uninitialized_fill7functorINS7_10device_ptrIdEEdEEEEvT0_T1_)
        /*0368*/ 	.word	0x00000000


	//----- nvinfo : EIATTR_MIN_STACK_SIZE
	.align		4
.L_200:
        /*036c*/ 	.byte	0x04, 0x12
        /*036e*/ 	.short	(.L_202 - .L_201)
	.align		4
.L_201:
        /*0370*/ 	.word	index@(_ZN3cub18CUB_300001_SM_10006detail11EmptyKernelIvEEvv)
        /*0374*/ 	.word	0x00000000


	//----- nvinfo : EIATTR_MIN_STACK_SIZE
	.align		4
.L_202:
        /*0378*/ 	.byte	0x04, 0x12
        /*037a*/ 	.short	(.L_204 - .L_203)
	.align		4
.L_203:
        /*037c*/ 	.word	index@(_Z6g_sampPdS_S_iP17curandStateXORWOW)
        /*0380*/ 	.word	0x00000000


	//----- nvinfo : EIATTR_MIN_STACK_SIZE
	.align		4
.L_204:
        /*0384*/ 	.byte	0x04, 0x12
        /*0386*/ 	.short	(.L_206 - .L_205)
	.align		4
.L_205:
        /*0388*/ 	.word	index@(_Z5ccopyPdS_S_S_S_S_ii)
        /*038c*/ 	.word	0x00000000


	//----- nvinfo : EIATTR_MIN_STACK_SIZE
	.align		4
.L_206:
        /*0390*/ 	.byte	0x04, 0x12
        /*0392*/ 	.short	(.L_208 - .L_207)
	.align		4
.L_207:
        /*0394*/ 	.word	index@(_Z5setupP17curandStateXORWOWi)
        /*0398*/ 	.word	0x00000000


	//----- nvinfo : EIATTR_MIN_STACK_SIZE
	.align		4
.L_208:
        /*039c*/ 	.byte	0x04, 0x12
        /*039e*/ 	.short	(.L_210 - .L_209)
	.align		4
.L_209:
        /*03a0*/ 	.word	index@(_Z4calmPdS_S_S_S_S_S_S_S_S_S_S_S_S_i)
        /*03a4*/ 	.word	0x00000000


	//----- nvinfo : EIATTR_MIN_STACK_SIZE
	.align		4
.L_210:
        /*03a8*/ 	.byte	0x04, 0x12
        /*03aa*/ 	.short	(.L_212 - .L_211)
	.align		4
.L_211:
        /*03ac*/ 	.word	index@(_Z8calalphaPdS_S_S_S_S_S_ddddiS_S_S_S_S_S_)
        /*03b0*/ 	.word	0x00000000


	//----- nvinfo : EIATTR_MIN_STACK_SIZE
	.align		4
.L_212:
        /*03b4*/ 	.byte	0x04, 0x12
        /*03b6*/ 	.short	(.L_214 - .L_213)
	.align		4
.L_213:
        /*03b8*/ 	.word	index@(_Z6calacpPdS_S_S_S_S_iS_S_S_S_P17curandStateXORWOWdS_)
        /*03bc*/ 	.word	0x00000000


	//----- nvinfo : EIATTR_MIN_STACK_SIZE
	.align		4
.L_214:
        /*03c0*/ 	.byte	0x04, 0x12
        /*03c2*/ 	.short	(.L_216 - .L_215)
	.align		4
.L_215:
        /*03c4*/ 	.word	index@(_Z7c_gammadPdS_iP17curandStateXORWOW)
        /*03c8*/ 	.word	0x00000000


	//----- nvinfo : EIATTR_MIN_STACK_SIZE
	.align		4
.L_216:
        /*03cc*/ 	.byte	0x04, 0x12
        /*03ce*/ 	.short	(.L_218 - .L_217)
	.align		4
.L_217:
        /*03d0*/ 	.word	index@(_Z9gen_gammaPdS_S_iP17curandStateXORWOWdS_)
        /*03d4*/ 	.word	0x00000000
.L_218:


//--------------------- .nv.compat                --------------------------
	.section	.nv.compat,"",@"SHT_CUDA_COMPAT_INFO"
	.align	4
        /*0000*/ 	.byte	0x02, 0x09, 0x00, 0x00, 0x02, 0x02, 0x01, 0x00, 0x02, 0x05, 0x05, 0x00, 0x03, 0x07, 0x01, 0x01
        /*0010*/ 	.byte	0x02, 0x03, 0x00, 0x00, 0x02, 0x06, 0x01, 0x00, 0x04, 0x0b, 0x08, 0x00, 0x01, 0x00, 0x00, 0x00
        /*0020*/ 	.byte	0x00, 0x00, 0x00, 0x00


//--------------------- .nv.info._ZN3cub18CUB_300001_SM_10006detail6reduce28DeviceReduceSingleTileKernelINS2_10policy_hubIdyN4cuda3std3__44plusIdEEE10Policy1000EPdSC_iS9_ddNS7_10__identityEEEvT0_T1_T2_T3_T4_T6_ --------------------------
	.section	.nv.info._ZN3cub18CUB_300001_SM_10006detail6reduce28DeviceReduceSingleTileKernelINS2_10policy_hubIdyN4cuda3std3__44plusIdEEE10Policy1000EPdSC_iS9_ddNS7_10__identityEEEvT0_T1_T2_T3_T4_T6_,"",@"SHT_CUDA_INFO"
	.sectionflags	@""
	.align	4


	//----- nvinfo : EIATTR_CUDA_API_VERSION
	.align		4
        /*0000*/ 	.byte	0x04, 0x37
        /*0002*/ 	.short	(.L_220 - .L_219)
.L_219:
        /*0004*/ 	.word	0x00000082


	//----- nvinfo : EIATTR_KPARAM_INFO
	.align		4
.L_220:
        /*0008*/ 	.byte	0x04, 0x17
        /*000a*/ 	.short	(.L_222 - .L_221)
.L_221:
        /*000c*/ 	.word	0x00000000
        /*0010*/ 	.short	0x0005
        /*0012*/ 	.short	0x0020
        /*0014*/ 	.byte	0x00, 0xf0, 0x05, 0x00


	//----- nvinfo : EIATTR_KPARAM_INFO
	.align		4
.L_222:
        /*0018*/ 	.byte	0x04, 0x17
        /*001a*/ 	.short	(.L_224 - .L_223)
.L_223:
        /*001c*/ 	.word	0x00000000
        /*0020*/ 	.short	0x0004
        /*0022*/ 	.short	0x0018
        /*0024*/ 	.byte	0x00, 0xf0, 0x21, 0x00


	//----- nvinfo : EIATTR_KPARAM_INFO
	.align		4
.L_224:
        /*0028*/ 	.byte	0x04, 0x17
        /*002a*/ 	.short	(.L_226 - .L_225)
.L_225:
        /*002c*/ 	.word	0x00000000
        /*0030*/ 	.short	0x0003
        /*0032*/ 	.short	0x0014
        /*0034*/ 	.byte	0x00, 0xf0, 0x05, 0x00


	//----- nvinfo : EIATTR_KPARAM_INFO
	.align		4
.L_226:
        /*0038*/ 	.byte	0x04, 0x17
        /*003a*/ 	.short	(.L_228 - .L_227)
.L_227:
        /*003c*/ 	.word	0x00000000
        /*0040*/ 	.short	0x0002
        /*0042*/ 	.short	0x0010
        /*0044*/ 	.byte	0x00, 0xf0, 0x11, 0x00


	//----- nvinfo : EIATTR_KPARAM_INFO
	.align		4
.L_228:
        /*0048*/ 	.byte	0x04, 0x17
        /*004a*/ 	.short	(.L_230 - .L_229)
.L_229:
        /*004c*/ 	.word	0x00000000
        /*0050*/ 	.short	0x0001
        /*0052*/ 	.short	0x0008
        /*0054*/ 	.byte	0x00, 0xf5, 0x21, 0x00


	//----- nvinfo : EIATTR_KPARAM_INFO
	.align		4
.L_230:
        /*0058*/ 	.byte	0x04, 0x17
        /*005a*/ 	.short	(.L_232 - .L_231)
.L_231:
        /*005c*/ 	.word	0x00000000
        /*0060*/ 	.short	0x0000
        /*0062*/ 	.short	0x0000
        /*0064*/ 	.byte	0x00, 0xf5, 0x21, 0x00


	//----- nvinfo : EIATTR_SPARSE_MMA_MASK
	.align		4
.L_232:
        /*0068*/ 	.byte	0x03, 0x50
        /*006a*/ 	.short	0x0000


	//----- nvinfo : EIATTR_MAXREG_COUNT
	.align		4
        /*006c*/ 	.byte	0x03, 0x1b
        /*006e*/ 	.short	0x0080


	//----- nvinfo : EIATTR_NUM_BARRIERS
	.align		4
        /*0070*/ 	.byte	0x02, 0x4c
        /*0072*/ 	.byte	0x01
	.zero		1


	//----- nvinfo : EIATTR_MERCURY_ISA_VERSION
	.align		4
        /*0074*/ 	.byte	0x03, 0x5f
        /*0076*/ 	.short	0x0101


	//----- nvinfo : EIATTR_COOP_GROUP_MASK_REGIDS
	.align		4
        /*0078*/ 	.byte	0x04, 0x29
        /*007a*/ 	.short	(.L_234 - .L_233)


	//   ....[0]....
.L_233:
        /*007c*/ 	.word	0xffffffff


	//   ....[1]....
        /*0080*/ 	.word	0xffffffff


	//   ....[2]....
        /*0084*/ 	.word	0xffffffff


	//   ....[3]....
        /*0088*/ 	.word	0xffffffff


	//   ....[4]....
        /*008c*/ 	.word	0xffffffff


	//   ....[5]....
        /*0090*/ 	.word	0xffffffff


	//   ....[6]....
        /*0094*/ 	.word	0xffffffff


	//   ....[7]....
        /*0098*/ 	.word	0xffffffff


	//   ....[8]....
        /*009c*/ 	.word	0xffffffff


	//   ....[9]....
        /*00a0*/ 	.word	0xffffffff


	//   ....[10]....
        /*00a4*/ 	.word	0xffffffff


	//   ....[11]....
        /*00a8*/ 	.word	0xffffffff


	//   ....[12]....
        /*00ac*/ 	.word	0xffffffff


	//   ....[13]....
        /*00b0*/ 	.word	0xffffffff


	//   ....[14]....
        /*00b4*/ 	.word	0xffffffff


	//   ....[15]....
        /*00b8*/ 	.word	0xffffffff


	//   ....[16]....
        /*00bc*/ 	.word	0xffffffff


	//   ....[17]....
        /*00c0*/ 	.word	0xffffffff


	//   ....[18]....
        /*00c4*/ 	.word	0xffffffff


	//   ....[19]....
        /*00c8*/ 	.word	0xffffffff


	//   ....[20]....
        /*00cc*/ 	.word	0xffffffff


	//   ....[21]....
        /*00d0*/ 	.word	0xffffffff


	//   ....[22]....
        /*00d4*/ 	.word	0xffffffff


	//   ....[23]....
        /*00d8*/ 	.word	0xffffffff


	//   ....[24]....
        /*00dc*/ 	.word	0xffffffff


	//   ....[25]....
        /*00e0*/ 	.word	0xffffffff


	//   ....[26]....
        /*00e4*/ 	.word	0xffffffff


	//   ....[27]....
        /*00e8*/ 	.word	0xffffffff


	//   ....[28]....
        /*00ec*/ 	.word	0xffffffff


	//   ....[29]....
        /*00f0*/ 	.word	0xffffffff


	//----- nvinfo : EIATTR_COOP_GROUP_INSTR_OFFSETS
	.align		4
.L_234:
        /*00f4*/ 	.byte	0x04, 0x28
        /*00f6*/ 	.short	(.L_236 - .L_235)


	//   ....[0]....
.L_235:
        /*00f8*/ 	.word	0x00000960


	//   ....[1]....
        /*00fc*/ 	.word	0x00000970


	//   ....[2]....
        /*0100*/ 	.word	0x000009e0


	//   ....[3]....
        /*0104*/ 	.word	0x00000a10


	//   ....[4]....
        /*0108*/ 	.word	0x00000a70


	//   ....[5]....
        /*010c*/ 	.word	0x00000a80


	//   ....[6]....
        /*0110*/ 	.word	0x00000ae0


	//   ....[7]....
        /*0114*/ 	.word	0x00000af0


	//   ....[8]....
        /*0118*/ 	.word	0x00000b40


	//   ....[9]....
        /*011c*/ 	.word	0x00000b60


	//   ....[10]....
        /*0120*/ 	.word	0x00000e10


	//   ....[11]....
        /*0124*/ 	.word	0x00000e20


	//   ....[12]....
        /*0128*/ 	.word	0x00000eb0


	//   ....[13]....
        /*012c*/ 	.word	0x00000ed0


	//   ....[14]....
        /*0130*/ 	.word	0x00000f20


	//   ....[15]....
        /*0134*/ 	.word	0x00000f40


	//   ....[16]....
        /*0138*/ 	.word	0x00000f90


	//   ....[17]....
        /*013c*/ 	.word	0x00000fb0


	//   ....[18]....
        /*0140*/ 	.word	0x00001000


	//   ....[19]....
        /*0144*/ 	.word	0x00001030


	//   ....[20]....
        /*0148*/ 	.word	0x000020b0


	//   ....[21]....
        /*014c*/ 	.word	0x000020c0


	//   ....[22]....
        /*0150*/ 	.word	0x00002130


	//   ....[23]....
        /*0154*/ 	.word	0x00002140


	//   ....[24]....
        /*0158*/ 	.word	0x000021a0


	//   ....[25]....
        /*015c*/ 	.word	0x000021b0


	//   ....[26]....
        /*0160*/ 	.word	0x00002200


	//   ....[27]....
        /*0164*/ 	.word	0x00002220


	//   ....[28]....
        /*0168*/ 	.word	0x00002280


	//   ....[29]....
        /*016c*/ 	.word	0x000022b0


	//----- nvinfo : EIATTR_VRC_CTA_INIT_COUNT
	.align		4
.L_236:
        /*0170*/ 	.byte	0x02, 0x4a
	.zero		1
	.zero		1


	//----- nvinfo : EIATTR_EXIT_INSTR_OFFSETS
	.align		4
        /*0174*/ 	.byte	0x04, 0x1c
        /*0176*/ 	.short	(.L_238 - .L_237)


	//   ....[0]....
.L_237:
        /*0178*/ 	.word	0x00000080


	//   ....[1]....
        /*017c*/ 	.word	0x000000c0


	//   ....[2]....
        /*0180*/ 	.word	0x00002510


	//   ....[3]....
        /*0184*/ 	.word	0x00002560


	//----- nvinfo : EIATTR_MAX_THREADS
	.align		4
.L_238:
        /*0188*/ 	.byte	0x04, 0x05
        /*018a*/ 	.short	(.L_240 - .L_239)
.L_239:
        /*018c*/ 	.word	0x00000200
        /*0190*/ 	.word	0x00000001
        /*0194*/ 	.word	0x00000001


	//----- nvinfo : EIATTR_CRS_STACK_SIZE
	.align		4
.L_240:
        /*0198*/ 	.byte	0x04, 0x1e
        /*019a*/ 	.short	(.L_242 - .L_241)
.L_241:
        /*019c*/ 	.word	0x00000000


	//----- nvinfo : EIATTR_CBANK_PARAM_SIZE
	.align		4
.L_242:
        /*01a0*/ 	.byte	0x03, 0x19
        /*01a2*/ 	.short	0x0021


	//----- nvinfo : EIATTR_PARAM_CBANK
	.align		4
        /*01a4*/ 	.byte	0x04, 0x0a
        /*01a6*/ 	.short	(.L_244 - .L_243)
	.align		4
.L_243:
        /*01a8*/ 	.word	index@(.nv.constant0._ZN3cub18CUB_300001_SM_10006detail6reduce28DeviceReduceSingleTileKernelINS2_10policy_hubIdyN4cuda3std3__44plusIdEEE10Policy1000EPdSC_iS9_ddNS7_10__identityEEEvT0_T1_T2_T3_T4_T6_)
        /*01ac*/ 	.short	0x0380
        /*01ae*/ 	.short	0x0021


	//----- nvinfo : EIATTR_SW_WAR
	.align		4
.L_244:
        /*01b0*/ 	.byte	0x04, 0x36
        /*01b2*/ 	.short	(.L_246 - .L_245)
.L_245:
        /*01b4*/ 	.word	0x00000008
.L_246:


//--------------------- .nv.info._ZN3cub18CUB_300001_SM_10006detail6reduce18DeviceReduceKernelINS2_10policy_hubIdyN4cuda3std3__44plusIdEEE10Policy1000EN6thrust24THRUST_300001_SM_1000_NS6detail15normal_iteratorINSD_10device_ptrIdEEEEyS9_dNS7_10__identityEEEvT0_PT3_T1_NS0_13GridEvenShareISN_EET2_T4_ --------------------------
	.section	.nv.info._ZN3cub18CUB_300001_SM_10006detail6reduce18DeviceReduceKernelINS2_10policy_hubIdyN4cuda3std3__44plusIdEEE10Policy1000EN6thrust24THRUST_300001_SM_1000_NS6detail15normal_iteratorINSD_10device_ptrIdEEEEyS9_dNS7_10__identityEEEvT0_PT3_T1_NS0_13GridEvenShareISN_EET2_T4_,"",@"SHT_CUDA_INFO"
	.sectionflags	@""
	.align	4


	//----- nvinfo : EIATTR_CUDA_API_VERSION
	.align		4
        /*0000*/ 	.byte	0x04, 0x37
        /*0002*/ 	.short	(.L_248 - .L_247)
.L_247:
        /*0004*/ 	.word	0x00000082


	//----- nvinfo : EIATTR_KPARAM_INFO
	.align		4
.L_248:
        /*0008*/ 	.byte	0x04, 0x17
        /*000a*/ 	.short	(.L_250 - .L_249)
.L_249:
        /*000c*/ 	.word	0x00000000
        /*0010*/ 	.short	0x0005
        /*0012*/ 	.short	0x0061
        /*0014*/ 	.byte	0x00, 0xf0, 0x05, 0x00


	//----- nvinfo : EIATTR_KPARAM_INFO
	.align		4
.L_250:
        /*0018*/ 	.byte	0x04, 0x17
        /*001a*/ 	.short	(.L_252 - .L_251)
.L_251:
        /*001c*/ 	.word	0x00000000
        /*0020*/ 	.short	0x0004
        /*0022*/ 	.short	0x0060
        /*0024*/ 	.byte	0x00, 0xf0, 0x05, 0x00


	//----- nvinfo : EIATTR_KPARAM_INFO
	.align		4
.L_252:
        /*0028*/ 	.byte	0x04, 0x17
        /*002a*/ 	.short	(.L_254 - .L_253)
.L_253:
        /*002c*/ 	.word	0x00000000
        /*0030*/ 	.short	0x0003
        /*0032*/ 	.short	0x0018
        /*0034*/ 	.byte	0x00, 0xf0, 0x21, 0x01


	//----- nvinfo : EIATTR_KPARAM_INFO
	.align		4
.L_254:
        /*0038*/ 	.byte	0x04, 0x17
        /*003a*/ 	.short	(.L_256 - .L_255)
.L_255:
        /*003c*/ 	.word	0x00000000
        /*0040*/ 	.short	0x0002
        /*0042*/ 	.short	0x0010
        /*0044*/ 	.byte	0x00, 0xf0, 0x21, 0x00


	//----- nvinfo : EIATTR_KPARAM_INFO
	.align		4
.L_256:
        /*0048*/ 	.byte	0x04, 0x17
        /*004a*/ 	.short	(.L_258 - .L_257)
.L_257:
        /*004c*/ 	.word	0x00000000
        /*0050*/ 	.short	0x0001
        /*0052*/ 	.short	0x0008
        /*0054*/ 	.byte	0x00, 0xf5, 0x21, 0x00


	//----- nvinfo : EIATTR_KPARAM_INFO
	.align		4
.L_258:
        /*0058*/ 	.byte	0x04, 0x17
        /*005a*/ 	.short	(.L_260 - .L_259)
.L_259:
        /*005c*/ 	.word	0x00000000
        /*0060*/ 	.short	0x0000
        /*0062*/ 	.short	0x0000
        /*0064*/ 	.byte	0x00, 0xf0, 0x21, 0x00


	//----- nvinfo : EIATTR_SPARSE_MMA_MASK
	.align		4
.L_260:
        /*0068*/ 	.byte	0x03, 0x50
        /*006a*/ 	.short	0x0000


	//----- nvinfo : EIATTR_MAXREG_COUNT
	.align		4
        /*006c*/ 	.byte	0x03, 0x1b
        /*006e*/ 	.short	0x0080


	//----- nvinfo : EIATTR_NUM_BARRIERS
	.align		4
        /*0070*/ 	.byte	0x02, 0x4c
        /*0072*/ 	.byte	0x01
	.zero		1


	//----- nvinfo : EIATTR_MERCURY_ISA_VERSION
	.align		4
        /*0074*/ 	.byte	0x03, 0x5f
        /*0076*/ 	.short	0x0101


	//----- nvinfo : EIATTR_COOP_GROUP_MASK_REGIDS
	.align		4
        /*0078*/ 	.byte	0x04, 0x29
        /*007a*/ 	.short	(.L_262 - .L_261)


	//   ....[0]....
.L_261:
        /*007c*/ 	.word	0xffffffff


	//   ....[1]....
        /*0080*/ 	.word	0xffffffff


	//   ....[2]....
        /*0084*/ 	.word	0xffffffff


	//   ....[3]....
        /*0088*/ 	.word	0xffffffff


	//   ....[4]....
        /*008c*/ 	.word	0xffffffff


	//   ....[5]....
        /*0090*/ 	.word	0xffffffff


	//   ....[6]....
        /*0094*/ 	.word	0xffffffff


	//   ....[7]....
        /*0098*/ 	.word	0xffffffff


	//   ....[8]....
        /*009c*/ 	.word	0xffffffff


	//   ....[9]....
        /*00a0*/ 	.word	0xffffffff


	//   ....[10]....
        /*00a4*/ 	.word	0xffffffff


	//   ....[11]....
        /*00a8*/ 	.word	0xffffffff


	//   ....[12]....
        /*00ac*/ 	.word	0xffffffff


	//   ....[13]....
        /*00b0*/ 	.word	0xffffffff


	//   ....[14]....
        /*00b4*/ 	.word	0xffffffff


	//   ....[15]....
        /*00b8*/ 	.word	0xffffffff


	//   ....[16]....
        /*00bc*/ 	.word	0xffffffff


	//   ....[17]....
        /*00c0*/ 	.word	0xffffffff


	//   ....[18]....
        /*00c4*/ 	.word	0xffffffff


	//   ....[19]....
        /*00c8*/ 	.word	0xffffffff


	//   ....[20]....
        /*00cc*/ 	.word	0xffffffff


	//   ....[21]....
        /*00d0*/ 	.word	0xffffffff


	//   ....[22]....
        /*00d4*/ 	.word	0xffffffff


	//   ....[23]....
        /*00d8*/ 	.word	0xffffffff


	//   ....[24]....
        /*00dc*/ 	.word	0xffffffff


	//   ....[25]....
        /*00e0*/ 	.word	0xffffffff


	//   ....[26]....
        /*00e4*/ 	.word	0xffffffff


	//   ....[27]....
        /*00e8*/ 	.word	0xffffffff


	//   ....[28]....
        /*00ec*/ 	.word	0xffffffff


	//   ....[29]....
        /*00f0*/ 	.word	0xffffffff


	//----- nvinfo : EIATTR_COOP_GROUP_INSTR_OFFSETS
	.align		4
.L_262:
        /*00f4*/ 	.byte	0x04, 0x28
        /*00f6*/ 	.short	(.L_264 - .L_263)


	//   ....[0]....
.L_263:
        /*00f8*/ 	.word	0x000009a0


	//   ....[1]....
        /*00fc*/ 	.word	0x000009b0


	//   ....[2]....
        /*0100*/ 	.word	0x00000a20


	//   ....[3]....
        /*0104*/ 	.word	0x00000a40


	//   ....[4]....
        /*0108*/ 	.word	0x00000ab0


	//   ....[5]....
        /*010c*/ 	.word	0x00000ac0


	//   ....[6]....
        /*0110*/ 	.word	0x00000b10


	//   ....[7]....
        /*0114*/ 	.word	0x00000b30


	//   ....[8]....
        /*0118*/ 	.word	0x00000ba0


	//   ....[9]....
        /*011c*/ 	.word	0x00000bb0


	//   ....[10]....
        /*0120*/ 	.word	0x00000e50


	//   ....[11]....
        /*0124*/ 	.word	0x00000e60


	//   ....[12]....
        /*0128*/ 	.word	0x00000ee0


	//   ....[13]....
        /*012c*/ 	.word	0x00000f00


	//   ....[14]....
        /*0130*/ 	.word	0x00000f50


	//   ....[15]....
        /*0134*/ 	.word	0x00000f80


	//   ....[16]....
        /*0138*/ 	.word	0x00000fd0


	//   ....[17]....
        /*013c*/ 	.word	0x00000ff0


	//   ....[18]....
        /*0140*/ 	.word	0x00001060


	//   ....[19]....
        /*0144*/ 	.word	0x00001090


	//   ....[20]....
        /*0148*/ 	.word	0x00002360


	//   ....[21]....
        /*014c*/ 	.word	0x00002370


	//   ....[22]....
        /*0150*/ 	.word	0x000023f0


	//   ....[23]....
        /*0154*/ 	.word	0x00002400


	//   ....[24]....
        /*0158*/ 	.word	0x00002460


	//   ....[25]....
        /*015c*/ 	.word	0x00002470


	//   ....[26]....
        /*0160*/ 	.word	0x000024c0


	//   ....[27]....
        /*0164*/ 	.word	0x000024f0


	//   ....[28]....
        /*0168*/ 	.word	0x00002570


	//   ....[29]....
        /*016c*/ 	.word	0x00002580


	//----- nvinfo : EIATTR_VRC_CTA_INIT_COUNT
	.align		4
.L_264:
        /*0170*/ 	.byte	0x02, 0x4a
	.zero		1
	.zero		1


	//----- nvinfo : EIATTR_EXIT_INSTR_OFFSETS
	.align		4
        /*0174*/ 	.byte	0x04, 0x1c
        /*0176*/ 	.short	(.L_266 - .L_265)


	//   ....[0]....
.L_265:
        /*0178*/ 	.word	0x000027b0


	//   ....[1]....
        /*017c*/ 	.word	0x00002810


	//----- nvinfo : EIATTR_MAX_THREADS
	.align		4
.L_266:
        /*0180*/ 	.byte	0x04, 0x05
        /*0182*/ 	.short	(.L_268 - .L_267)
.L_267:
        /*0184*/ 	.word	0x00000200
        /*0188*/ 	.word	0x00000001
        /*018c*/ 	.word	0x00000001


	//----- nvinfo : EIATTR_CRS_STACK_SIZE
	.align		4
.L_268:
        /*0190*/ 	.byte	0x04, 0x1e
        /*0192*/ 	.short	(.L_270 - .L_269)
.L_269:
        /*0194*/ 	.word	0x00000000


	//----- nvinfo : EIATTR_CBANK_PARAM_SIZE
	.align		4
.L_270:
        /*0198*/ 	.byte	0x03, 0x19
        /*019a*/ 	.short	0x0062


	//----- nvinfo : EIATTR_PARAM_CBANK
	.align		4
        /*019c*/ 	.byte	0x04, 0x0a
        /*019e*/ 	.short	(.L_272 - .L_271)
	.align		4
.L_271:
        /*01a0*/ 	.word	index@(.nv.constant0._ZN3cub18CUB_300001_SM_10006detail6reduce18DeviceReduceKernelINS2_10policy_hubIdyN4cuda3std3__44plusIdEEE10Policy1000EN6thrust24THRUST_300001_SM_1000_NS6detail15normal_iteratorINSD_10device_ptrIdEEEEyS9_dNS7_10__identityEEEvT0_PT3_T1_NS0_13GridEvenShareISN_EET2_T4_)
        /*01a4*/ 	.short	0x0380
        /*01a6*/ 	.short	0x0062


	//----- nvinfo : EIATTR_SW_WAR
	.align		4
.L_272:
        /*01a8*/ 	.byte	0x04, 0x36
        /*01aa*/ 	.short	(.L_274 - .L_273)
.L_273:
        /*01ac*/ 	.word	0x00000008
.L_274:


//--------------------- .nv.info._ZN3cub18CUB_300001_SM_10006detail6reduce28DeviceReduceSingleTileKernelINS2_10policy_hubIdyN4cuda3std3__44plusIdEEE10Policy1000EN6thrust24THRUST_300001_SM_1000_NS6detail15normal_iteratorINSD_10device_ptrIdEEEEPdyS9_ddNS7_10__identityEEEvT0_T1_T2_T3_T4_T6_ --------------------------
	.section	.nv.info._ZN3cub18CUB_300001_SM_10006detail6reduce28DeviceReduceSingleTileKernelINS2_10policy_hubIdyN4cuda3std3__44plusIdEEE10Policy1000EN6thrust24THRUST_300001_SM_1000_NS6detail15normal_iteratorINSD_10device_ptrIdEEEEPdyS9_ddNS7_10__identityEEEvT0_T1_T2_T3_T4_T6_,"",@"SHT_CUDA_INFO"
	.sectionflags	@""
	.align	4


	//----- nvinfo : EIATTR_CUDA_API_VERSION
	.align		4
        /*0000*/ 	.byte	0x04, 0x37
        /*0002*/ 	.short	(.L_276 - .L_275)
.L_275:
        /*0004*/ 	.word	0x00000082


	//----- nvinfo : EIATTR_KPARAM_INFO
	.align		4
.L_276:
        /*0008*/ 	.byte	0x04, 0x17
        /*000a*/ 	.short	(.L_278 - .L_277)
.L_277:
        /*000c*/ 	.word	0x00000000
        /*0010*/ 	.short	0x0005
        /*0012*/ 	.short	0x0028
        /*0014*/ 	.byte	0x00, 0xf0, 0x05, 0x00


	//----- nvinfo : EIATTR_KPARAM_INFO
	.align		4
.L_278:
        /*0018*/ 	.byte	0x04, 0x17
        /*001a*/ 	.short	(.L_280 - .L_279)
.L_279:
        /*001c*/ 	.word	0x00000000
        /*0020*/ 	.short	0x0004
        /*0022*/ 	.short	0x0020
        /*0024*/ 	.byte	0x00, 0xf0, 0x21, 0x00


	//----- nvinfo : EIATTR_KPARAM_INFO
	.align		4
.L_280:
        /*0028*/ 	.byte	0x04, 0x17
        /*002a*/ 	.short	(.L_282 - .L_281)
.L_281:
        /*002c*/ 	.word	0x00000000
        /*0030*/ 	.short	0x0003
        /*0032*/ 	.short	0x0018
        /*0034*/ 	.byte	0x00, 0xf0, 0x05, 0x00


	//----- nvinfo : EIATTR_KPARAM_INFO
	.align		4
.L_282:
        /*0038*/ 	.byte	0x04, 0x17
        /*003a*/ 	.short	(.L_284 - .L_283)
.L_283:
        /*003c*/ 	.word	0x00000000
        /*0040*/ 	.short	0x0002
        /*0042*/ 	.short	0x0010
        /*0044*/ 	.byte	0x00, 0xf0, 0x21, 0x00


	//----- nvinfo : EIATTR_KPARAM_INFO
	.align		4
.L_284:
        /*0048*/ 	.byte	0x04, 0x17
        /*004a*/ 	.short	(.L_286 - .L_285)
.L_285:
        /*004c*/ 	.word	0x00000000
        /*0050*/ 	.short	0x0001
        /*0052*/ 	.short	0x0008
        /*0054*/ 	.byte	0x00, 0xf5, 0x21, 0x00


	//----- nvinfo : EIATTR_KPARAM_INFO
	.align		4
.L_286:
        /*0058*/ 	.byte	0x04, 0x17
        /*005a*/ 	.short	(.L_288 - .L_287)
.L_287:
        /*005c*/ 	.word	0x00000000
        /*0060*/ 	.short	0x0000
        /*0062*/ 	.short	0x0000
        /*0064*/ 	.byte	0x00, 0xf0, 0x21, 0x00


	//----- nvinfo : EIATTR_SPARSE_MMA_MASK
	.align		4
.L_288:
        /*0068*/ 	.byte	0x03, 0x50
        /*006a*/ 	.short	0x0000


	//----- nvinfo : EIATTR_MAXREG_COUNT
	.align		4
        /*006c*/ 	.byte	0x03, 0x1b
        /*006e*/ 	.short	0x0080


	//----- nvinfo : EIATTR_NUM_BARRIERS
	.align		4
        /*0070*/ 	.byte	0x02, 0x4c
        /*0072*/ 	.byte	0x01
	.zero		1


	//----- nvinfo : EIATTR_MERCURY_ISA_VERSION
	.align		4
        /*0074*/ 	.byte	0x03, 0x5f
        /*0076*/ 	.short	0x0101


	//----- nvinfo : EIATTR_COOP_GROUP_MASK_REGIDS
	.align		4
        /*0078*/ 	.byte	0x04, 0x29
        /*007a*/ 	.short	(.L_290 - .L_289)


	//   ....[0]....
.L_289:
        /*007c*/ 	.word	0xffffffff


	//   ....[1]....
        /*0080*/ 	.word	0xffffffff


	//   ....[2]....
        /*0084*/ 	.word	0xffffffff


	//   ....[3]....
        /*0088*/ 	.word	0xffffffff


	//   ....[4]....
        /*008c*/ 	.word	0xffffffff


	//   ....[5]....
        /*0090*/ 	.word	0xffffffff


	//   ....[6]....
        /*0094*/ 	.word	0xffffffff


	//   ....[7]....
        /*0098*/ 	.word	0xffffffff


	//   ....[8]....
        /*009c*/ 	.word	0xffffffff


	//   ....[9]....
        /*00a0*/ 	.word	0xffffffff


	//   ....[10]....
        /*00a4*/ 	.word	0xffffffff


	//   ....[11]....
        /*00a8*/ 	.word	0xffffffff


	//   ....[12]....
        /*00ac*/ 	.word	0xffffffff


	//   ....[13]....
        /*00b0*/ 	.word	0xffffffff


	//   ....[14]....
        /*00b4*/ 	.word	0xffffffff


	//   ....[15]....
        /*00b8*/ 	.word	0xffffffff


	//   ....[16]....
        /*00bc*/ 	.word	0xffffffff


	//   ....[17]....
        /*00c0*/ 	.word	0xffffffff


	//   ....[18]....
        /*00c4*/ 	.word	0xffffffff


	//   ....[19]....
        /*00c8*/ 	.word	0xffffffff


	//   ....[20]....
        /*00cc*/ 	.word	0xffffffff


	//   ....[21]....
        /*00d0*/ 	.word	0xffffffff


	//   ....[22]....
        /*00d4*/ 	.word	0xffffffff


	//   ....[23]....
        /*00d8*/ 	.word	0xffffffff


	//   ....[24]....
        /*00dc*/ 	.word	0xffffffff


	//   ....[25]....
        /*00e0*/ 	.word	0xffffffff


	//   ....[26]....
        /*00e4*/ 	.word	0xffffffff


	//   ....[27]....
        /*00e8*/ 	.word	0xffffffff


	//   ....[28]....
        /*00ec*/ 	.word	0xffffffff


	//   ....[29]....
        /*00f0*/ 	.word	0xffffffff


	//----- nvinfo : EIATTR_COOP_GROUP_INSTR_OFFSETS
	.align		4
.L_290:
        /*00f4*/ 	.byte	0x04, 0x28
        /*00f6*/ 	.short	(.L_292 - .L_291)


	//   ....[0]....
.L_291:
        /*00f8*/ 	.word	0x00000910


	//   ....[1]....
        /*00fc*/ 	.word	0x00000920


	//   ....[2]....
        /*0100*/ 	.word	0x00000990


	//   ....[3]....
        /*0104*/ 	.word	0x000009a0


	//   ....[4]....
        /*0108*/ 	.word	0x00000a00


	//   ....[5]....
        /*010c*/ 	.word	0x00000a10


	//   ....[6]....
        /*0110*/ 	.word	0x00000a60


	//   ....[7]....
        /*0114*/ 	.word	0x00000a80


	//   ....[8]....
        /*0118*/ 	.word	0x00000ae0


	//   ....[9]....
        /*011c*/ 	.word	0x00000b10


	//   ....[10]....
        /*0120*/ 	.word	0x00000dc0


	//   ....[11]....
        /*0124*/ 	.word	0x00000dd0


	//   ....[12]....
        /*0128*/ 	.word	0x00000e60


	//   ....[13]....
        /*012c*/ 	.word	0x00000e70


	//   ....[14]....
        /*0130*/ 	.word	0x00000ed0


	//   ....[15]....
        /*0134*/ 	.word	0x00000ee0


	//   ....[16]....
        /*0138*/ 	.word	0x00000f30


	//   ....[17]....
        /*013c*/ 	.word	0x00000f50


	//   ....[18]....
        /*0140*/ 	.word	0x00000fc0


	//   ....[19]....
        /*0144*/ 	.word	0x00000ff0


	//   ....[20]....
        /*0148*/ 	.word	0x00002180


	//   ....[21]....
        /*014c*/ 	.word	0x00002190


	//   ....[22]....
        /*0150*/ 	.word	0x00002200


	//   ....[23]....
        /*0154*/ 	.word	0x00002210


	//   ....[24]....
        /*0158*/ 	.word	0x00002270


	//   ....[25]....
        /*015c*/ 	.word	0x00002280


	//   ....[26]....
        /*0160*/ 	.word	0x000022d0


	//   ....[27]....
        /*0164*/ 	.word	0x000022f0


	//   ....[28]....
        /*0168*/ 	.word	0x00002350


	//   ....[29]....
        /*016c*/ 	.word	0x00002380


	//----- nvinfo : EIATTR_VRC_CTA_INIT_COUNT
	.align		4
.L_292:
        /*0170*/ 	.byte	0x02, 0x4a
	.zero		1
	.zero		1


	//----- nvinfo : EIATTR_EXIT_INSTR_OFFSETS
	.align		4
        /*0174*/ 	.byte	0x04, 0x1c
        /*0176*/ 	.short	(.L_294 - .L_293)


	//   ....[0]....
.L_293:
        /*0178*/ 	.word	0x000000a0


	//   ....[1]....
        /*017c*/ 	.word	0x000000e0


	//   ....[2]....
        /*0180*/ 	.word	0x000025e0


	//   ....[3]....
        /*0184*/ 	.word	0x00002630


	//----- nvinfo : EIATTR_MAX_THREADS
	.align		4
.L_294:
        /*0188*/ 	.byte	0x04, 0x05
        /*018a*/ 	.short	(.L_296 - .L_295)
.L_295:
        /*018c*/ 	.word	0x00000200
        /*0190*/ 	.word	0x00000001
        /*0194*/ 	.word	0x00000001


	//----- nvinfo : EIATTR_CRS_STACK_SIZE
	.align		4
.L_296:
        /*0198*/ 	.byte	0x04, 0x1e
        /*019a*/ 	.short	(.L_298 - .L_297)
.L_297:
        /*019c*/ 	.word	0x00000000


	//----- nvinfo : EIATTR_CBANK_PARAM_SIZE
	.align		4
.L_298:
        /*01a0*/ 	.byte	0x03, 0x19
        /*01a2*/ 	.short	0x0029


	//----- nvinfo : EIATTR_PARAM_CBANK
	.align		4
        /*01a4*/ 	.byte	0x04, 0x0a
        /*01a6*/ 	.short	(.L_300 - .L_299)
	.align		4
.L_299:
        /*01a8*/ 	.word	index@(.nv.constant0._ZN3cub18CUB_300001_SM_10006detail6reduce28DeviceReduceSingleTileKernelINS2_10policy_hubIdyN4cuda3std3__44plusIdEEE10Policy1000EN6thrust24THRUST_300001_SM_1000_NS6detail15normal_iteratorINSD_10device_ptrIdEEEEPdyS9_ddNS7_10__identityEEEvT0_T1_T2_T3_T4_T6_)
        /*01ac*/ 	.short	0x0380
        /*01ae*/ 	.short	0x0029


	//----- nvinfo : EIATTR_SW_WAR
	.align		4
.L_300:
        /*01b0*/ 	.byte	0x04, 0x36
        /*01b2*/ 	.short	(.L_302 - .L_301)
.L_301:
        /*01b4*/ 	.word	0x00000008
.L_302:


//--------------------- .nv.info._ZN3cub18CUB_300001_SM_10006detail6reduce28DeviceReduceSingleTileKernelINS2_10policy_hubIdjN4cuda3std3__44plusIdEEE10Policy1000EPdSC_iS9_ddNS7_10__identityEEEvT0_T1_T2_T3_T4_T6_ --------------------------
	.section	.nv.info._ZN3cub18CUB_300001_SM_10006detail6reduce28DeviceReduceSingleTileKernelINS2_10policy_hubIdjN4cuda3std3__44plusIdEEE10Policy1000EPdSC_iS9_ddNS7_10__identityEEEvT0_T1_T2_T3_T4_T6_,"",@"SHT_CUDA_INFO"
	.sectionflags	@""
	.align	4


	//----- nvinfo : EIATTR_CUDA_API_VERSION
	.align		4
        /*0000*/ 	.byte	0x04, 0x37
        /*0002*/ 	.short	(.L_304 - .L_303)
.L_303:
        /*0004*/ 	.word	0x00000082


	//----- nvinfo : EIATTR_KPARAM_INFO
	.align		4
.L_304:
        /*0008*/ 	.byte	0x04, 0x17
        /*000a*/ 	.short	(.L_306 - .L_305)
.L_305:
        /*000c*/ 	.word	0x00000000
        /*0010*/ 	.short	0x0005
        /*0012*/ 	.short	0x0020
        /*0014*/ 	.byte	0x00, 0xf0, 0x05, 0x00


	//----- nvinfo : EIATTR_KPARAM_INFO
	.align		4
.L_306:
        /*0018*/ 	.byte	0x04, 0x17
        /*001a*/ 	.short	(.L_308 - .L_307)
.L_307:
        /*001c*/ 	.word	0x00000000
        /*0020*/ 	.short	0x0004
        /*0022*/ 	.short	0x0018
        /*0024*/ 	.byte	0x00, 0xf0, 0x21, 0x00


	//----- nvinfo : EIATTR_KPARAM_INFO
	.align		4
.L_308:
        /*0028*/ 	.byte	0x04, 0x17
        /*002a*/ 	.short	(.L_310 - .L_309)
.L_309:
        /*002c*/ 	.word	0x00000000
        /*0030*/ 	.short	0x0003
        /*0032*/ 	.short	0x0014
        /*0034*/ 	.byte	0x00, 0xf0, 0x05, 0x00


	//----- nvinfo : EIATTR_KPARAM_INFO
	.align		4
.L_310:
        /*0038*/ 	.byte	0x04, 0x17
        /*003a*/ 	.short	(.L_312 - .L_311)
.L_311:
        /*003c*/ 	.word	0x00000000
        /*0040*/ 	.short	0x0002
        /*0042*/ 	.short	0x0010
        /*0044*/ 	.byte	0x00, 0xf0, 0x11, 0x00


	//----- nvinfo : EIATTR_KPARAM_INFO
	.align		4
.L_312:
        /*0048*/ 	.byte	0x04, 0x17
        /*004a*/ 	.short	(.L_314 - .L_313)
.L_313:
        /*004c*/ 	.word	0x00000000
        /*0050*/ 	.short	0x0001
        /*0052*/ 	.short	0x0008
        /*0054*/ 	.byte	0x00, 0xf5, 0x21, 0x00


	//----- nvinfo : EIATTR_KPARAM_INFO
	.align		4
.L_314:
        /*0058*/ 	.byte	0x04, 0x17
        /*005a*/ 	.short	(.L_316 - .L_315)
.L_315:
        /*005c*/ 	.word	0x00000000
        /*0060*/ 	.short	0x0000
        /*0062*/ 	.short	0x0000
        /*0064*/ 	.byte	0x00, 0xf5, 0x21, 0x00


	//----- nvinfo : EIATTR_SPARSE_MMA_MASK
	.align		4
.L_316:
        /*0068*/ 	.byte	0x03, 0x50
        /*006a*/ 	.short	0x0000


	//----- nvinfo : EIATTR_MAXREG_COUNT
	.align		4
        /*006c*/ 	.byte	0x03, 0x1b
        /*006e*/ 	.short	0x0060


	//----- nvinfo : EIATTR_NUM_BARRIERS
	.align		4
        /*0070*/ 	.byte	0x02, 0x4c
        /*0072*/ 	.byte	0x01
	.zero		1


	//----- nvinfo : EIATTR_MERCURY_ISA_VERSION
	.align		4
        /*0074*/ 	.byte	0x03, 0x5f
        /*0076*/ 	.short	0x0101


	//----- nvinfo : EIATTR_COOP_GROUP_MASK_REGIDS
	.align		4
        /*0078*/ 	.byte	0x04, 0x29
        /*007a*/ 	.short	(.L_318 - .L_317)


	//   ....[0]....
.L_317:
        /*007c*/ 	.word	0xffffffff


	//   ....[1]....
        /*0080*/ 	.word	0xffffffff


	//   ....[2]....
        /*0084*/ 	.word	0xffffffff


	//   ....[3]....
        /*0088*/ 	.word	0xffffffff


	//   ....[4]....
        /*008c*/ 	.word	0xffffffff


	//   ....[5]....
        /*0090*/ 	.word	0xffffffff


	//   ....[6]....
        /*0094*/ 	.word	0xffffffff


	//   ....[7]....
        /*0098*/ 	.word	0xffffffff


	//   ....[8]....
        /*009c*/ 	.word	0xffffffff


	//   ....[9]....
        /*00a0*/ 	.word	0xffffffff


	//   ....[10]....
        /*00a4*/ 	.word	0xffffffff


	//   ....[11]....
        /*00a8*/ 	.word	0xffffffff


	//   ....[12]....
        /*00ac*/ 	.word	0xffffffff


	//   ....[13]....
        /*00b0*/ 	.word	0xffffffff


	//   ....[14]....
        /*00b4*/ 	.word	0xffffffff


	//   ....[15]....
        /*00b8*/ 	.word	0xffffffff


	//   ....[16]....
        /*00bc*/ 	.word	0xffffffff


	//   ....[17]....
        /*00c0*/ 	.word	0xffffffff


	//   ....[18]....
        /*00c4*/ 	.word	0xffffffff


	//   ....[19]....
        /*00c8*/ 	.word	0xffffffff


	//   ....[20]....
        /*00cc*/ 	.word	0xffffffff


	//   ....[21]....
        /*00d0*/ 	.word	0xffffffff


	//   ....[22]....
        /*00d4*/ 	.word	0xffffffff


	//   ....[23]....
        /*00d8*/ 	.word	0xffffffff


	//   ....[24]....
        /*00dc*/ 	.word	0xffffffff


	//   ....[25]....
        /*00e0*/ 	.word	0xffffffff


	//   ....[26]....
        /*00e4*/ 	.word	0xffffffff


	//   ....[27]....
        /*00e8*/ 	.word	0xffffffff


	//   ....[28]....
        /*00ec*/ 	.word	0xffffffff


	//   ....[29]....
        /*00f0*/ 	.word	0xffffffff


	//----- nvinfo : EIATTR_COOP_GROUP_INSTR_OFFSETS
	.align		4
.L_318:
        /*00f4*/ 	.byte	0x04, 0x28
        /*00f6*/ 	.short	(.L_320 - .L_319)


	//   ....[0]....
.L_319:
        /*00f8*/ 	.word	0x00000980


	//   ....[1]....
        /*00fc*/ 	.word	0x00000990


	//   ....[2]....
        /*0100*/ 	.word	0x00000a00


	//   ....[3]....
        /*0104*/ 	.word	0x00000a30


	//   ....[4]....
        /*0108*/ 	.word	0x00000aa0


	//   ....[5]....
        /*010c*/ 	.word	0x00000ab0


	//   ....[6]....
        /*0110*/ 	.word	0x00000b00


	//   ....[7]....
        /*0114*/ 	.word	0x00000b10


	//   ....[8]....
        /*0118*/ 	.word	0x00000b60


	//   ....[9]....
        /*011c*/ 	.word	0x00000b80


	//   ....[10]....
        /*0120*/ 	.word	0x00000e90


	//   ....[11]....
        /*0124*/ 	.word	0x00000ea0


	//   ....[12]....
        /*0128*/ 	.word	0x00000f30


	//   ....[13]....
        /*012c*/ 	.word	0x00000f50


	//   ....[14]....
        /*0130*/ 	.word	0x00000fa0


	//   ....[15]....
        /*0134*/ 	.word	0x00000fc0


	//   ....[16]....
        /*0138*/ 	.word	0x00001010


	//   ....[17]....
        /*013c*/ 	.word	0x00001040


	//   ....[18]....
        /*0140*/ 	.word	0x000010a0


	//   ....[19]....
        /*0144*/ 	.word	0x000010d0


	//   ....[20]....
        /*0148*/ 	.word	0x000022b0


	//   ....[21]....
        /*014c*/ 	.word	0x000022c0


	//   ....[22]....
        /*0150*/ 	.word	0x00002330


	//   ....[23]....
        /*0154*/ 	.word	0x00002340


	//   ....[24]....
        /*0158*/ 	.word	0x000023a0


	//   ....[25]....
        /*015c*/ 	.word	0x000023d0


	//   ....[26]....
        /*0160*/ 	.word	0x00002450


	//   ....[27]....
        /*0164*/ 	.word	0x00002460


	//   ....[28]....
        /*0168*/ 	.word	0x000024b0


	//   ....[29]....
        /*016c*/ 	.word	0x000024c0


	//----- nvinfo : EIATTR_VRC_CTA_INIT_COUNT
	.align		4
.L_320:
        /*0170*/ 	.byte	0x02, 0x4a
	.zero		1
	.zero		1


	//----- nvinfo : EIATTR_EXIT_INSTR_OFFSETS
	.align		4
        /*0174*/ 	.byte	0x04, 0x1c
        /*0176*/ 	.short	(.L_322 - .L_321)


	//   ....[0]....
.L_321:
        /*0178*/ 	.word	0x00000080


	//   ....[1]....
        /*017c*/ 	.word	0x000000c0


	//   ....[2]....
        /*0180*/ 	.word	0x00002750


	//   ....[3]....
        /*0184*/ 	.word	0x000027a0


	//----- nvinfo : EIATTR_MAX_THREADS
	.align		4
.L_322:
        /*0188*/ 	.byte	0x04, 0x05
        /*018a*/ 	.short	(.L_324 - .L_323)
.L_323:
        /*018c*/ 	.word	0x00000280
        /*0190*/ 	.word	0x00000001
        /*0194*/ 	.word	0x00000001


	//----- nvinfo : EIATTR_CRS_STACK_SIZE
	.align		4
.L_324:
        /*0198*/ 	.byte	0x04, 0x1e
        /*019a*/ 	.short	(.L_326 - .L_325)
.L_325:
        /*019c*/ 	.word	0x00000000


	//----- nvinfo : EIATTR_CBANK_PARAM_SIZE
	.align		4
.L_326:
        /*01a0*/ 	.byte	0x03, 0x19
        /*01a2*/ 	.short	0x0021


	//----- nvinfo : EIATTR_PARAM_CBANK
	.align		4
        /*01a4*/ 	.byte	0x04, 0x0a
        /*01a6*/ 	.short	(.L_328 - .L_327)
	.align		4
.L_327:
        /*01a8*/ 	.word	index@(.nv.constant0._ZN3cub18CUB_300001_SM_10006detail6reduce28DeviceReduceSingleTileKernelINS2_10policy_hubIdjN4cuda3std3__44plusIdEEE10Policy1000EPdSC_iS9_ddNS7_10__identityEEEvT0_T1_T2_T3_T4_T6_)
        /*01ac*/ 	.short	0x0380
        /*01ae*/ 	.short	0x0021


	//----- nvinfo : EIATTR_SW_WAR
	.align		4
.L_328:
        /*01b0*/ 	.byte	0x04, 0x36
        /*01b2*/ 	.short	(.L_330 - .L_329)
.L_329:
        /*01b4*/ 	.word	0x00000008
.L_330:


//--------------------- .nv.info._ZN3cub18CUB_300001_SM_10006detail6reduce18DeviceReduceKernelINS2_10policy_hubIdjN4cuda3std3__44plusIdEEE10Policy1000EN6thrust24THRUST_300001_SM_1000_NS6detail15normal_iteratorINSD_10device_ptrIdEEEEjS9_dNS7_10__identityEEEvT0_PT3_T1_NS0_13GridEvenShareISN_EET2_T4_ --------------------------
	.section	.nv.info._ZN3cub18CUB_300001_SM_10006detail6reduce18DeviceReduceKernelINS2_10policy_hubIdjN4cuda3std3__44plusIdEEE10Policy1000EN6thrust24THRUST_300001_SM_1000_NS6detail15normal_iteratorINSD_10device_ptrIdEEEEjS9_dNS7_10__identityEEEvT0_PT3_T1_NS0_13GridEvenShareISN_EET2_T4_,"",@"SHT_CUDA_INFO"
	.sectionflags	@""
	.align	4


	//----- nvinfo : EIATTR_CUDA_API_VERSION
	.align		4
        /*0000*/ 	.byte	0x04, 0x37
        /*0002*/ 	.short	(.L_332 - .L_331)
.L_331:
        /*0004*/ 	.word	0x00000082


	//----- nvinfo : EIATTR_KPARAM_INFO
	.align		4
.L_332:
        /*0008*/ 	.byte	0x04, 0x17
        /*000a*/ 	.short	(.L_334 - .L_333)
.L_333:
        /*000c*/ 	.word	0x00000000
        /*0010*/ 	.short	0x0005
        /*0012*/ 	.short	0x003d
        /*0014*/ 	.byte	0x00, 0xf0, 0x05, 0x00


	//----- nvinfo : EIATTR_KPARAM_INFO
	.align		4
.L_334:
        /*0018*/ 	.byte	0x04, 0x17
        /*001a*/ 	.short	(.L_336 - .L_335)
.L_335:
        /*001c*/ 	.word	0x00000000
        /*0020*/ 	.short	0x0004
        /*0022*/ 	.short	0x003c
        /*0024*/ 	.byte	0x00, 0xf0, 0x05, 0x00


	//----- nvinfo : EIATTR_KPARAM_INFO
	.align		4
.L_336:
        /*0028*/ 	.byte	0x04, 0x17
        /*002a*/ 	.short	(.L_338 - .L_337)
.L_337:
        /*002c*/ 	.word	0x00000000
        /*0030*/ 	.short	0x0003
        /*0032*/ 	.short	0x0014
        /*0034*/ 	.byte	0x00, 0xf0, 0xa1, 0x00


	//----- nvinfo : EIATTR_KPARAM_INFO
	.align		4
.L_338:
        /*0038*/ 	.byte	0x04, 0x17
        /*003a*/ 	.short	(.L_340 - .L_339)
.L_339:
        /*003c*/ 	.word	0x00000000
        /*0040*/ 	.short	0x0002
        /*0042*/ 	.short	0x0010
        /*0044*/ 	.byte	0x00, 0xf0, 0x11, 0x00


	//----- nvinfo : EIATTR_KPARAM_INFO
	.align		4
.L_340:
        /*0048*/ 	.byte	0x04, 0x17
        /*004a*/ 	.short	(.L_342 - .L_341)
.L_341:
        /*004c*/ 	.word	0x00000000
        /*0050*/ 	.short	0x0001
        /*0052*/ 	.short	0x0008
        /*0054*/ 	.byte	0x00, 0xf5, 0x21, 0x00


	//----- nvinfo : EIATTR_KPARAM_INFO
	.align		4
.L_342:
        /*0058*/ 	.byte	0x04, 0x17
        /*005a*/ 	.short	(.L_344 - .L_343)
.L_343:
        /*005c*/ 	.word	0x00000000
        /*0060*/ 	.short	0x0000
        /*0062*/ 	.short	0x0000
        /*0064*/ 	.byte	0x00, 0xf0, 0x21, 0x00


	//----- nvinfo : EIATTR_SPARSE_MMA_MASK
	.align		4
.L_344:
        /*0068*/ 	.byte	0x03, 0x50
        /*006a*/ 	.short	0x0000


	//----- nvinfo : EIATTR_MAXREG_COUNT
	.align		4
        /*006c*/ 	.byte	0x03, 0x1b
        /*006e*/ 	.short	0x0060


	//----- nvinfo : EIATTR_NUM_BARRIERS
	.align		4
        /*0070*/ 	.byte	0x02, 0x4c
        /*0072*/ 	.byte	0x01
	.zero		1


	//----- nvinfo : EIATTR_MERCURY_ISA_VERSION
	.align		4
        /*0074*/ 	.byte	0x03, 0x5f
        /*0076*/ 	.short	0x0101


	//----- nvinfo : EIATTR_COOP_GROUP_MASK_REGIDS
	.align		4
        /*0078*/ 	.byte	0x04, 0x29
        /*007a*/ 	.short	(.L_346 - .L_345)


	//   ....[0]....
.L_345:
        /*007c*/ 	.word	0xffffffff


	//   ....[1]....
        /*0080*/ 	.word	0xffffffff


	//   ....[2]....
        /*0084*/ 	.word	0xffffffff


	//   ....[3]....
        /*0088*/ 	.word	0xffffffff


	//   ....[4]....
        /*008c*/ 	.word	0xffffffff


	//   ....[5]....
        /*0090*/ 	.word	0xffffffff


	//   ....[6]....
        /*0094*/ 	.word	0xffffffff


	//   ....[7]....
        /*0098*/ 	.word	0xffffffff


	//   ....[8]....
        /*009c*/ 	.word	0xffffffff


	//   ....[9]....
        /*00a0*/ 	.word	0xffffffff


	//   ....[10]....
        /*00a4*/ 	.word	0xffffffff


	//   ....[11]....
        /*00a8*/ 	.word	0xffffffff


	//   ....[12]....
        /*00ac*/ 	.word	0xffffffff


	//   ....[13]....
        /*00b0*/ 	.word	0xffffffff


	//   ....[14]....
        /*00b4*/ 	.word	0xffffffff


	//   ....[15]....
        /*00b8*/ 	.word	0xffffffff


	//   ....[16]....
        /*00bc*/ 	.word	0xffffffff


	//   ....[17]....
        /*00c0*/ 	.word	0xffffffff


	//   ....[18]....
        /*00c4*/ 	.word	0xffffffff


	//   ....[19]....
        /*00c8*/ 	.word	0xffffffff


	//   ....[20]....
        /*00cc*/ 	.word	0xffffffff


	//   ....[21]....
        /*00d0*/ 	.word	0xffffffff


	//   ....[22]....
        /*00d4*/ 	.word	0xffffffff


	//   ....[23]....
        /*00d8*/ 	.word	0xffffffff


	//   ....[24]....
        /*00dc*/ 	.word	0xffffffff


	//   ....[25]....
        /*00e0*/ 	.word	0xffffffff


	//   ....[26]....
        /*00e4*/ 	.word	0xffffffff


	//   ....[27]....
        /*00e8*/ 	.word	0xffffffff


	//   ....[28]....
        /*00ec*/ 	.word	0xffffffff


	//   ....[29]....
        /*00f0*/ 	.word	0xffffffff


	//----- nvinfo : EIATTR_COOP_GROUP_INSTR_OFFSETS
	.align		4
.L_346:
        /*00f4*/ 	.byte	0x04, 0x28
        /*00f6*/ 	.short	(.L_348 - .L_347)


	//   ....[0]....
.L_347:
        /*00f8*/ 	.word	0x00000c10


	//   ....[1]....
        /*00fc*/ 	.word	0x00000c20


	//   ....[2]....
        /*0100*/ 	.word	0x00000c90


	//   ....[3]....
        /*0104*/ 	.word	0x00000cb0


	//   ....[4]....
        /*0108*/ 	.word	0x00000d20


	//   ....[5]....
        /*010c*/ 	.word	0x00000d30


	//   ....[6]....
        /*0110*/ 	.word	0x00000d80


	//   ....[7]....
        /*0114*/ 	.word	0x00000da0


	//   ....[8]....
        /*0118*/ 	.word	0x00000df0


	//   ....[9]....
        /*011c*/ 	.word	0x00000e10


	//   ....[10]....
        /*0120*/ 	.word	0x00001120


	//   ....[11]....
        /*0124*/ 	.word	0x00001130


	//   ....[12]....
        /*0128*/ 	.word	0x000011a0


	//   ....[13]....
        /*012c*/ 	.word	0x000011c0


	//   ....[14]....
        /*0130*/ 	.word	0x00001210


	//   ....[15]....
        /*0134*/ 	.word	0x00001230


	//   ....[16]....
        /*0138*/ 	.word	0x00001290


	//   ....[17]....
        /*013c*/ 	.word	0x000012b0


	//   ....[18]....
        /*0140*/ 	.word	0x00001330


	//   ....[19]....
        /*0144*/ 	.word	0x00001360


	//   ....[20]....
        /*0148*/ 	.word	0x000028d0


	//   ....[21]....
        /*014c*/ 	.word	0x000028e0


	//   ....[22]....
        /*0150*/ 	.word	0x00002960


	//   ....[23]....
        /*0154*/ 	.word	0x00002970


	//   ....[24]....
        /*0158*/ 	.word	0x000029d0


	//   ....[25]....
        /*015c*/ 	.word	0x000029e0


	//   ....[26]....
        /*0160*/ 	.word	0x00002a30


	//   ....[27]....
        /*0164*/ 	.word	0x00002a60


	//   ....[28]....
        /*0168*/ 	.word	0x00002ae0


	//   ....[29]....
        /*016c*/ 	.word	0x00002af0


	//----- nvinfo : EIATTR_VRC_CTA_INIT_COUNT
	.align		4
.L_348:
        /*0170*/ 	.byte	0x02, 0x4a
	.zero		1
	.zero		1


	//----- nvinfo : EIATTR_EXIT_INSTR_OFFSETS
	.align		4
        /*0174*/ 	.byte	0x04, 0x1c
        /*0176*/ 	.short	(.L_350 - .L_349)


	//   ....[0]....
.L_349:
        /*0178*/ 	.word	0x00002d80


	//   ....[1]....
        /*017c*/ 	.word	0x00002de0


	//----- nvinfo : EIATTR_MAX_THREADS
	.align		4
.L_350:
        /*0180*/ 	.byte	0x04, 0x05
        /*0182*/ 	.short	(.L_352 - .L_351)
.L_351:
        /*0184*/ 	.word	0x00000280
        /*0188*/ 	.word	0x00000001
        /*018c*/ 	.word	0x00000001


	//----- nvinfo : EIATTR_CRS_STACK_SIZE
	.align		4
.L_352:
        /*0190*/ 	.byte	0x04, 0x1e
        /*0192*/ 	.short	(.L_354 - .L_353)
.L_353:
        /*0194*/ 	.word	0x00000000


	//----- nvinfo : EIATTR_CBANK_PARAM_SIZE
	.align		4
.L_354:
        /*0198*/ 	.byte	0x03, 0x19
        /*019a*/ 	.short	0x003e


	//----- nvinfo : EIATTR_PARAM_CBANK
	.align		4
        /*019c*/ 	.byte	0x04, 0x0a
        /*019e*/ 	.short	(.L_356 - .L_355)
	.align		4
.L_355:
        /*01a0*/ 	.word	index@(.nv.constant0._ZN3cub18CUB_300001_SM_10006detail6reduce18DeviceReduceKernelINS2_10policy_hubIdjN4cuda3std3__44plusIdEEE10Policy1000EN6thrust24THRUST_300001_SM_1000_NS6detail15normal_iteratorINSD_10device_ptrIdEEEEjS9_dNS7_10__identityEEEvT0_PT3_T1_NS0_13GridEvenShareISN_EET2_T4_)
        /*01a4*/ 	.short	0x0380
        /*01a6*/ 	.short	0x003e


	//----- nvinfo : EIATTR_SW_WAR
	.align		4
.L_356:
        /*01a8*/ 	.byte	0x04, 0x36
        /*01aa*/ 	.short	(.L_358 - .L_357)
.L_357:
        /*01ac*/ 	.word	0x00000008
.L_358:


//--------------------- .nv.info._ZN3cub18CUB_300001_SM_10006detail6reduce28DeviceReduceSingleTileKernelINS2_10policy_hubIdjN4cuda3std3__44plusIdEEE10Policy1000EN6thrust24THRUST_300001_SM_1000_NS6detail15normal_iteratorINSD_10device_ptrIdEEEEPdjS9_ddNS7_10__identityEEEvT0_T1_T2_T3_T4_T6_ --------------------------
	.section	.nv.info._ZN3cub18CUB_300001_SM_10006detail6reduce28DeviceReduceSingleTileKernelINS2_10policy_hubIdjN4cuda3std3__44plusIdEEE10Policy1000EN6thrust24THRUST_300001_SM_1000_NS6detail15normal_iteratorINSD_10device_ptrIdEEEEPdjS9_ddNS7_10__identityEEEvT0_T1_T2_T3_T4_T6_,"",@"SHT_CUDA_INFO"
	.sectionflags	@""
	.align	4


	//----- nvinfo : EIATTR_CUDA_API_VERSION
	.align		4
        /*0000*/ 	.byte	0x04, 0x37
        /*0002*/ 	.short	(.L_360 - .L_359)
.L_359:
        /*0004*/ 	.word	0x00000082


	//----- nvinfo : EIATTR_KPARAM_INFO
	.align		4
.L_360:
        /*0008*/ 	.byte	0x04, 0x17
        /*000a*/ 	.short	(.L_362 - .L_361)
.L_361:
        /*000c*/ 	.word	0x00000000
        /*0010*/ 	.short	0x0005
        /*0012*/ 	.short	0x0020
        /*0014*/ 	.byte	0x00, 0xf0, 0x05, 0x00


	//----- nvinfo : EIATTR_KPARAM_INFO
	.align		4
.L_362:
        /*0018*/ 	.byte	0x04, 0x17
        /*001a*/ 	.short	(.L_364 - .L_363)
.L_363:
        /*001c*/ 	.word	0x00000000
        /*0020*/ 	.short	0x0004
        /*0022*/ 	.short	0x0018
        /*0024*/ 	.byte	0x00, 0xf0, 0x21, 0x00


	//----- nvinfo : EIATTR_KPARAM_INFO
	.align		4
.L_364:
        /*0028*/ 	.byte	0x04, 0x17
        /*002a*/ 	.short	(.L_366 - .L_365)
.L_365:
        /*002c*/ 	.word	0x00000000
        /*0030*/ 	.short	0x0003
        /*0032*/ 	.short	0x0014
        /*0034*/ 	.byte	0x00, 0xf0, 0x05, 0x00


	//----- nvinfo : EIATTR_KPARAM_INFO
	.align		4
.L_366:
        /*0038*/ 	.byte	0x04, 0x17
        /*003a*/ 	.short	(.L_368 - .L_367)
.L_367:
        /*003c*/ 	.word	0x00000000
        /*0040*/ 	.short	0x0002
        /*0042*/ 	.short	0x0010
        /*0044*/ 	.byte	0x00, 0xf0, 0x11, 0x00


	//----- nvinfo : EIATTR_KPARAM_INFO
	.align		4
.L_368:
        /*0048*/ 	.byte	0x04, 0x17
        /*004a*/ 	.short	(.L_370 - .L_369)
.L_369:
        /*004c*/ 	.word	0x00000000
        /*0050*/ 	.short	0x0001
        /*0052*/ 	.short	0x0008
        /*0054*/ 	.byte	0x00, 0xf5, 0x21, 0x00


	//----- nvinfo : EIATTR_KPARAM_INFO
	.align		4
.L_370:
        /*0058*/ 	.byte	0x04, 0x17
        /*005a*/ 	.short	(.L_372 - .L_371)
.L_371:
        /*005c*/ 	.word	0x00000000
        /*0060*/ 	.short	0x0000
        /*0062*/ 	.short	0x0000
        /*0064*/ 	.byte	0x00, 0xf0, 0x21, 0x00


	//----- nvinfo : EIATTR_SPARSE_MMA_MASK
	.align		4
.L_372:
        /*0068*/ 	.byte	0x03, 0x50
        /*006a*/ 	.short	0x0000


	//----- nvinfo : EIATTR_MAXREG_COUNT
	.align		4
        /*006c*/ 	.byte	0x03, 0x1b
        /*006e*/ 	.short	0x0060


	//----- nvinfo : EIATTR_NUM_BARRIERS
	.align		4
        /*0070*/ 	.byte	0x02, 0x4c
        /*0072*/ 	.byte	0x01
	.zero		1


	//----- nvinfo : EIATTR_MERCURY_ISA_VERSION
	.align		4
        /*0074*/ 	.byte	0x03, 0x5f
        /*0076*/ 	.short	0x0101


	//----- nvinfo : EIATTR_COOP_GROUP_MASK_REGIDS
	.align		4
        /*0078*/ 	.byte	0x04, 0x29
        /*007a*/ 	.short	(.L_374 - .L_373)


	//   ....[0]....
.L_373:
        /*007c*/ 	.word	0xffffffff


	//   ....[1]....
        /*0080*/ 	.word	0xffffffff


	//   ....[2]....
        /*0084*/ 	.word	0xffffffff


	//   ....[3]....
        /*0088*/ 	.word	0xffffffff


	//   ....[4]....
        /*008c*/ 	.word	0xffffffff


	//   ....[5]....
        /*0090*/ 	.word	0xffffffff


	//   ....[6]....
        /*0094*/ 	.word	0xffffffff


	//   ....[7]....
        /*0098*/ 	.word	0xffffffff


	//   ....[8]....
        /*009c*/ 	.word	0xffffffff


	//   ....[9]....
        /*00a0*/ 	.word	0xffffffff


	//   ....[10]....
        /*00a4*/ 	.word	0xffffffff


	//   ....[11]....
        /*00a8*/ 	.word	0xffffffff


	//   ....[12]....
        /*00ac*/ 	.word	0xffffffff


	//   ....[13]....
        /*00b0*/ 	.word	0xffffffff


	//   ....[14]....
        /*00b4*/ 	.word	0xffffffff


	//   ....[15]....
        /*00b8*/ 	.word	0xffffffff


	//   ....[16]....
        /*00bc*/ 	.word	0xffffffff


	//   ....[17]....
        /*00c0*/ 	.word	0xffffffff


	//   ....[18]....
        /*00c4*/ 	.word	0xffffffff


	//   ....[19]....
        /*00c8*/ 	.word	0xffffffff


	//   ....[20]....
        /*00cc*/ 	.word	0xffffffff


	//   ....[21]....
        /*00d0*/ 	.word	0xffffffff


	//   ....[22]....
        /*00d4*/ 	.word	0xffffffff


	//   ....[23]....
        /*00d8*/ 	.word	0xffffffff


	//   ....[24]....
        /*00dc*/ 	.word	0xffffffff


	//   ....[25]....
        /*00e0*/ 	.word	0xffffffff


	//   ....[26]....
        /*00e4*/ 	.word	0xffffffff


	//   ....[27]....
        /*00e8*/ 	.word	0xffffffff


	//   ....[28]....
        /*00ec*/ 	.word	0xffffffff


	//   ....[29]....
        /*00f0*/ 	.word	0xffffffff


	//----- nvinfo : EIATTR_COOP_GROUP_INSTR_OFFSETS
	.align		4
.L_374:
        /*00f4*/ 	.byte	0x04, 0x28
        /*00f6*/ 	.short	(.L_376 - .L_375)


	//   ....[0]....
.L_375:
        /*00f8*/ 	.word	0x00000930


	//   ....[1]....
        /*00fc*/ 	.word	0x00000940


	//   ....[2]....
        /*0100*/ 	.word	0x000009b0


	//   ....[3]....
        /*0104*/ 	.word	0x000009e0


	//   ....[4]....
        /*0108*/ 	.word	0x00000a50


	//   ....[5]....
        /*010c*/ 	.word	0x00000a60


	//   ....[6]....
        /*0110*/ 	.word	0x00000ab0


	//   ....[7]....
        /*0114*/ 	.word	0x00000ad0


	//   ....[8]....
        /*0118*/ 	.word	0x00000b30


	//   ....[9]....
        /*011c*/ 	.word	0x00000b40


	//   ....[10]....
        /*0120*/ 	.word	0x00000e40


	//   ....[11]....
        /*0124*/ 	.word	0x00000e50


	//   ....[12]....
        /*0128*/ 	.word	0x00000ed0


	//   ....[13]....
        /*012c*/ 	.word	0x00000ef0


	//   ....[14]....
        /*0130*/ 	.word	0x00000f40


	//   ....[15]....
        /*0134*/ 	.word	0x00000f60


	//   ....[16]....
        /*0138*/ 	.word	0x00000fd0


	//   ....[17]....
        /*013c*/ 	.word	0x00000fe0


	//   ....[18]....
        /*0140*/ 	.word	0x00001030


	//   ....[19]....
        /*0144*/ 	.word	0x00001060


	//   ....[20]....
        /*0148*/ 	.word	0x00002450


	//   ....[21]....
        /*014c*/ 	.word	0x00002460


	//   ....[22]....
        /*0150*/ 	.word	0x000024d0


	//   ....[23]....
        /*0154*/ 	.word	0x000024e0


	//   ....[24]....
        /*0158*/ 	.word	0x00002540


	//   ....[25]....
        /*015c*/ 	.word	0x00002550


	//   ....[26]....
        /*0160*/ 	.word	0x000025a0


	//   ....[27]....
        /*0164*/ 	.word	0x000025d0


	//   ....[28]....
        /*0168*/ 	.word	0x00002650


	//   ....[29]....
        /*016c*/ 	.word	0x00002660


	//----- nvinfo : EIATTR_VRC_CTA_INIT_COUNT
	.align		4
.L_376:
        /*0170*/ 	.byte	0x02, 0x4a
	.zero		1
	.zero		1


	//----- nvinfo : EIATTR_EXIT_INSTR_OFFSETS
	.align		4
        /*0174*/ 	.byte	0x04, 0x1c
        /*0176*/ 	.short	(.L_378 - .L_377)


	//   ....[0]....
.L_377:
        /*0178*/ 	.word	0x00000080


	//   ....[1]....
        /*017c*/ 	.word	0x000000c0


	//   ....[2]....
        /*0180*/ 	.word	0x000028f0


	//   ....[3]....
        /*0184*/ 	.word	0x00002940


	//----- nvinfo : EIATTR_MAX_THREADS
	.align		4
.L_378:
        /*0188*/ 	.byte	0x04, 0x05
        /*018a*/ 	.short	(.L_380 - .L_379)
.L_379:
        /*018c*/ 	.word	0x00000280
        /*0190*/ 	.word	0x00000001
        /*0194*/ 	.word	0x00000001


	//----- nvinfo : EIATTR_CRS_STACK_SIZE
	.align		4
.L_380:
        /*0198*/ 	.byte	0x04, 0x1e
        /*019a*/ 	.short	(.L_382 - .L_381)
.L_381:
        /*019c*/ 	.word	0x00000000


	//----- nvinfo : EIATTR_CBANK_PARAM_SIZE
	.align		4
.L_382:
        /*01a0*/ 	.byte	0x03, 0x19
        /*01a2*/ 	.short	0x0021


	//----- nvinfo : EIATTR_PARAM_CBANK
	.align		4
        /*01a4*/ 	.byte	0x04, 0x0a
        /*01a6*/ 	.short	(.L_384 - .L_383)
	.align		4
.L_383:
        /*01a8*/ 	.word	index@(.nv.constant0._ZN3cub18CUB_300001_SM_10006detail6reduce28DeviceReduceSingleTileKernelINS2_10policy_hubIdjN4cuda3std3__44plusIdEEE10Policy1000EN6thrust24THRUST_300001_SM_1000_NS6detail15normal_iteratorINSD_10device_ptrIdEEEEPdjS9_ddNS7_10__identityEEEvT0_T1_T2_T3_T4_T6_)
        /*01ac*/ 	.short	0x0380
        /*01ae*/ 	.short	0x0021


	//----- nvinfo : EIATTR_SW_WAR
	.align		4
.L_384:
        /*01b0*/ 	.byte	0x04, 0x36
        /*01b2*/ 	.short	(.L_386 - .L_385)
.L_385:
        /*01b4*/ 	.word	0x00000008
.L_386:


//--------------------- .nv.info._ZN3cub18CUB_300001_SM_10006detail8for_each13static_kernelINS2_12policy_hub_t12policy_500_tElNS2_12op_wrapper_tIl9dirichletN6thrust24THRUST_300001_SM_1000_NS12zip_iteratorIN4cuda3std3__45tupleIJNS9_6detail15normal_iteratorINS9_10device_ptrIdEEEESJ_SJ_SJ_SJ_SJ_EEEEEEEEEvT0_T1_ --------------------------
	.section	.nv.info._ZN3cub18CUB_300001_SM_10006detail8for_each13static_kernelINS2_12policy_hub_t12policy_500_tElNS2_12op_wrapper_tIl9dirichletN6thrust24THRUST_300001_SM_1000_NS12zip_iteratorIN4cuda3std3__45tupleIJNS9_6detail15normal_iteratorINS9_10device_ptrIdEEEESJ_SJ_SJ_SJ_SJ_EEEEEEEEEvT0_T1_,"",@"SHT_CUDA_INFO"
	.sectionflags	@""
	.align	4


	//----- nvinfo : EIATTR_CUDA_API_VERSION
	.align		4
        /*0000*/ 	.byte	0x04, 0x37
        /*0002*/ 	.short	(.L_388 - .L_387)
.L_387:
        /*0004*/ 	.word	0x00000082


	//----- nvinfo : EIATTR_KPARAM_INFO
	.align		4
.L_388:
        /*0008*/ 	.byte	0x04, 0x17
        /*000a*/ 	.short	(.L_390 - .L_389)
.L_389:
        /*000c*/ 	.word	0x00000000
        /*0010*/ 	.short	0x0001
        /*0012*/ 	.short	0x0008
        /*0014*/ 	.byte	0x00, 0xf0, 0xe1, 0x00


	//----- nvinfo : EIATTR_KPARAM_INFO
	.align		4
.L_390:
        /*0018*/ 	.byte	0x04, 0x17
        /*001a*/ 	.short	(.L_392 - .L_391)
.L_391:
        /*001c*/ 	.word	0x00000000
        /*0020*/ 	.short	0x0000
        /*0022*/ 	.short	0x0000
        /*0024*/ 	.byte	0x00, 0xf0, 0x21, 0x00


	//----- nvinfo : EIATTR_SPARSE_MMA_MASK
	.align		4
.L_392:
        /*0028*/ 	.byte	0x03, 0x50
        /*002a*/ 	.short	0x0000


	//----- nvinfo : EIATTR_MAXREG_COUNT
	.align		4
        /*002c*/ 	.byte	0x03, 0x1b
        /*002e*/ 	.short	0x00ff


	//----- nvinfo : EIATTR_MERCURY_ISA_VERSION
	.align		4
        /*0030*/ 	.byte	0x03, 0x5f
        /*0032*/ 	.short	0x0101


	//----- nvinfo : EIATTR_VRC_CTA_INIT_COUNT
	.align		4
        /*0034*/ 	.byte	0x02, 0x4a
	.zero		1
	.zero		1


	//----- nvinfo : EIATTR_EXIT_INSTR_OFFSETS
	.align		4
        /*0038*/ 	.byte	0x04, 0x1c
        /*003a*/ 	.short	(.L_394 - .L_393)


	//   ....[0]....
.L_393:
        /*003c*/ 	.word	0x00000bb0


	//   ....[1]....
        /*0040*/ 	.word	0x000012a0


	//   ....[2]....
        /*0044*/ 	.word	0x000018d0


	//----- nvinfo : EIATTR_MAX_THREADS
	.align		4
.L_394:
        /*0048*/ 	.byte	0x04, 0x05
        /*004a*/ 	.short	(.L_396 - .L_395)
.L_395:
        /*004c*/ 	.word	0x00000100
        /*0050*/ 	.word	0x00000001
        /*0054*/ 	.word	0x00000001


	//----- nvinfo : EIATTR_CRS_STACK_SIZE
	.align		4
.L_396:
        /*0058*/ 	.byte	0x04, 0x1e
        /*005a*/ 	.short	(.L_398 - .L_397)
.L_397:
        /*005c*/ 	.word	0x00000000


	//----- nvinfo : EIATTR_CBANK_PARAM_SIZE
	.align		4
.L_398:
        /*0060*/ 	.byte	0x03, 0x19
        /*0062*/ 	.short	0x0040


	//----- nvinfo : EIATTR_PARAM_CBANK
	.align		4
        /*0064*/ 	.byte	0x04, 0x0a
        /*0066*/ 	.short	(.L_400 - .L_399)
	.align		4
.L_399:
        /*0068*/ 	.word	index@(.nv.constant0._ZN3cub18CUB_300001_SM_10006detail8for_each13static_kernelINS2_12policy_hub_t12policy_500_tElNS2_12op_wrapper_tIl9dirichletN6thrust24THRUST_300001_SM_1000_NS12zip_iteratorIN4cuda3std3__45tupleIJNS9_6detail15normal_iteratorINS9_10device_ptrIdEEEESJ_SJ_SJ_SJ_SJ_EEEEEEEEEvT0_T1_)
        /*006c*/ 	.short	0x0380
        /*006e*/ 	.short	0x0040


	//----- nvinfo : EIATTR_SW_WAR
	.align		4
.L_400:
        /*0070*/ 	.byte	0x04, 0x36
        /*0072*/ 	.short	(.L_402 - .L_401)
.L_401:
        /*0074*/ 	.word	0x00000008
.L_402:


//--------------------- .nv.info._ZN3cub18CUB_300001_SM_10006detail8for_each13static_kernelINS2_12policy_hub_t12policy_500_tElNS2_12op_wrapper_tIl6alpresN6thrust24THRUST_300001_SM_1000_NS12zip_iteratorIN4cuda3std3__45tupleIJNS9_6detail15normal_iteratorINS9_10device_ptrIdEEEESJ_SJ_SJ_SJ_SJ_SJ_SJ_EEEEEEEEEvT0_T1_ --------------------------
	.section	.nv.info._ZN3cub18CUB_300001_SM_10006detail8for_each13static_kernelINS2_12policy_hub_t12policy_500_tElNS2_12op_wrapper_tIl6alpresN6thrust24THRUST_300001_SM_1000_NS12zip_iteratorIN4cuda3std3__45tupleIJNS9_6detail15normal_iteratorINS9_10device_ptrIdEEEESJ_SJ_SJ_SJ_SJ_SJ_SJ_EEEEEEEEEvT0_T1_,"",@"SHT_CUDA_INFO"
	.sectionflags	@""
	.align	4


	//----- nvinfo : EIATTR_CUDA_API_VERSION
	.align		4
        /*0000*/ 	.byte	0x04, 0x37
        /*0002*/ 	.short	(.L_404 - .L_403)
.L_403:
        /*0004*/ 	.word	0x00000082


	//----- nvinfo : EIATTR_KPARAM_INFO
	.align		4
.L_404:
        /*0008*/ 	.byte	0x04, 0x17
        /*000a*/ 	.short	(.L_406 - .L_405)
.L_405:
        /*000c*/ 	.word	0x00000000
        /*0010*/ 	.short	0x0001
        /*0012*/ 	.short	0x0008
        /*0014*/ 	.byte	0x00, 0xf0, 0x21, 0x01


	//----- nvinfo : EIATTR_KPARAM_INFO
	.align		4
.L_406:
        /*0018*/ 	.byte	0x04, 0x17
        /*001a*/ 	.short	(.L_408 - .L_407)
.L_407:
        /*001c*/ 	.word	0x00000000
        /*0020*/ 	.short	0x0000
        /*0022*/ 	.short	0x0000
        /*0024*/ 	.byte	0x00, 0xf0, 0x21, 0x00


	//----- nvinfo : EIATTR_SPARSE_MMA_MASK
	.align		4
.L_408:
        /*0028*/ 	.byte	0x03, 0x50
        /*002a*/ 	.short	0x0000


	//----- nvinfo : EIATTR_MAXREG_COUNT
	.align		4
        /*002c*/ 	.byte	0x03, 0x1b
        /*002e*/ 	.short	0x00ff


	//----- nvinfo : EIATTR_MERCURY_ISA_VERSION
	.align		4
        /*0030*/ 	.byte	0x03, 0x5f
        /*0032*/ 	.short	0x0101


	//----- nvinfo : EIATTR_VRC_CTA_INIT_COUNT
	.align		4
        /*0034*/ 	.byte	0x02, 0x4a
	.zero		1
	.zero		1


	//----- nvinfo : EIATTR_EXIT_INSTR_OFFSETS
	.align		4
        /*0038*/ 	.byte	0x04, 0x1c
        /*003a*/ 	.short	(.L_410 - .L_409)


	//   ....[0]....
.L_409:
        /*003c*/ 	.word	0x000027a0


	//   ....[1]....
        /*0040*/ 	.word	0x00002be0


	//   ....[2]....
        /*0044*/ 	.word	0x00004330


	//   ....[3]....
        /*0048*/ 	.word	0x000059d0


	//----- nvinfo : EIATTR_MAX_THREADS
	.align		4
.L_410:
        /*004c*/ 	.byte	0x04, 0x05
        /*004e*/ 	.short	(.L_412 - .L_411)
.L_411:
        /*0050*/ 	.word	0x00000100
        /*0054*/ 	.word	0x00000001
        /*0058*/ 	.word	0x00000001


	//----- nvinfo : EIATTR_CRS_STACK_SIZE
	.align		4
.L_412:
        /*005c*/ 	.byte	0x04, 0x1e
        /*005e*/ 	.short	(.L_414 - .L_413)
.L_413:
        /*0060*/ 	.word	0x00000000


	//----- nvinfo : EIATTR_CBANK_PARAM_SIZE
	.align		4
.L_414:
        /*0064*/ 	.byte	0x03, 0x19
        /*0066*/ 	.short	0x0050


	//----- nvinfo : EIATTR_PARAM_CBANK
	.align		4
        /*0068*/ 	.byte	0x04, 0x0a
        /*006a*/ 	.short	(.L_416 - .L_415)
	.align		4
.L_415:
        /*006c*/ 	.word	index@(.nv.constant0._ZN3cub18CUB_300001_SM_10006detail8for_each13static_kernelINS2_12policy_hub_t12policy_500_tElNS2_12op_wrapper_tIl6alpresN6thrust24THRUST_300001_SM_1000_NS12zip_iteratorIN4cuda3std3__45tupleIJNS9_6detail15normal_iteratorINS9_10device_ptrIdEEEESJ_SJ_SJ_SJ_SJ_SJ_SJ_EEEEEEEEEvT0_T1_)
        /*0070*/ 	.short	0x0380
        /*0072*/ 	.short	0x0050


	//----- nvinfo : EIATTR_SW_WAR
	.align		4
.L_416:
        /*0074*/ 	.byte	0x04, 0x36
        /*0076*/ 	.short	(.L_418 - .L_417)
.L_417:
        /*0078*/ 	.word	0x00000008
.L_418:


//--------------------- .nv.info._ZN3cub18CUB_300001_SM_10006detail8for_each13static_kernelINS2_12policy_hub_t12policy_500_tElN6thrust24THRUST_300001_SM_1000_NS8cuda_cub6__fill7functorINS7_6detail15normal_iteratorINS7_10device_ptrIdEEEEdEEEEvT0_T1_ --------------------------
	.section	.nv.info._ZN3cub18CUB_300001_SM_10006detail8for_each13static_kernelINS2_12policy_hub_t12policy_500_tElN6thrust24THRUST_300001_SM_1000_NS8cuda_cub6__fill7functorINS7_6detail15normal_iteratorINS7_10device_ptrIdEEEEdEEEEvT0_T1_,"",@"SHT_CUDA_INFO"
	.sectionflags	@""
	.align	4


	//----- nvinfo : EIATTR_CUDA_API_VERSION
	.align		4
        /*0000*/ 	.byte	0x04, 0x37
        /*0002*/ 	.short	(.L_420 - .L_419)
.L_419:
        /*0004*/ 	.word	0x00000082


	//----- nvinfo : EIATTR_KPARAM_INFO
	.align		4
.L_420:
        /*0008*/ 	.byte	0x04, 0x17
        /*000a*/ 	.short	(.L_422 - .L_421)
.L_421:
        /*000c*/ 	.word	0x00000000
        /*0010*/ 	.short	0x0001
        /*0012*/ 	.short	0x0008
        /*0014*/ 	.byte	0x00, 0xf0, 0x41, 0x00


	//----- nvinfo : EIATTR_KPARAM_INFO
	.align		4
.L_422:
        /*0018*/ 	.byte	0x04, 0x17
        /*001a*/ 	.short	(.L_424 - .L_423)
.L_423:
        /*001c*/ 	.word	0x00000000
        /*0020*/ 	.short	0x0000
        /*0022*/ 	.short	0x0000
        /*0024*/ 	.byte	0x00, 0xf0, 0x21, 0x00


	//----- nvinfo : EIATTR_SPARSE_MMA_MASK
	.align		4
.L_424:
        /*0028*/ 	.byte	0x03, 0x50
        /*002a*/ 	.short	0x0000


	//----- nvinfo : EIATTR_MAXREG_COUNT
	.align		4
        /*002c*/ 	.byte	0x03, 0x1b
        /*002e*/ 	.short	0x00ff


	//----- nvinfo : EIATTR_MERCURY_ISA_VERSION
	.align		4
        /*0030*/ 	.byte	0x03, 0x5f
        /*0032*/ 	.short	0x0101


	//----- nvinfo : EIATTR_VRC_CTA_INIT_COUNT
	.align		4
        /*0034*/ 	.byte	0x02, 0x4a
	.zero		1
	.zero		1


	//----- nvinfo : EIATTR_EXIT_INSTR_OFFSETS
	.align		4
        /*0038*/ 	.byte	0x04, 0x1c
        /*003a*/ 	.short	(.L_426 - .L_425)


	//   ....[0]....
.L_425:
        /*003c*/ 	.word	0x00000130


	//   ....[1]....
        /*0040*/ 	.word	0x00000240


	//   ....[2]....
        /*0044*/ 	.word	0x00000270


	//----- nvinfo : EIATTR_MAX_THREADS
	.align		4
.L_426:
        /*0048*/ 	.byte	0x04, 0x05
        /*004a*/ 	.short	(.L_428 - .L_427)
.L_427:
        /*004c*/ 	.word	0x00000100
        /*0050*/ 	.word	0x00000001
        /*0054*/ 	.word	0x00000001


	//----- nvinfo : EIATTR_CBANK_PARAM_SIZE
	.align		4
.L_428:
        /*0058*/ 	.byte	0x03, 0x19
        /*005a*/ 	.short	0x0018


	//----- nvinfo : EIATTR_PARAM_CBANK
	.align		4
        /*005c*/ 	.byte	0x04, 0x0a
        /*005e*/ 	.short	(.L_430 - .L_429)
	.align		4
.L_429:
        /*0060*/ 	.word	index@(.nv.constant0._ZN3cub18CUB_300001_SM_10006detail8for_each13static_kernelINS2_12policy_hub_t12policy_500_tElN6thrust24THRUST_300001_SM_1000_NS8cuda_cub6__fill7functorINS7_6detail15normal_iteratorINS7_10device_ptrIdEEEEdEEEEvT0_T1_)
        /*0064*/ 	.short	0x0380
        /*0066*/ 	.short	0x0018


	//----- nvinfo : EIATTR_SW_WAR
	.align		4
.L_430:
        /*0068*/ 	.byte	0x04, 0x36
        /*006a*/ 	.short	(.L_432 - .L_431)
.L_431:
        /*006c*/ 	.word	0x00000008
.L_432:


//--------------------- .nv.info._ZN3cub18CUB_300001_SM_10006detail8for_each13static_kernelINS2_12policy_hub_t12policy_500_tEmN6thrust24THRUST_300001_SM_1000_NS8cuda_cub20__uninitialized_fill7functorINS7_10device_ptrIdEEdEEEEvT0_T1_ --------------------------
	.section	.nv.info._ZN3cub18CUB_300001_SM_10006detail8for_each13static_kernelINS2_12policy_hub_t12policy_500_tEmN6thrust24THRUST_300001_SM_1000_NS8cuda_cub20__uninitialized_fill7functorINS7_10device_ptrIdEEdEEEEvT0_T1_,"",@"SHT_CUDA_INFO"
	.sectionflags	@""
	.align	4


	//----- nvinfo : EIATTR_CUDA_API_VERSION
	.align		4
        /*0000*/ 	.byte	0x04, 0x37
        /*0002*/ 	.short	(.L_434 - .L_433)
.L_433:
        /*0004*/ 	.word	0x00000082


	//----- nvinfo : EIATTR_KPARAM_INFO
	.align		4
.L_434:
        /*0008*/ 	.byte	0x04, 0x17
        /*000a*/ 	.short	(.L_436 - .L_435)
.L_435:
        /*000c*/ 	.word	0x00000000
        /*0010*/ 	.short	0x0001
        /*0012*/ 	.short	0x0008
        /*0014*/ 	.byte	0x00, 0xf0, 0x41, 0x00


	//----- nvinfo : EIATTR_KPARAM_INFO
	.align		4
.L_436:
        /*0018*/ 	.byte	0x04, 0x17
        /*001a*/ 	.short	(.L_438 - .L_437)
.L_437:
        /*001c*/ 	.word	0x00000000
        /*0020*/ 	.short	0x0000
        /*0022*/ 	.short	0x0000
        /*0024*/ 	.byte	0x00, 0xf0, 0x21, 0x00


	//----- nvinfo : EIATTR_SPARSE_MMA_MASK
	.align		4
.L_438:
        /*0028*/ 	.byte	0x03, 0x50
        /*002a*/ 	.short	0x0000


	//----- nvinfo : EIATTR_MAXREG_COUNT
	.align		4
        /*002c*/ 	.byte	0x03, 0x1b
        /*002e*/ 	.short	0x00ff


	//----- nvinfo : EIATTR_MERCURY_ISA_VERSION
	.align		4
        /*0030*/ 	.byte	0x03, 0x5f
        /*0032*/ 	.short	0x0101


	//----- nvinfo : EIATTR_VRC_CTA_INIT_COUNT
	.align		4
        /*0034*/ 	.byte	0x02, 0x4a
	.zero		1
	.zero		1


	//----- nvinfo : EIATTR_EXIT_INSTR_OFFSETS
	.align		4
        /*0038*/ 	.byte	0x04, 0x1c
        /*003a*/ 	.short	(.L_440 - .L_439)


	//   ....[0]....
.L_439:
        /*003c*/ 	.word	0x00000130


	//   ....[1]....
        /*0040*/ 	.word	0x00000230


	//   ....[2]....
        /*0044*/ 	.word	0x00000260


	//----- nvinfo : EIATTR_MAX_THREADS
	.align		4
.L_440:
        /*0048*/ 	.byte	0x04, 0x05
        /*004a*/ 	.short	(.L_442 - .L_441)
.L_441:
        /*004c*/ 	.word	0x00000100
        /*0050*/ 	.word	0x00000001
        /*0054*/ 	.word	0x00000001


	//----- nvinfo : EIATTR_CBANK_PARAM_SIZE
	.align		4
.L_442:
        /*0058*/ 	.byte	0x03, 0x19
        /*005a*/ 	.short	0x0018


	//----- nvinfo : EIATTR_PARAM_CBANK
	.align		4
        /*005c*/ 	.byte	0x04, 0x0a
        /*005e*/ 	.short	(.L_444 - .L_443)
	.align		4
.L_443:
        /*0060*/ 	.word	index@(.nv.constant0._ZN3cub18CUB_300001_SM_10006detail8for_each13static_kernelINS2_12policy_hub_t12policy_500_tEmN6thrust24THRUST_300001_SM_1000_NS8cuda_cub20__uninitialized_fill7functorINS7_10device_ptrIdEEdEEEEvT0_T1_)
        /*0064*/ 	.short	0x0380
        /*0066*/ 	.short	0x0018


	//----- nvinfo : EIATTR_SW_WAR
	.align		4
.L_444:
        /*0068*/ 	.byte	0x04, 0x36
        /*006a*/ 	.short	(.L_446 - .L_445)
.L_445:
        /*006c*/ 	.word	0x00000008
.L_446:


//--------------------- .nv.info._ZN3cub18CUB_300001_SM_10006detail11EmptyKernelIvEEvv --------------------------
	.section	.nv.info._ZN3cub18CUB_300001_SM_10006detail11EmptyKernelIvEEvv,"",@"SHT_CUDA_INFO"
	.sectionflags	@""
	.align	4


	//----- nvinfo : EIATTR_CUDA_API_VERSION
	.align		4
        /*0000*/ 	.byte	0x04, 0x37
        /*0002*/ 	.short	(.L_448 - .L_447)
.L_447:
        /*0004*/ 	.word	0x00000082


	//----- nvinfo : EIATTR_SPARSE_MMA_MASK
	.align		4
.L_448:
        /*0008*/ 	.byte	0x03, 0x50
        /*000a*/ 	.short	0x0000


	//----- nvinfo : EIATTR_MAXREG_COUNT
	.align		4
        /*000c*/ 	.byte	0x03, 0x1b
        /*000e*/ 	.short	0x00ff


	//----- nvinfo : EIATTR_MERCURY_ISA_VERSION
	.align		4
        /*0010*/ 	.byte	0x03, 0x5f
        /*0012*/ 	.short	0x0101


	//----- nvinfo : EIATTR_VRC_CTA_INIT_COUNT
	.align		4
        /*0014*/ 	.byte	0x02, 0x4a
	.zero		1
	.zero		1


	//----- nvinfo : EIATTR_EXIT_INSTR_OFFSETS
	.align		4
        /*0018*/ 	.byte	0x04, 0x1c
        /*001a*/ 	.short	(.L_450 - .L_449)


	//   ....[0]....
.L_449:
        /*001c*/ 	.word	0x00000010


	//----- nvinfo : EIATTR_SW_WAR
	.align		4
.L_450:
        /*0020*/ 	.byte	0x04, 0x36
        /*0022*/ 	.short	(.L_452 - .L_451)
.L_451:
        /*0024*/ 	.word	0x00000008
.L_452:


//--------------------- .nv.info._Z6g_sampPdS_S_iP17curandStateXORWOW --------------------------
	.section	.nv.info._Z6g_sampPdS_S_iP17curandStateXORWOW,"",@"SHT_CUDA_INFO"
	.sectionflags	@""
	.align	4


	//----- nvinfo : EIATTR_CUDA_API_VERSION
	.align		4
        /*0000*/ 	.byte	0x04, 0x37
        /*0002*/ 	.short	(.L_454 - .L_453)
.L_453:
        /*0004*/ 	.word	0x00000082


	//----- nvinfo : EIATTR_KPARAM_INFO
	.align		4
.L_454:
        /*0008*/ 	.byte	0x04, 0x17
        /*000a*/ 	.short	(.L_456 - .L_455)
.L_455:
        /*000c*/ 	.word	0x00000000
        /*0010*/ 	.short	0x0004
        /*0012*/ 	.short	0x0020
        /*0014*/ 	.byte	0x00, 0xf5, 0x21, 0x00


	//----- nvinfo : EIATTR_KPARAM_INFO
	.align		4
.L_456:
        /*0018*/ 	.byte	0x04, 0x17
        /*001a*/ 	.short	(.L_458 - .L_457)
.L_457:
        /*001c*/ 	.word	0x00000000
        /*0020*/ 	.short	0x0003
        /*0022*/ 	.short	0x0018
        /*0024*/ 	.byte	0x00, 0xf0, 0x11, 0x00


	//----- nvinfo : EIATTR_KPARAM_INFO
	.align		4
.L_458:
        /*0028*/ 	.byte	0x04, 0x17
        /*002a*/ 	.short	(.L_460 - .L_459)
.L_459:
        /*002c*/ 	.word	0x00000000
        /*0030*/ 	.short	0x0002
        /*0032*/ 	.short	0x0010
        /*0034*/ 	.byte	0x00, 0xf5, 0x21, 0x00


	//----- nvinfo : EIATTR_KPARAM_INFO
	.align		4
.L_460:
        /*0038*/ 	.byte	0x04, 0x17
        /*003a*/ 	.short	(.L_462 - .L_461)
.L_461:
        /*003c*/ 	.word	0x00000000
        /*0040*/ 	.short	0x0001
        /*0042*/ 	.short	0x0008
        /*0044*/ 	.byte	0x00, 0xf5, 0x21, 0x00


	//----- nvinfo : EIATTR_KPARAM_INFO
	.align		4
.L_462:
        /*0048*/ 	.byte	0x04, 0x17
        /*004a*/ 	.short	(.L_464 - .L_463)
.L_463:
        /*004c*/ 	.word	0x00000000
        /*0050*/ 	.short	0x0000
        /*0052*/ 	.short	0x0000
        /*0054*/ 	.byte	0x00, 0xf5, 0x21, 0x00


	//----- nvinfo : EIATTR_SPARSE_MMA_MASK
	.align		4
.L_464:
        /*0058*/ 	.byte	0x03, 0x50
        /*005a*/ 	.short	0x0000


	//----- nvinfo : EIATTR_MAXREG_COUNT
	.align		4
        /*005c*/ 	.byte	0x03, 0x1b
        /*005e*/ 	.short	0x00ff


	//----- nvinfo : EIATTR_MERCURY_ISA_VERSION
	.align		4
        /*0060*/ 	.byte	0x03, 0x5f
        /*0062*/ 	.short	0x0101


	//----- nvinfo : EIATTR_VRC_CTA_INIT_COUNT
	.align		4
        /*0064*/ 	.byte	0x02, 0x4a
	.zero		1
	.zero		1


	//----- nvinfo : EIATTR_EXIT_INSTR_OFFSETS
	.align		4
        /*0068*/ 	.byte	0x04, 0x1c
        /*006a*/ 	.short	(.L_466 - .L_465)


	//   ....[0]....
.L_465:
        /*006c*/ 	.word	0x00000070


	//   ....[1]....
        /*0070*/ 	.word	0x00002310


	//   ....[2]....
        /*0074*/ 	.word	0x00003bd0


	//----- nvinfo : EIATTR_CRS_STACK_SIZE
	.align		4
.L_466:
        /*0078*/ 	.byte	0x04, 0x1e
        /*007a*/ 	.short	(.L_468 - .L_467)
.L_467:
        /*007c*/ 	.word	0x00000000


	//----- nvinfo : EIATTR_CBANK_PARAM_SIZE
	.align		4
.L_468:
        /*0080*/ 	.byte	0x03, 0x19
        /*0082*/ 	.short	0x0028


	//----- nvinfo : EIATTR_PARAM_CBANK
	.align		4
        /*0084*/ 	.byte	0x04, 0x0a
        /*0086*/ 	.short	(.L_470 - .L_469)
	.align		4
.L_469:
        /*0088*/ 	.word	index@(.nv.constant0._Z6g_sampPdS_S_iP17curandStateXORWOW)
        /*008c*/ 	.short	0x0380
        /*008e*/ 	.short	0x0028


	//----- nvinfo : EIATTR_SW_WAR
	.align		4
.L_470:
        /*0090*/ 	.byte	0x04, 0x36
        /*0092*/ 	.short	(.L_472 - .L_471)
.L_471:
        /*0094*/ 	.word	0x00000008
.L_472:


//--------------------- .nv.info._Z5ccopyPdS_S_S_S_S_ii --------------------------
	.section	.nv.info._Z5ccopyPdS_S_S_S_S_ii,"",@"SHT_CUDA_INFO"
	.sectionflags	@""
	.align	4


	//----- nvinfo : EIATTR_CUDA_API_VERSION
	.align		4
        /*0000*/ 	.byte	0x04, 0x37
        /*0002*/ 	.short	(.L_474 - .L_473)
.L_473:
        /*0004*/ 	.word	0x00000082


	//----- nvinfo : EIATTR_KPARAM_INFO
	.align		4
.L_474:
        /*0008*/ 	.byte	0x04, 0x17
        /*000a*/ 	.short	(.L_476 - .L_475)
.L_475:
        /*000c*/ 	.word	0x00000000
        /*0010*/ 	.short	0x0007
        /*0012*/ 	.short	0x0034
        /*0014*/ 	.byte	0x00, 0xf0, 0x11, 0x00


	//----- nvinfo : EIATTR_KPARAM_INFO
	.align		4
.L_476:
        /*0018*/ 	.byte	0x04, 0x17
        /*001a*/ 	.short	(.L_478 - .L_477)
.L_477:
        /*001c*/ 	.word	0x00000000
        /*0020*/ 	.short	0x0006
        /*0022*/ 	.short	0x0030
        /*0024*/ 	.byte	0x00, 0xf0, 0x11, 0x00


	//----- nvinfo : EIATTR_KPARAM_INFO
	.align		4
.L_478:
        /*0028*/ 	.byte	0x04, 0x17
        /*002a*/ 	.short	(.L_480 - .L_479)
.L_479:
        /*002c*/ 	.word	0x00000000
        /*0030*/ 	.short	0x0005
        /*0032*/ 	.short	0x0028
        /*0034*/ 	.byte	0x00, 0xf5, 0x21, 0x00


	//----- nvinfo : EIATTR_KPARAM_INFO
	.align		4
.L_480:
        /*0038*/ 	.byte	0x04, 0x17
        /*003a*/ 	.short	(.L_482 - .L_481)
.L_481:
        /*003c*/ 	.word	0x00000000
        /*0040*/ 	.short	0x0004
        /*0042*/ 	.short	0x0020
        /*0044*/ 	.byte	0x00, 0xf5, 0x21, 0x00


	//----- nvinfo : EIATTR_KPARAM_INFO
	.align		4
.L_482:
        /*0048*/ 	.byte	0x04, 0x17
        /*004a*/ 	.short	(.L_484 - .L_483)
.L_483:
        /*004c*/ 	.word	0x00000000
        /*0050*/ 	.short	0x0003
        /*0052*/ 	.short	0x0018
        /*0054*/ 	.byte	0x00, 0xf5, 0x21, 0x00


	//----- nvinfo : EIATTR_KPARAM_INFO
	.align		4
.L_484:
        /*0058*/ 	.byte	0x04, 0x17
        /*005a*/ 	.short	(.L_486 - .L_485)
.L_485:
        /*005c*/ 	.word	0x00000000
        /*0060*/ 	.short	0x0002
        /*0062*/ 	.short	0x0010
        /*0064*/ 	.byte	0x00, 0xf5, 0x21, 0x00


	//----- nvinfo : EIATTR_KPARAM_INFO
	.align		4
.L_486:
        /*0068*/ 	.byte	0x04, 0x17
        /*006a*/ 	.short	(.L_488 - .L_487)
.L_487:
        /*006c*/ 	.word	0x00000000
        /*0070*/ 	.short	0x0001
        /*0072*/ 	.short	0x0008
        /*0074*/ 	.byte	0x00, 0xf5, 0x21, 0x00


	//----- nvinfo : EIATTR_KPARAM_INFO
	.align		4
.L_488:
        /*0078*/ 	.byte	0x04, 0x17
        /*007a*/ 	.short	(.L_490 - .L_489)
.L_489:
        /*007c*/ 	.word	0x00000000
        /*0080*/ 	.short	0x0000
        /*0082*/ 	.short	0x0000
        /*0084*/ 	.byte	0x00, 0xf5, 0x21, 0x00


	//----- nvinfo : EIATTR_SPARSE_MMA_MASK
	.align		4
.L_490:
        /*0088*/ 	.byte	0x03, 0x50
        /*008a*/ 	.short	0x0000


	//----- nvinfo : EIATTR_MAXREG_COUNT
	.align		4
        /*008c*/ 	.byte	0x03, 0x1b
        /*008e*/ 	.short	0x00ff


	//----- nvinfo : EIATTR_MERCURY_ISA_VERSION
	.align		4
        /*0090*/ 	.byte	0x03, 0x5f
        /*0092*/ 	.short	0x0101


	//----- nvinfo : EIATTR_VRC_CTA_INIT_COUNT
	.align		4
        /*0094*/ 	.byte	0x02, 0x4a
	.zero		1
	.zero		1


	//----- nvinfo : EIATTR_EXIT_INSTR_OFFSETS
	.align		4
        /*0098*/ 	.byte	0x04, 0x1c
        /*009a*/ 	.short	(.L_492 - .L_491)


	//   ....[0]....
.L_491:
        /*009c*/ 	.word	0x00000070


	//   ....[1]....
        /*00a0*/ 	.word	0x000001d0


	//----- nvinfo : EIATTR_CBANK_PARAM_SIZE
	.align		4
.L_492:
        /*00a4*/ 	.byte	0x03, 0x19
        /*00a6*/ 	.short	0x0038


	//----- nvinfo : EIATTR_PARAM_CBANK
	.align		4
        /*00a8*/ 	.byte	0x04, 0x0a
        /*00aa*/ 	.short	(.L_494 - .L_493)
	.align		4
.L_493:
        /*00ac*/ 	.word	index@(.nv.constant0._Z5ccopyPdS_S_S_S_S_ii)
        /*00b0*/ 	.short	0x0380
        /*00b2*/ 	.short	0x0038


	//----- nvinfo : EIATTR_SW_WAR
	.align		4
.L_494:
        /*00b4*/ 	.byte	0x04, 0x36
        /*00b6*/ 	.short	(.L_496 - .L_495)
.L_495:
        /*00b8*/ 	.word	0x00000008
.L_496:


//--------------------- .nv.info._Z5setupP17curandStateXORWOWi --------------------------
	.section	.nv.info._Z5setupP17curandStateXORWOWi,"",@"SHT_CUDA_INFO"
	.sectionflags	@""
	.align	4


	//----- nvinfo : EIATTR_CUDA_API_VERSION
	.align		4
        /*0000*/ 	.byte	0x04, 0x37
        /*0002*/ 	.short	(.L_498 - .L_497)
.L_497:
        /*0004*/ 	.word	0x00000082


	//----- nvinfo : EIATTR_KPARAM_INFO
	.align		4
.L_498:
        /*0008*/ 	.byte	0x04, 0x17
        /*000a*/ 	.short	(.L_500 - .L_499)
.L_499:
        /*000c*/ 	.word	0x00000000
        /*0010*/ 	.short	0x0001
        /*0012*/ 	.short	0x0008
        /*0014*/ 	.byte	0x00, 0xf0, 0x11, 0x00


	//----- nvinfo : EIATTR_KPARAM_INFO
	.align		4
.L_500:
        /*0018*/ 	.byte	0x04, 0x17
        /*001a*/ 	.short	(.L_502 - .L_501)
.L_501:
        /*001c*/ 	.word	0x00000000
        /*0020*/ 	.short	0x0000
        /*0022*/ 	.short	0x0000
        /*0024*/ 	.byte	0x00, 0xf5, 0x21, 0x00


	//----- nvinfo : EIATTR_SPARSE_MMA_MASK
	.align		4
.L_502:
        /*0028*/ 	.byte	0x03, 0x50
        /*002a*/ 	.short	0x0000


	//----- nvinfo : EIATTR_MAXREG_COUNT
	.align		4
        /*002c*/ 	.byte	0x03, 0x1b
        /*002e*/ 	.short	0x00ff


	//----- nvinfo : EIATTR_MERCURY_ISA_VERSION
	.align		4
        /*0030*/ 	.byte	0x03, 0x5f
        /*0032*/ 	.short	0x0101


	//----- nvinfo : EIATTR_VRC_CTA_INIT_COUNT
	.align		4
        /*0034*/ 	.byte	0x02, 0x4a
	.zero		1
	.zero		1


	//----- nvinfo : EIATTR_EXIT_INSTR_OFFSETS
	.align		4
        /*0038*/ 	.byte	0x04, 0x1c
        /*003a*/ 	.short	(.L_504 - .L_503)


	//   ....[0]....
.L_503:
        /*003c*/ 	.word	0x00000ee0


	//----- nvinfo : EIATTR_CRS_STACK_SIZE
	.align		4
.L_504:
        /*0040*/ 	.byte	0x04, 0x1e
        /*0042*/ 	.short	(.L_506 - .L_505)
.L_505:
        /*0044*/ 	.word	0x00000000


	//----- nvinfo : EIATTR_CBANK_PARAM_SIZE
	.align		4
.L_506:
        /*0048*/ 	.byte	0x03, 0x19
        /*004a*/ 	.short	0x000c


	//----- nvinfo : EIATTR_PARAM_CBANK
	.align		4
        /*004c*/ 	.byte	0x04, 0x0a
        /*004e*/ 	.short	(.L_508 - .L_507)
	.align		4
.L_507:
        /*0050*/ 	.word	index@(.nv.constant0._Z5setupP17curandStateXORWOWi)
        /*0054*/ 	.short	0x0380
        /*0056*/ 	.short	0x000c


	//----- nvinfo : EIATTR_SW_WAR
	.align		4
.L_508:
        /*0058*/ 	.byte	0x04, 0x36
        /*005a*/ 	.short	(.L_510 - .L_509)
.L_509:
        /*005c*/ 	.word	0x00000008
.L_510:


//--------------------- .nv.info._Z4calmPdS_S_S_S_S_S_S_S_S_S_S_S_S_i --------------------------
	.section	.nv.info._Z4calmPdS_S_S_S_S_S_S_S_S_S_S_S_S_i,"",@"SHT_CUDA_INFO"
	.sectionflags	@""
	.align	4


	//----- nvinfo : EIATTR_CUDA_API_VERSION
	.align		4
        /*0000*/ 	.byte	0x04, 0x37
        /*0002*/ 	.short	(.L_512 - .L_511)
.L_511:
        /*0004*/ 	.word	0x00000082


	//----- nvinfo : EIATTR_KPARAM_INFO
	.align		4
.L_512:
        /*0008*/ 	.byte	0x04, 0x17
        /*000a*/ 	.short	(.L_514 - .L_513)
.L_513:
        /*000c*/ 	.word	0x00000000
        /*0010*/ 	.short	0x000e
        /*0012*/ 	.short	0x0070
        /*0014*/ 	.byte	0x00, 0xf0, 0x11, 0x00


	//----- nvinfo : EIATTR_KPARAM_INFO
	.align		4
.L_514:
        /*0018*/ 	.byte	0x04, 0x17
        /*001a*/ 	.short	(.L_516 - .L_515)
.L_515:
        /*001c*/ 	.word	0x00000000
        /*0020*/ 	.short	0x000d
        /*0022*/ 	.short	0x0068
        /*0024*/ 	.byte	0x00, 0xf5, 0x21, 0x00


	//----- nvinfo : EIATTR_KPARAM_INFO
	.align		4
.L_516:
        /*0028*/ 	.byte	0x04, 0x17
        /*002a*/ 	.short	(.L_518 - .L_517)
.L_517:
        /*002c*/ 	.word	0x00000000
        /*0030*/ 	.short	0x000c
        /*0032*/ 	.short	0x0060
        /*0034*/ 	.byte	0x00, 0xf5, 0x21, 0x00


	//----- nvinfo : EIATTR_KPARAM_INFO
	.align		4
.L_518:
        /*0038*/ 	.byte	0x04, 0x17
        /*003a*/ 	.short	(.L_520 - .L_519)
.L_519:
        /*003c*/ 	.word	0x00000000
        /*0040*/ 	.short	0x000b
        /*0042*/ 	.short	0x0058
        /*0044*/ 	.byte	0x00, 0xf5, 0x21, 0x00


	//----- nvinfo : EIATTR_KPARAM_INFO
	.align		4
.L_520:
        /*0048*/ 	.byte	0x04, 0x17
        /*004a*/ 	.short	(.L_522 - .L_521)
.L_521:
        /*004c*/ 	.word	0x00000000
        /*0050*/ 	.short	0x000a
        /*0052*/ 	.short	0x0050
        /*0054*/ 	.byte	0x00, 0xf5, 0x21, 0x00


	//----- nvinfo : EIATTR_KPARAM_INFO
	.align		4
.L_522:
        /*0058*/ 	.byte	0x04, 0x17
        /*005a*/ 	.short	(.L_524 - .L_523)
.L_523:
        /*005c*/ 	.word	0x00000000
        /*0060*/ 	.short	0x0009
        /*0062*/ 	.short	0x0048
        /*0064*/ 	.byte	0x00, 0xf5, 0x21, 0x00


	//----- nvinfo : EIATTR_KPARAM_INFO
	.align		4
.L_524:
        /*0068*/ 	.byte	0x04, 0x17
        /*006a*/ 	.short	(.L_526 - .L_525)
.L_525:
        /*006c*/ 	.word	0x00000000
        /*0070*/ 	.short	0x0008
        /*0072*/ 	.short	0x0040
        /*0074*/ 	.byte	0x00, 0xf5, 0x21, 0x00


	//----- nvinfo : EIATTR_KPARAM_INFO
	.align		4
.L_526:
        /*0078*/ 	.byte	0x04, 0x17
        /*007a*/ 	.short	(.L_528 - .L_527)
.L_527:
        /*007c*/ 	.word	0x00000000
        /*0080*/ 	.short	0x0007
        /*0082*/ 	.short	0x0038
        /*0084*/ 	.byte	0x00, 0xf5, 0x21, 0x00


	//----- nvinfo : EIATTR_KPARAM_INFO
	.align		4
.L_528:
        /*0088*/ 	.byte	0x04, 0x17
        /*008a*/ 	.short	(.L_530 - .L_529)
.L_529:
        /*008c*/ 	.word	0x00000000
        /*0090*/ 	.short	0x0006
        /*0092*/ 	.short	0x0030
        /*0094*/ 	.byte	0x00, 0xf5, 0x21, 0x00


	//----- nvinfo : EIATTR_KPARAM_INFO
	.align		4
.L_530:
        /*0098*/ 	.byte	0x04, 0x17
        /*009a*/ 	.short	(.L_532 - .L_531)
.L_531:
        /*009c*/ 	.word	0x00000000
        /*00a0*/ 	.short	0x0005
        /*00a2*/ 	.short	0x0028
        /*00a4*/ 	.byte	0x00, 0xf5, 0x21, 0x00


	//----- nvinfo : EIATTR_KPARAM_INFO
	.align		4
.L_532:
        /*00a8*/ 	.byte	0x04, 0x17
        /*00aa*/ 	.short	(.L_534 - .L_533)
.L_533:
        /*00ac*/ 	.word	0x00000000
        /*00b0*/ 	.short	0x0004
        /*00b2*/ 	.short	0x0020
        /*00b4*/ 	.byte	0x00, 0xf5, 0x21, 0x00


	//----- nvinfo : EIATTR_KPARAM_INFO
	.align		4
.L_534:
        /*00b8*/ 	.byte	0x04, 0x17
        /*00ba*/ 	.short	(.L_536 - .L_535)
.L_535:
        /*00bc*/ 	.word	0x00000000
        /*00c0*/ 	.short	0x0003
        /*00c2*/ 	.short	0x0018
        /*00c4*/ 	.byte	0x00, 0xf5, 0x21, 0x00


	//----- nvinfo : EIATTR_KPARAM_INFO
	.align		4
.L_536:
        /*00c8*/ 	.byte	0x04, 0x17
        /*00ca*/ 	.short	(.L_538 - .L_537)
.L_537:
        /*00cc*/ 	.word	0x00000000
        /*00d0*/ 	.short	0x0002
        /*00d2*/ 	.short	0x0010
        /*00d4*/ 	.byte	0x00, 0xf5, 0x21, 0x00


	//----- nvinfo : EIATTR_KPARAM_INFO
	.align		4
.L_538:
        /*00d8*/ 	.byte	0x04, 0x17
        /*00da*/ 	.short	(.L_540 - .L_539)
.L_539:
        /*00dc*/ 	.word	0x00000000
        /*00e0*/ 	.short	0x0001
        /*00e2*/ 	.short	0x0008
        /*00e4*/ 	.byte	0x00, 0xf5, 0x21, 0x00


	//----- nvinfo : EIATTR_KPARAM_INFO
	.align		4
.L_540:
        /*00e8*/ 	.byte	0x04, 0x17
        /*00ea*/ 	.short	(.L_542 - .L_541)
.L_541:
        /*00ec*/ 	.word	0x00000000
        /*00f0*/ 	.short	0x0000
        /*00f2*/ 	.short	0x0000
        /*00f4*/ 	.byte	0x00, 0xf5, 0x21, 0x00


	//----- nvinfo : EIATTR_SPARSE_MMA_MASK
	.align		4
.L_542:
        /*00f8*/ 	.byte	0x03, 0x50
        /*00fa*/ 	.short	0x0000


	//----- nvinfo : EIATTR_MAXREG_COUNT
	.align		4
        /*00fc*/ 	.byte	0x03, 0x1b
        /*00fe*/ 	.short	0x00ff


	//----- nvinfo : EIATTR_MERCURY_ISA_VERSION
	.align		4
        /*0100*/ 	.byte	0x03, 0x5f
        /*0102*/ 	.short	0x0101


	//----- nvinfo : EIATTR_VRC_CTA_INIT_COUNT
	.align		4
        /*0104*/ 	.byte	0x02, 0x4a
	.zero		1
	.zero		1


	//----- nvinfo : EIATTR_EXIT_INSTR_OFFSETS
	.align		4
        /*0108*/ 	.byte	0x04, 0x1c
        /*010a*/ 	.short	(.L_544 - .L_543)


	//   ....[0]....
.L_543:
        /*010c*/ 	.word	0x00000070


	//   ....[1]....
        /*0110*/ 	.word	0x00000f20


	//----- nvinfo : EIATTR_CRS_STACK_SIZE
	.align		4
.L_544:
        /*0114*/ 	.byte	0x04, 0x1e
        /*0116*/ 	.short	(.L_546 - .L_545)
.L_545:
        /*0118*/ 	.word	0x00000000


	//----- nvinfo : EIATTR_CBANK_PARAM_SIZE
	.align		4
.L_546:
        /*011c*/ 	.byte	0x03, 0x19
        /*011e*/ 	.short	0x0074


	//----- nvinfo : EIATTR_PARAM_CBANK
	.align		4
        /*0120*/ 	.byte	0x04, 0x0a
        /*0122*/ 	.short	(.L_548 - .L_547)
	.align		4
.L_547:
        /*0124*/ 	.word	index@(.nv.constant0._Z4calmPdS_S_S_S_S_S_S_S_S_S_S_S_S_i)
        /*0128*/ 	.short	0x0380
        /*012a*/ 	.short	0x0074


	//----- nvinfo : EIATTR_SW_WAR
	.align		4
.L_548:
        /*012c*/ 	.byte	0x04, 0x36
        /*012e*/ 	.short	(.L_550 - .L_549)
.L_549:
        /*0130*/ 	.word	0x00000008
.L_550:


//--------------------- .nv.info._Z8calalphaPdS_S_S_S_S_S_ddddiS_S_S_S_S_S_ --------------------------
	.section	.nv.info._Z8calalphaPdS_S_S_S_S_S_ddddiS_S_S_S_S_S_,"",@"SHT_CUDA_INFO"
	.sectionflags	@""
	.align	4


	//----- nvinfo : EIATTR_CUDA_API_VERSION
	.align		4
        /*0000*/ 	.byte	0x04, 0x37
        /*0002*/ 	.short	(.L_552 - .L_551)
.L_551:
        /*0004*/ 	.word	0x00000082


	//----- nvinfo : EIATTR_KPARAM_INFO
	.align		4
.L_552:
        /*0008*/ 	.byte	0x04, 0x17
        /*000a*/ 	.short	(.L_554 - .L_553)
.L_553:
        /*000c*/ 	.word	0x00000000
        /*0010*/ 	.short	0x0011
        /*0012*/ 	.short	0x0088
        /*0014*/ 	.byte	0x00, 0xf5, 0x21, 0x00


	//----- nvinfo : EIATTR_KPARAM_INFO
	.align		4
.L_554:
        /*0018*/ 	.byte	0x04, 0x17
        /*001a*/ 	.short	(.L_556 - .L_555)
.L_555:
        /*001c*/ 	.word	0x00000000
        /*0020*/ 	.short	0x0010
        /*0022*/ 	.short	0x0080
        /*0024*/ 	.byte	0x00, 0xf5, 0x21, 0x00


	//----- nvinfo : EIATTR_KPARAM_INFO
	.align		4
.L_556:
        /*0028*/ 	.byte	0x04, 0x17
        /*002a*/ 	.short	(.L_558 - .L_557)
.L_557:
        /*002c*/ 	.word	0x00000000
        /*0030*/ 	.short	0x000f
        /*0032*/ 	.short	0x0078
        /*0034*/ 	.byte	0x00, 0xf5, 0x21, 0x00


	//----- nvinfo : EIATTR_KPARAM_INFO
	.align		4
.L_558:
        /*0038*/ 	.byte	0x04, 0x17
        /*003a*/ 	.short	(.L_560 - .L_559)
.L_559:
        /*003c*/ 	.word	0x00000000
        /*0040*/ 	.short	0x000e
        /*0042*/ 	.short	0x0070
        /*0044*/ 	.byte	0x00, 0xf5, 0x21, 0x00


	//----- nvinfo : EIATTR_KPARAM_INFO
	.align		4
.L_560:
        /*0048*/ 	.byte	0x04, 0x17
        /*004a*/ 	.short	(.L_562 - .L_561)
.L_561:
        /*004c*/ 	.word	0x00000000
        /*0050*/ 	.short	0x000d
        /*0052*/ 	.short	0x0068
        /*0054*/ 	.byte	0x00, 0xf5, 0x21, 0x00


	//----- nvinfo : EIATTR_KPARAM_INFO
	.align		4
.L_562:
        /*0058*/ 	.byte	0x04, 0x17
        /*005a*/ 	.short	(.L_564 - .L_563)
.L_563:
        /*005c*/ 	.word	0x00000000
        /*0060*/ 	.short	0x000c
        /*0062*/ 	.short	0x0060
        /*0064*/ 	.byte	0x00, 0xf5, 0x21, 0x00


	//----- nvinfo : EIATTR_KPARAM_INFO
	.align		4
.L_564:
        /*0068*/ 	.byte	0x04, 0x17
        /*006a*/ 	.short	(.L_566 - .L_565)
.L_565:
        /*006c*/ 	.word	0x00000000
        /*0070*/ 	.short	0x000b
        /*0072*/ 	.short	0x0058
        /*0074*/ 	.byte	0x00, 0xf0, 0x11, 0x00


	//----- nvinfo : EIATTR_KPARAM_INFO
	.align		4
.L_566:
        /*0078*/ 	.byte	0x04, 0x17
        /*007a*/ 	.short	(.L_568 - .L_567)
.L_567:
        /*007c*/ 	.word	0x00000000
        /*0080*/ 	.short	0x000a
        /*0082*/ 	.short	0x0050
        /*0084*/ 	.byte	0x00, 0xf0, 0x21, 0x00


	//----- nvinfo : EIATTR_KPARAM_INFO
	.align		4
.L_568:
        /*0088*/ 	.byte	0x04, 0x17
        /*008a*/ 	.short	(.L_570 - .L_569)
.L_569:
        /*008c*/ 	.word	0x00000000
        /*0090*/ 	.short	0x0009
        /*0092*/ 	.short	0x0048
        /*0094*/ 	.byte	0x00, 0xf0, 0x21, 0x00


	//----- nvinfo : EIATTR_KPARAM_INFO
	.align		4
.L_570:
        /*0098*/ 	.byte	0x04, 0x17
        /*009a*/ 	.short	(.L_572 - .L_571)
.L_571:
        /*009c*/ 	.word	0x00000000
        /*00a0*/ 	.short	0x0008
        /*00a2*/ 	.short	0x0040
        /*00a4*/ 	.byte	0x00, 0xf0, 0x21, 0x00


	//----- nvinfo : EIATTR_KPARAM_INFO
	.align		4
.L_572:
        /*00a8*/ 	.byte	0x04, 0x17
        /*00aa*/ 	.short	(.L_574 - .L_573)
.L_573:
        /*00ac*/ 	.word	0x00000000
        /*00b0*/ 	.short	0x0007
        /*00b2*/ 	.short	0x0038
        /*00b4*/ 	.byte	0x00, 0xf0, 0x21, 0x00


	//----- nvinfo : EIATTR_KPARAM_INFO
	.align		4
.L_574:
        /*00b8*/ 	.byte	0x04, 0x17
        /*00ba*/ 	.short	(.L_576 - .L_575)
.L_575:
        /*00bc*/ 	.word	0x00000000
        /*00c0*/ 	.short	0x0006
        /*00c2*/ 	.short	0x0030
        /*00c4*/ 	.byte	0x00, 0xf5, 0x21, 0x00


	//----- nvinfo : EIATTR_KPARAM_INFO
	.align		4
.L_576:
        /*00c8*/ 	.byte	0x04, 0x17
        /*00ca*/ 	.short	(.L_578 - .L_577)
.L_577:
        /*00cc*/ 	.word	0x00000000
        /*00d0*/ 	.short	0x0005
        /*00d2*/ 	.short	0x0028
        /*00d4*/ 	.byte	0x00, 0xf5, 0x21, 0x00


	//----- nvinfo : EIATTR_KPARAM_INFO
	.align		4
.L_578:
        /*00d8*/ 	.byte	0x04, 0x17
        /*00da*/ 	.short	(.L_580 - .L_579)
.L_579:
        /*00dc*/ 	.word	0x00000000
        /*00e0*/ 	.short	0x0004
        /*00e2*/ 	.short	0x0020
        /*00e4*/ 	.byte	0x00, 0xf5, 0x21, 0x00


	//----- nvinfo : EIATTR_KPARAM_INFO
	.align		4
.L_580:
        /*00e8*/ 	.byte	0x04, 0x17
        /*00ea*/ 	.short	(.L_582 - .L_581)
.L_581:
        /*00ec*/ 	.word	0x00000000
        /*00f0*/ 	.short	0x0003
        /*00f2*/ 	.short	0x0018
        /*00f4*/ 	.byte	0x00, 0xf5, 0x21, 0x00


	//----- nvinfo : EIATTR_KPARAM_INFO
	.align		4
.L_582:
        /*00f8*/ 	.byte	0x04, 0x17
        /*00fa*/ 	.short	(.L_584 - .L_583)
.L_583:
        /*00fc*/ 	.word	0x00000000
        /*0100*/ 	.short	0x0002
        /*0102*/ 	.short	0x0010
        /*0104*/ 	.byte	0x00, 0xf5, 0x21, 0x00


	//----- nvinfo : EIATTR_KPARAM_INFO
	.align		4
.L_584:
        /*0108*/ 	.byte	0x04, 0x17
        /*010a*/ 	.short	(.L_586 - .L_585)
.L_585:
        /*010c*/ 	.word	0x00000000
        /*0110*/ 	.short	0x0001
        /*0112*/ 	.short	0x0008
        /*0114*/ 	.byte	0x00, 0xf5, 0x21, 0x00


	//----- nvinfo : EIATTR_KPARAM_INFO
	.align		4
.L_586:
        /*0118*/ 	.byte	0x04, 0x17
        /*011a*/ 	.short	(.L_588 - .L_587)
.L_587:
        /*011c*/ 	.word	0x00000000
        /*0120*/ 	.short	0x0000
        /*0122*/ 	.short	0x0000
        /*0124*/ 	.byte	0x00, 0xf5, 0x21, 0x00


	//----- nvinfo : EIATTR_SPARSE_MMA_MASK
	.align		4
.L_588:
        /*0128*/ 	.byte	0x03, 0x50
        /*012a*/ 	.short	0x0000


	//----- nvinfo : EIATTR_MAXREG_COUNT
	.align		4
        /*012c*/ 	.byte	0x03, 0x1b
        /*012e*/ 	.short	0x00ff


	//----- nvinfo : EIATTR_MERCURY_ISA_VERSION
	.align		4
        /*0130*/ 	.byte	0x03, 0x5f
        /*0132*/ 	.short	0x0101


	//----- nvinfo : EIATTR_VRC_CTA_INIT_COUNT
	.align		4
        /*0134*/ 	.byte	0x02, 0x4a
	.zero		1
	.zero		1


	//----- nvinfo : EIATTR_EXIT_INSTR_OFFSETS
	.align		4
        /*0138*/ 	.byte	0x04, 0x1c
        /*013a*/ 	.short	(.L_590 - .L_589)


	//   ....[0]....
.L_589:
        /*013c*/ 	.word	0x00000070


	//   ....[1]....
        /*0140*/ 	.word	0x00003770


	//----- nvinfo : EIATTR_CRS_STACK_SIZE
	.align		4
.L_590:
        /*0144*/ 	.byte	0x04, 0x1e
        /*0146*/ 	.short	(.L_592 - .L_591)
.L_591:
        /*0148*/ 	.word	0x00000000


	//----- nvinfo : EIATTR_CBANK_PARAM_SIZE
	.align		4
.L_592:
        /*014c*/ 	.byte	0x03, 0x19
        /*014e*/ 	.short	0x0090


	//----- nvinfo : EIATTR_PARAM_CBANK
	.align		4
        /*0150*/ 	.byte	0x04, 0x0a
        /*0152*/ 	.short	(.L_594 - .L_593)
	.align		4
.L_593:
        /*0154*/ 	.word	index@(.nv.constant0._Z8calalphaPdS_S_S_S_S_S_ddddiS_S_S_S_S_S_)
        /*0158*/ 	.short	0x0380
        /*015a*/ 	.short	0x0090


	//----- nvinfo : EIATTR_SW_WAR
	.align		4
.L_594:
        /*015c*/ 	.byte	0x04, 0x36
        /*015e*/ 	.short	(.L_596 - .L_595)
.L_595:
        /*0160*/ 	.word	0x00000008
.L_596:


//--------------------- .nv.info._Z6calacpPdS_S_S_S_S_iS_S_S_S_P17curandStateXORWOWdS_ --------------------------
	.section	.nv.info._Z6calacpPdS_S_S_S_S_iS_S_S_S_P17curandStateXORWOWdS_,"",@"SHT_CUDA_INFO"
	.sectionflags	@""
	.align	4


	//----- nvinfo : EIATTR_CUDA_API_VERSION
	.align		4
        /*0000*/ 	.byte	0x04, 0x37
        /*0002*/ 	.short	(.L_598 - .L_597)
.L_597:
        /*0004*/ 	.word	0x00000082


	//----- nvinfo : EIATTR_KPARAM_INFO
	.align		4
.L_598:
        /*0008*/ 	.byte	0x04, 0x17
        /*000a*/ 	.short	(.L_600 - .L_599)
.L_599:
        /*000c*/ 	.word	0x00000000
        /*0010*/ 	.short	0x000d
        /*0012*/ 	.short	0x0068
        /*0014*/ 	.byte	0x00, 0xf5, 0x21, 0x00


	//----- nvinfo : EIATTR_KPARAM_INFO
	.align		4
.L_600:
        /*0018*/ 	.byte	0x04, 0x17
        /*001a*/ 	.short	(.L_602 - .L_601)
.L_601:
        /*001c*/ 	.word	0x00000000
        /*0020*/ 	.short	0x000c
        /*0022*/ 	.short	0x0060
        /*0024*/ 	.byte	0x00, 0xf0, 0x21, 0x00


	//----- nvinfo : EIATTR_KPARAM_INFO
	.align		4
.L_602:
        /*0028*/ 	.byte	0x04, 0x17
        /*002a*/ 	.short	(.L_604 - .L_603)
.L_603:
        /*002c*/ 	.word	0x00000000
        /*0030*/ 	.short	0x000b
        /*0032*/ 	.short	0x0058
        /*0034*/ 	.byte	0x00, 0xf5, 0x21, 0x00


	//----- nvinfo : EIATTR_KPARAM_INFO
	.align		4
.L_604:
        /*0038*/ 	.byte	0x04, 0x17
        /*003a*/ 	.short	(.L_606 - .L_605)
.L_605:
        /*003c*/ 	.word	0x00000000
        /*0040*/ 	.short	0x000a
        /*0042*/ 	.short	0x0050
        /*0044*/ 	.byte	0x00, 0xf5, 0x21, 0x00


	//----- nvinfo : EIATTR_KPARAM_INFO
	.align		4
.L_606:
        /*0048*/ 	.byte	0x04, 0x17
        /*004a*/ 	.short	(.L_608 - .L_607)
.L_607:
        /*004c*/ 	.word	0x00000000
        /*0050*/ 	.short	0x0009
        /*0052*/ 	.short	0x0048
        /*0054*/ 	.byte	0x00, 0xf5, 0x21, 0x00


	//----- nvinfo : EIATTR_KPARAM_INFO
	.align		4
.L_608:
        /*0058*/ 	.byte	0x04, 0x17
        /*005a*/ 	.short	(.L_610 - .L_609)
.L_609:
        /*005c*/ 	.word	0x00000000
        /*0060*/ 	.short	0x0008
        /*0062*/ 	.short	0x0040
        /*0064*/ 	.byte	0x00, 0xf5, 0x21, 0x00


	//----- nvinfo : EIATTR_KPARAM_INFO
	.align		4
.L_610:
        /*0068*/ 	.byte	0x04, 0x17
        /*006a*/ 	.short	(.L_612 - .L_611)
.L_611:
        /*006c*/ 	.word	0x00000000
        /*0070*/ 	.short	0x0007
        /*0072*/ 	.short	0x0038
        /*0074*/ 	.byte	0x00, 0xf5, 0x21, 0x00


	//----- nvinfo : EIATTR_KPARAM_INFO
	.align		4
.L_612:
        /*0078*/ 	.byte	0x04, 0x17
        /*007a*/ 	.short	(.L_614 - .L_613)
.L_613:
        /*007c*/ 	.word	0x00000000
        /*0080*/ 	.short	0x0006
        /*0082*/ 	.short	0x0030
        /*0084*/ 	.byte	0x00, 0xf0, 0x11, 0x00


	//----- nvinfo : EIATTR_KPARAM_INFO
	.align		4
.L_614:
        /*0088*/ 	.byte	0x04, 0x17
        /*008a*/ 	.short	(.L_616 - .L_615)
.L_615:
        /*008c*/ 	.word	0x00000000
        /*0090*/ 	.short	0x0005
        /*0092*/ 	.short	0x0028
        /*0094*/ 	.byte	0x00, 0xf5, 0x21, 0x00


	//----- nvinfo : EIATTR_KPARAM_INFO
	.align		4
.L_616:
        /*0098*/ 	.byte	0x04, 0x17
        /*009a*/ 	.short	(.L_618 - .L_617)
.L_617:
        /*009c*/ 	.word	0x00000000
        /*00a0*/ 	.short	0x0004
        /*00a2*/ 	.short	0x0020
        /*00a4*/ 	.byte	0x00, 0xf5, 0x21, 0x00


	//----- nvinfo : EIATTR_KPARAM_INFO
	.align		4
.L_618:
        /*00a8*/ 	.byte	0x04, 0x17
        /*00aa*/ 	.short	(.L_620 - .L_619)
.L_619:
        /*00ac*/ 	.word	0x00000000
        /*00b0*/ 	.short	0x0003
        /*00b2*/ 	.short	0x0018
        /*00b4*/ 	.byte	0x00, 0xf5, 0x21, 0x00


	//----- nvinfo : EIATTR_KPARAM_INFO
	.align		4
.L_620:
        /*00b8*/ 	.byte	0x04, 0x17
        /*00ba*/ 	.short	(.L_622 - .L_621)
.L_621:
        /*00bc*/ 	.word	0x00000000
        /*00c0*/ 	.short	0x0002
        /*00c2*/ 	.short	0x0010
        /*00c4*/ 	.byte	0x00, 0xf5, 0x21, 0x00


	//----- nvinfo : EIATTR_KPARAM_INFO
	.align		4
.L_622:
        /*00c8*/ 	.byte	0x04, 0x17
        /*00ca*/ 	.short	(.L_624 - .L_623)
.L_623:
        /*00cc*/ 	.word	0x00000000
        /*00d0*/ 	.short	0x0001
        /*00d2*/ 	.short	0x0008
        /*00d4*/ 	.byte	0x00, 0xf5, 0x21, 0x00


	//----- nvinfo : EIATTR_KPARAM_INFO
	.align		4
.L_624:
        /*00d8*/ 	.byte	0x04, 0x17
        /*00da*/ 	.short	(.L_626 - .L_625)
.L_625:
        /*00dc*/ 	.word	0x00000000
        /*00e0*/ 	.short	0x0000
        /*00e2*/ 	.short	0x0000
        /*00e4*/ 	.byte	0x00, 0xf5, 0x21, 0x00


	//----- nvinfo : EIATTR_SPARSE_MMA_MASK
	.align		4
.L_626:
        /*00e8*/ 	.byte	0x03, 0x50
        /*00ea*/ 	.short	0x0000


	//----- nvinfo : EIATTR_MAXREG_COUNT
	.align		4
        /*00ec*/ 	.byte	0x03, 0x1b
        /*00ee*/ 	.short	0x00ff


	//----- nvinfo : EIATTR_NUM_BARRIERS
	.align		4
        /*00f0*/ 	.byte	0x02, 0x4c
        /*00f2*/ 	.byte	0x01
	.zero		1


	//----- nvinfo : EIATTR_MERCURY_ISA_VERSION
	.align		4
        /*00f4*/ 	.byte	0x03, 0x5f
        /*00f6*/ 	.short	0x0101


	//----- nvinfo : EIATTR_VRC_CTA_INIT_COUNT
	.align		4
        /*00f8*/ 	.byte	0x02, 0x4a
	.zero		1
	.zero		1


	//----- nvinfo : EIATTR_EXIT_INSTR_OFFSETS
	.align		4
        /*00fc*/ 	.byte	0x04, 0x1c
        /*00fe*/ 	.short	(.L_628 - .L_627)


	//   ....[0]....
.L_627:
        /*0100*/ 	.word	0x00000070


	//   ....[1]....
        /*0104*/ 	.word	0x00019450


	//   ....[2]....
        /*0108*/ 	.word	0x00019520


	//----- nvinfo : EIATTR_CRS_STACK_SIZE
	.align		4
.L_628:
        /*010c*/ 	.byte	0x04, 0x1e
        /*010e*/ 	.short	(.L_630 - .L_629)
.L_629:
        /*0110*/ 	.word	0x00000000


	//----- nvinfo : EIATTR_CBANK_PARAM_SIZE
	.align		4
.L_630:
        /*0114*/ 	.byte	0x03, 0x19
        /*0116*/ 	.short	0x0070


	//----- nvinfo : EIATTR_PARAM_CBANK
	.align		4
        /*0118*/ 	.byte	0x04, 0x0a
        /*011a*/ 	.short	(.L_632 - .L_631)
	.align		4
.L_631:
        /*011c*/ 	.word	index@(.nv.constant0._Z6calacpPdS_S_S_S_S_iS_S_S_S_P17curandStateXORWOWdS_)
        /*0120*/ 	.short	0x0380
        /*0122*/ 	.short	0x0070


	//----- nvinfo : EIATTR_SW_WAR
	.align		4
.L_632:
        /*0124*/ 	.byte	0x04, 0x36
        /*0126*/ 	.short	(.L_634 - .L_633)
.L_633:
        /*0128*/ 	.word	0x00000008
.L_634:


//--------------------- .nv.info._Z7c_gammadPdS_iP17curandStateXORWOW --------------------------
	.section	.nv.info._Z7c_gammadPdS_iP17curandStateXORWOW,"",@"SHT_CUDA_INFO"
	.sectionflags	@""
	.align	4


	//----- nvinfo : EIATTR_CUDA_API_VERSION
	.align		4
        /*0000*/ 	.byte	0x04, 0x37
        /*0002*/ 	.short	(.L_636 - .L_635)
.L_635:
        /*0004*/ 	.word	0x00000082


	//----- nvinfo : EIATTR_KPARAM_INFO
	.align		4
.L_636:
        /*0008*/ 	.byte	0x04, 0x17
        /*000a*/ 	.short	(.L_638 - .L_637)
.L_637:
        /*000c*/ 	.word	0x00000000
        /*0010*/ 	.short	0x0004
        /*0012*/ 	.short	0x0020
        /*0014*/ 	.byte	0x00, 0xf5, 0x21, 0x00


	//----- nvinfo : EIATTR_KPARAM_INFO
	.align		4
.L_638:
        /*0018*/ 	.byte	0x04, 0x17
        /*001a*/ 	.short	(.L_640 - .L_639)
.L_639:
        /*001c*/ 	.word	0x00000000
        /*0020*/ 	.short	0x0003
        /*0022*/ 	.short	0x0018
        /*0024*/ 	.byte	0x00, 0xf0, 0x11, 0x00


	//----- nvinfo : EIATTR_KPARAM_INFO
	.align		4
.L_640:
        /*0028*/ 	.byte	0x04, 0x17
        /*002a*/ 	.short	(.L_642 - .L_641)
.L_641:
        /*002c*/ 	.word	0x00000000
        /*0030*/ 	.short	0x0002
        /*0032*/ 	.short	0x0010
        /*0034*/ 	.byte	0x00, 0xf5, 0x21, 0x00


	//----- nvinfo : EIATTR_KPARAM_INFO
	.align		4
.L_642:
        /*0038*/ 	.byte	0x04, 0x17
        /*003a*/ 	.short	(.L_644 - .L_643)
.L_643:
        /*003c*/ 	.word	0x00000000
        /*0040*/ 	.short	0x0001
        /*0042*/ 	.short	0x0008
        /*0044*/ 	.byte	0x00, 0xf5, 0x21, 0x00


	//----- nvinfo : EIATTR_KPARAM_INFO
	.align		4
.L_644:
        /*0048*/ 	.byte	0x04, 0x17
        /*004a*/ 	.short	(.L_646 - .L_645)
.L_645:
        /*004c*/ 	.word	0x00000000
        /*0050*/ 	.short	0x0000
        /*0052*/ 	.short	0x0000
        /*0054*/ 	.byte	0x00, 0xf0, 0x21, 0x00


	//----- nvinfo : EIATTR_SPARSE_MMA_MASK
	.align		4
.L_646:
        /*0058*/ 	.byte	0x03, 0x50
        /*005a*/ 	.short	0x0000


	//----- nvinfo : EIATTR_MAXREG_COUNT
	.align		4
        /*005c*/ 	.byte	0x03, 0x1b
        /*005e*/ 	.short	0x00ff


	//----- nvinfo : EIATTR_MERCURY_ISA_VERSION
	.align		4
        /*0060*/ 	.byte	0x03, 0x5f
        /*0062*/ 	.short	0x0101


	//----- nvinfo : EIATTR_VRC_CTA_INIT_COUNT
	.align		4
        /*0064*/ 	.byte	0x02, 0x4a
	.zero		1
	.zero		1


	//----- nvinfo : EIATTR_EXIT_INSTR_OFFSETS
	.align		4
        /*0068*/ 	.byte	0x04, 0x1c
        /*006a*/ 	.short	(.L_648 - .L_647)


	//   ....[0]....
.L_647:
        /*006c*/ 	.word	0x000019d0


	//----- nvinfo : EIATTR_CRS_STACK_SIZE
	.align		4
.L_648:
        /*0070*/ 	.byte	0x04, 0x1e
        /*0072*/ 	.short	(.L_650 - .L_649)
.L_649:
        /*0074*/ 	.word	0x00000000


	//----- nvinfo : EIATTR_CBANK_PARAM_SIZE
	.align		4
.L_650:
        /*0078*/ 	.byte	0x03, 0x19
        /*007a*/ 	.short	0x0028


	//----- nvinfo : EIATTR_PARAM_CBANK
	.align		4
        /*007c*/ 	.byte	0x04, 0x0a
        /*007e*/ 	.short	(.L_652 - .L_651)
	.align		4
.L_651:
        /*0080*/ 	.word	index@(.nv.constant0._Z7c_gammadPdS_iP17curandStateXORWOW)
        /*0084*/ 	.short	0x0380
        /*0086*/ 	.short	0x0028


	//----- nvinfo : EIATTR_SW_WAR
	.align		4
.L_652:
        /*0088*/ 	.byte	0x04, 0x36
        /*008a*/ 	.short	(.L_654 - .L_653)
.L_653:
        /*008c*/ 	.word	0x00000008
.L_654:


//--------------------- .nv.info._Z9gen_gammaPdS_S_iP17curandStateXORWOWdS_ --------------------------
	.section	.nv.info._Z9gen_gammaPdS_S_iP17curandStateXORWOWdS_,"",@"SHT_CUDA_INFO"
	.sectionflags	@""
	.align	4


	//----- nvinfo : EIATTR_CUDA_API_VERSION
	.align		4
        /*0000*/ 	.byte	0x04, 0x37
        /*0002*/ 	.short	(.L_656 - .L_655)
.L_655:
        /*0004*/ 	.word	0x00000082


	//----- nvinfo : EIATTR_KPARAM_INFO
	.align		4
.L_656:
        /*0008*/ 	.byte	0x04, 0x17
        /*000a*/ 	.short	(.L_658 - .L_657)
.L_657:
        /*000c*/ 	.word	0x00000000
        /*0010*/ 	.short	0x0006
        /*0012*/ 	.short	0x0030
        /*0014*/ 	.byte	0x00, 0xf5, 0x21, 0x00


	//----- nvinfo : EIATTR_KPARAM_INFO
	.align		4
.L_658:
        /*0018*/ 	.byte	0x04, 0x17
        /*001a*/ 	.short	(.L_660 - .L_659)
.L_659:
        /*001c*/ 	.word	0x00000000
        /*0020*/ 	.short	0x0005
        /*0022*/ 	.short	0x0028
        /*0024*/ 	.byte	0x00, 0xf0, 0x21, 0x00


	//----- nvinfo : EIATTR_KPARAM_INFO
	.align		4
.L_660:
        /*0028*/ 	.byte	0x04, 0x17
        /*002a*/ 	.short	(.L_662 - .L_661)
.L_661:
        /*002c*/ 	.word	0x00000000
        /*0030*/ 	.short	0x0004
        /*0032*/ 	.short	0x0020
        /*0034*/ 	.byte	0x00, 0xf5, 0x21, 0x00


	//----- nvinfo : EIATTR_KPARAM_INFO
	.align		4
.L_662:
        /*0038*/ 	.byte	0x04, 0x17
        /*003a*/ 	.short	(.L_664 - .L_663)
.L_663:
        /*003c*/ 	.word	0x00000000
        /*0040*/ 	.short	0x0003
        /*0042*/ 	.short	0x0018
        /*0044*/ 	.byte	0x00, 0xf0, 0x11, 0x00


	//----- nvinfo : EIATTR_KPARAM_INFO
	.align		4
.L_664:
        /*0048*/ 	.byte	0x04, 0x17
        /*004a*/ 	.short	(.L_666 - .L_665)
.L_665:
        /*004c*/ 	.word	0x00000000
        /*0050*/ 	.short	0x0002
        /*0052*/ 	.short	0x0010
        /*0054*/ 	.byte	0x00, 0xf5, 0x21, 0x00


	//----- nvinfo : EIATTR_KPARAM_INFO
	.align		4
.L_666:
        /*0058*/ 	.byte	0x04, 0x17
        /*005a*/ 	.short	(.L_668 - .L_667)
.L_667:
        /*005c*/ 	.word	0x00000000
        /*0060*/ 	.short	0x0001
        /*0062*/ 	.short	0x0008
        /*0064*/ 	.byte	0x00, 0xf5, 0x21, 0x00


	//----- nvinfo : EIATTR_KPARAM_INFO
	.align		4
.L_668:
        /*0068*/ 	.byte	0x04, 0x17
        /*006a*/ 	.short	(.L_670 - .L_669)
.L_669:
        /*006c*/ 	.word	0x00000000
        /*0070*/ 	.short	0x0000
        /*0072*/ 	.short	0x0000
        /*0074*/ 	.byte	0x00, 0xf5, 0x21, 0x00


	//----- nvinfo : EIATTR_SPARSE_MMA_MASK
	.align		4
.L_670:
        /*0078*/ 	.byte	0x03, 0x50
        /*007a*/ 	.short	0x0000


	//----- nvinfo : EIATTR_MAXREG_COUNT
	.align		4
        /*007c*/ 	.byte	0x03, 0x1b
        /*007e*/ 	.short	0x00ff


	//----- nvinfo : EIATTR_MERCURY_ISA_VERSION
	.align		4
        /*0080*/ 	.byte	0x03, 0x5f
        /*0082*/ 	.short	0x0101


	//----- nvinfo : EIATTR_VRC_CTA_INIT_COUNT
	.align		4
        /*0084*/ 	.byte	0x02, 0x4a
	.zero		1
	.zero		1


	//----- nvinfo : EIATTR_EXIT_INSTR_OFFSETS
	.align		4
        /*0088*/ 	.byte	0x04, 0x1c
        /*008a*/ 	.short	(.L_672 - .L_671)


	//   ....[0]....
.L_671:
        /*008c*/ 	.word	0x00000070


	//   ....[1]....
        /*0090*/ 	.word	0x00002340


	//   ....[2]....
        /*0094*/ 	.word	0x00003c20


	//----- nvinfo : EIATTR_CRS_STACK_SIZE
	.align		4
.L_672:
        /*0098*/ 	.byte	0x04, 0x1e
        /*009a*/ 	.short	(.L_674 - .L_673)
.L_673:
        /*009c*/ 	.word	0x00000000


	//----- nvinfo : EIATTR_CBANK_PARAM_SIZE
	.align		4
.L_674:
        /*00a0*/ 	.byte	0x03, 0x19
        /*00a2*/ 	.short	0x0038


	//----- nvinfo : EIATTR_PARAM_CBANK
	.align		4
        /*00a4*/ 	.byte	0x04, 0x0a
        /*00a6*/ 	.short	(.L_676 - .L_675)
	.align		4
.L_675:
        /*00a8*/ 	.word	index@(.nv.constant0._Z9gen_gammaPdS_S_iP17curandStateXORWOWdS_)
        /*00ac*/ 	.short	0x0380
        /*00ae*/ 	.short	0x0038


	//----- nvinfo : EIATTR_SW_WAR
	.align		4
.L_676:
        /*00b0*/ 	.byte	0x04, 0x36
        /*00b2*/ 	.short	(.L_678 - .L_677)
.L_677:
        /*00b4*/ 	.word	0x00000008
.L_678:


//--------------------- .nv.callgraph             --------------------------
	.section	.nv.callgraph,"",@"SHT_CUDA_CALLGRAPH"
	.align	4
	.sectionentsize	8
	.align		4
        /*0000*/ 	.word	0x00000000
	.align		4
        /*0004*/ 	.word	0xffffffff
	.align		4
        /*0008*/ 	.word	0x00000000
	.align		4
        /*000c*/ 	.word	0xfffffffe
	.align		4
        /*0010*/ 	.word	0x00000000
	.align		4
        /*0014*/ 	.word	0xfffffffd
	.align		4
        /*0018*/ 	.word	0x00000000
	.align		4
        /*001c*/ 	.word	0xfffffffc


//--------------------- .nv.constant4             --------------------------
	.section	.nv.constant4,"a",@progbits
	.align	8
	.align		8
.nv.constant4:
        /*0000*/ 	.dword	precalc_xorwow_matrix
	.align		8
        /*0008*/ 	.dword	precalc_xorwow_offset_matrix
	.align		8
        /*0010*/ 	.dword	mrg32k3aM1
	.align		8
        /*0018*/ 	.dword	mrg32k3aM2
	.align		8
        /*0020*/ 	.dword	mrg32k3aM1SubSeq
	.align		8
        /*0028*/ 	.dword	mrg32k3aM2SubSeq
	.align		8
        /*0030*/ 	.dword	mrg32k3aM1Seq
	.align		8
        /*0038*/ 	.dword	mrg32k3aM2Seq
	.align		8
        /*0040*/ 	.dword	_ZN34_INTERNAL_8ae7f276_4_k_cu_0fda79ab4cuda3std3__45__cpo5beginE
	.align		8
        /*0048*/ 	.dword	_ZN34_INTERNAL_8ae7f276_4_k_cu_0fda79ab4cuda3std3__45__cpo3endE
	.align		8
        /*0050*/ 	.dword	_ZN34_INTERNAL_8ae7f276_4_k_cu_0fda79ab4cuda3std3__45__cpo6cbeginE
	.align		8
        /*0058*/ 	.dword	_ZN34_INTERNAL_8ae7f276_4_k_cu_0fda79ab4cuda3std3__45__cpo4cendE
	.align		8
        /*0060*/ 	.dword	_ZN34_INTERNAL_8ae7f276_4_k_cu_0fda79ab4cuda3std3__45__cpo6rbeginE
	.align		8
        /*0068*/ 	.dword	_ZN34_INTERNAL_8ae7f276_4_k_cu_0fda79ab4cuda3std3__45__cpo4rendE
	.align		8
        /*0070*/ 	.dword	_ZN34_INTERNAL_8ae7f276_4_k_cu_0fda79ab4cuda3std3__45__cpo7crbeginE
	.align		8
        /*0078*/ 	.dword	_ZN34_INTERNAL_8ae7f276_4_k_cu_0fda79ab4cuda3std3__45__cpo5crendE
	.align		8
        /*0080*/ 	.dword	_ZN34_INTERNAL_8ae7f276_4_k_cu_0fda79ab4cuda3std3__436_GLOBAL__N__8ae7f276_4_k_cu_0fda79ab6ignoreE
	.align		8
        /*0088*/ 	.dword	_ZN34_INTERNAL_8ae7f276_4_k_cu_0fda79ab4cuda3std3__419piecewise_constructE
	.align		8
        /*0090*/ 	.dword	_ZN34_INTERNAL_8ae7f276_4_k_cu_0fda79ab4cuda3std3__48in_placeE
	.align		8
        /*0098*/ 	.dword	_ZN34_INTERNAL_8ae7f276_4_k_cu_0fda79ab4cuda3std3__420unreachable_sentinelE
	.align		8
        /*00a0*/ 	.dword	_ZN34_INTERNAL_8ae7f276_4_k_cu_0fda79ab4cuda3std3__47nulloptE
	.align		8
        /*00a8*/ 	.dword	_ZN34_INTERNAL_8ae7f276_4_k_cu_0fda79ab4cuda3std3__48unexpectE
	.align		8
        /*00b0*/ 	.dword	_ZN34_INTERNAL_8ae7f276_4_k_cu_0fda79ab4cuda3std6ranges3__45__cpo4swapE
	.align		8
        /*00b8*/ 	.dword	_ZN34_INTERNAL_8ae7f276_4_k_cu_0fda79ab4cuda3std6ranges3__45__cpo9iter_moveE
	.align		8
        /*00c0*/ 	.dword	_ZN34_INTERNAL_8ae7f276_4_k_cu_0fda79ab4cuda3std6ranges3__45__cpo5beginE
	.align		8
        /*00c8*/ 	.dword	_ZN34_INTERNAL_8ae7f276_4_k_cu_0fda79ab4cuda3std6ranges3__45__cpo3endE
	.align		8
        /*00d0*/ 	.dword	_ZN34_INTERNAL_8ae7f276_4_k_cu_0fda79ab4cuda3std6ranges3__45__cpo6cbeginE
	.align		8
        /*00d8*/ 	.dword	_ZN34_INTERNAL_8ae7f276_4_k_cu_0fda79ab4cuda3std6ranges3__45__cpo4cendE
	.align		8
        /*00e0*/ 	.dword	_ZN34_INTERNAL_8ae7f276_4_k_cu_0fda79ab4cuda3std6ranges3__45__cpo7advanceE
	.align		8
        /*00e8*/ 	.dword	_ZN34_INTERNAL_8ae7f276_4_k_cu_0fda79ab4cuda3std6ranges3__45__cpo9iter_swapE
	.align		8
        /*00f0*/ 	.dword	_ZN34_INTERNAL_8ae7f276_4_k_cu_0fda79ab4cuda3std6ranges3__45__cpo4nextE
	.align		8
        /*00f8*/ 	.dword	_ZN34_INTERNAL_8ae7f276_4_k_cu_0fda79ab4cuda3std6ranges3__45__cpo4prevE
	.align		8
        /*0100*/ 	.dword	_ZN34_INTERNAL_8ae7f276_4_k_cu_0fda79ab4cuda3std6ranges3__45__cpo4dataE
	.align		8
        /*0108*/ 	.dword	_ZN34_INTERNAL_8ae7f276_4_k_cu_0fda79ab4cuda3std6ranges3__45__cpo5cdataE
	.align		8
        /*0110*/ 	.dword	_ZN34_INTERNAL_8ae7f276_4_k_cu_0fda79ab4cuda3std6ranges3__45__cpo4sizeE
	.align		8
        /*0118*/ 	.dword	_ZN34_INTERNAL_8ae7f276_4_k_cu_0fda79ab4cuda3std6ranges3__45__cpo5ssizeE
	.align		8
        /*0120*/ 	.dword	_ZN34_INTERNAL_8ae7f276_4_k_cu_0fda79ab4cuda3std6ranges3__45__cpo8distanceE
	.align		8
        /*0128*/ 	.dword	_ZN34_INTERNAL_8ae7f276_4_k_cu_0fda79ab6thrust24THRUST_300001_SM_1000_NS8cuda_cub3parE
	.align		8
        /*0130*/ 	.dword	_ZN34_INTERNAL_8ae7f276_4_k_cu_0fda79ab6thrust24THRUST_300001_SM_1000_NS8cuda_cub10par_nosyncE
	.align		8
        /*0138*/ 	.dword	_ZN34_INTERNAL_8ae7f276_4_k_cu_0fda79ab6thrust24THRUST_300001_SM_1000_NS6system6detail10sequential3seqE
	.align		8
        /*0140*/ 	.dword	_ZN34_INTERNAL_8ae7f276_4_k_cu_0fda79ab6thrust24THRUST_300001_SM_1000_NS6system3cpp3parE
	.align		8
        /*0148*/ 	.dword	_ZN34_INTERNAL_8ae7f276_4_k_cu_0fda79ab6thrust24THRUST_300001_SM_1000_NS12placeholders2_1E
	.align		8
        /*0150*/ 	.dword	_ZN34_INTERNAL_8ae7f276_4_k_cu_0fda79ab6thrust24THRUST_300001_SM_1000_NS12placeholders2_2E
	.align		8
        /*0158*/ 	.dword	_ZN34_INTERNAL_8ae7f276_4_k_cu_0fda79ab6thrust24THRUST_300001_SM_1000_NS12placeholders2_3E
	.align		8
        /*0160*/ 	.dword	_ZN34_INTERNAL_8ae7f276_4_k_cu_0fda79ab6thrust24THRUST_300001_SM_1000_NS12placeholders2_4E
	.align		8
        /*0168*/ 	.dword	_ZN34_INTERNAL_8ae7f276_4_k_cu_0fda79ab6thrust24THRUST_300001_SM_1000_NS12placeholders2_5E
	.align		8
        /*0170*/ 	.dword	_ZN34_INTERNAL_8ae7f276_4_k_cu_0fda79ab6thrust24THRUST_300001_SM_1000_NS12placeholders2_6E
	.align		8
        /*0178*/ 	.dword	_ZN34_INTERNAL_8ae7f276_4_k_cu_0fda79ab6thrust24THRUST_300001_SM_1000_NS12placeholders2_7E
	.align		8
        /*0180*/ 	.dword	_ZN34_INTERNAL_8ae7f276_4_k_cu_0fda79ab6thrust24THRUST_300001_SM_1000_NS12placeholders2_8E
	.align		8
        /*0188*/ 	.dword	_ZN34_INTERNAL_8ae7f276_4_k_cu_0fda79ab6thrust24THRUST_300001_SM_1000_NS12placeholders2_9E
	.align		8
        /*0190*/ 	.dword	_ZN34_INTERNAL_8ae7f276_4_k_cu_0fda79ab6thrust24THRUST_300001_SM_1000_NS12placeholders3_10E
	.align		8
        /*0198*/ 	.dword	_ZN34_INTERNAL_8ae7f276_4_k_cu_0fda79ab6thrust24THRUST_300001_SM_1000_NS3seqE
	.align		8
        /*01a0*/ 	.dword	_ZN34_INTERNAL_8ae7f276_4_k_cu_0fda79ab6thrust24THRUST_300001_SM_1000_NS6deviceE
	.align		8
        /*01a8*/ 	.dword	__cudart_sin_cos_coeffs


//--------------------- .nv.constant3             --------------------------
	.section	.nv.constant3,"a",@progbits
	.align	8
.nv.constant3:
	.type		__cr_lgamma_table,@object
	.size		__cr_lgamma_table,(.L_8 - __cr_lgamma_table)
__cr_lgamma_table:
        /*0000*/ 	.byte	0x00, 0x00, 0x00, 0x00, 0x00, 0x00, 0x00, 0x00, 0x00, 0x00, 0x00, 0x00, 0x00, 0x00, 0x00, 0x00
        /*0010*/ 	.byte	0xef, 0x39, 0xfa, 0xfe, 0x42, 0x2e, 0xe6, 0x3f, 0x02, 0x20, 0x2a, 0xfa, 0x0b, 0xab, 0xfc, 0x3f
        /*0020*/ 	.byte	0xf9, 0x2c, 0x92, 0x7c, 0xa7, 0x6c, 0x09, 0x40, 0xc9, 0x79, 0x44, 0x3c, 0x64, 0x26, 0x13, 0x40
        /*0030*/ 	.byte	0xca, 0x01, 0xcf, 0x3a, 0x27, 0x51, 0x1a, 0x40, 0x30, 0xcc, 0x2d, 0xf3, 0xe1, 0x0c, 0x21, 0x40
        /*0040*/ 	.byte	0x0d, 0xb7, 0xfc, 0x82, 0x8e, 0x35, 0x25, 0x40
.L_8:


//--------------------- .text._ZN3cub18CUB_300001_SM_10006detail6reduce28DeviceReduceSingleTileKernelINS2_10policy_hubIdyN4cuda3std3__44plusIdEEE10Policy1000EPdSC_iS9_ddNS7_10__identityEEEvT0_T1_T2_T3_T4_T6_ --------------------------
	.section	.text._ZN3cub18CUB_300001_SM_10006detail6reduce28DeviceReduceSingleTileKernelINS2_10policy_hubIdyN4cuda3std3__44plusIdEEE10Policy1000EPdSC_iS9_ddNS7_10__identityEEEvT0_T1_T2_T3_T4_T6_,"ax",@progbits
	.align	128
        .global         _ZN3cub18CUB_300001_SM_10006detail6reduce28DeviceReduceSingleTileKernelINS2_10policy_hubIdyN4cuda3std3__44plusIdEEE10Policy1000EPdSC_iS9_ddNS7_10__identityEEEvT0_T1_T2_T3_T4_T6_
        .type           _ZN3cub18CUB_300001_SM_10006detail6reduce28DeviceReduceSingleTileKernelINS2_10policy_hubIdyN4cuda3std3__44plusIdEEE10Policy1000EPdSC_iS9_ddNS7_10__identityEEEvT0_T1_T2_T3_T4_T6_,@function
        .size           _ZN3cub18CUB_300001_SM_10006detail6reduce28DeviceReduceSingleTileKernelINS2_10policy_hubIdyN4cuda3std3__44plusIdEEE10Policy1000EPdSC_iS9_ddNS7_10__identityEEEvT0_T1_T2_T3_T4_T6_,(.L_x_882 - _ZN3cub18CUB_300001_SM_10006detail6reduce28DeviceReduceSingleTileKernelINS2_10policy_hubIdyN4cuda3std3__44plusIdEEE10Policy1000EPdSC_iS9_ddNS7_10__identityEEEvT0_T1_T2_T3_T4_T6_)
        .other          _ZN3cub18CUB_300001_SM_10006detail6reduce28DeviceReduceSingleTileKernelINS2_10policy_hubIdyN4cuda3std3__44plusIdEEE10Policy1000EPdSC_iS9_ddNS7_10__identityEEEvT0_T1_T2_T3_T4_T6_,@"STO_CUDA_ENTRY STV_DEFAULT"
_ZN3cub18CUB_300001_SM_10006detail6reduce28DeviceReduceSingleTileKernelINS2_10policy_hubIdyN4cuda3std3__44plusIdEEE10Policy1000EPdSC_iS9_ddNS7_10__identityEEEvT0_T1_T2_T3_T4_T6_:
.text._ZN3cub18CUB_300001_SM_10006detail6reduce28DeviceReduceSingleTileKernelINS2_10policy_hubIdyN4cuda3std3__44plusIdEEE10Policy1000EPdSC_iS9_ddNS7_10__identityEEEvT0_T1_T2_T3_T4_T6_:
[----:B------:R-:W-:Y:S01]  /*0000*/  LDC R1, c[0x0][0x37c] ;  /* 0x0000df00ff017b82 */ /* 0x000fe20000000800 */
[----:B------:R-:W0:Y:S01]  /*0010*/  LDCU UR4, c[0x0][0x390] ;  /* 0x00007200ff0477ac */ /* 0x000e220008000800 */
[----:B------:R-:W1:Y:S01]  /*0020*/  LDCU.64 UR6, c[0x0][0x358] ;  /* 0x00006b00ff0677ac */ /* 0x000e620008000a00 */
[----:B0-----:R-:W-:-:S05]  /*0030*/  IMAD.U32 R4, RZ, RZ, UR4 ;  /* 0x00000004ff047e24 */ /* 0x001fca000f8e00ff */
[----:B------:R-:W-:-:S13]  /*0040*/  ISETP.NE.AND P0, PT, R4, RZ, PT ;  /* 0x000000ff0400720c */ /* 0x000fda0003f05270 */
[----:B-1----:R-:W-:Y:S05]  /*0050*/  @P0 BRA `(.L_x_0) ;  /* 0x00000000001c0947 */ /* 0x002fea0003800000 */
[----:B------:R-:W0:Y:S02]  /*0060*/  S2R R0, SR_TID.X ;  /* 0x0000000000007919 */ /* 0x000e240000002100 */
[----:B0-----:R-:W-:-:S13]  /*0070*/  ISETP.NE.AND P0, PT, R0, RZ, PT ;  /* 0x000000ff0000720c */ /* 0x001fda0003f05270 */
[----:B------:R-:W-:Y:S05]  /*0080*/  @P0 EXIT ;  /* 0x000000000000094d */ /* 0x000fea0003800000 */
[----:B------:R-:W0:Y:S08]  /*0090*/  LDC.64 R2, c[0x0][0x388] ;  /* 0x0000e200ff027b82 */ /* 0x000e300000000a00 */
[----:B------:R-:W0:Y:S02]  /*00a0*/  LDC.64 R4, c[0x0][0x398] ;  /* 0x0000e600ff047b82 */ /* 0x000e240000000a00 */
[----:B0-----:R-:W-:Y:S01]  /*00b0*/  STG.E.64 desc[UR6][R2.64], R4 ;  /* 0x0000000402007986 */ /* 0x001fe2000c101b06 */
[----:B------:R-:W-:Y:S05]  /*00c0*/  EXIT ;  /* 0x000000000000794d */ /* 0x000fea0003800000 */
.L_x_0:
[----:B------:R-:W-:Y:S01]  /*00d0*/  ISETP.GT.AND P0, PT, R4, 0xdff, PT ;  /* 0x00000dff0400780c */ /* 0x000fe20003f04270 */
[----:B------:R-:W-:-:S12]  /*00e0*/  BSSY.RECONVERGENT B0, `(.L_x_1) ;  /* 0x0000242000007945 */ /* 0x000fd80003800200 */
[----:B------:R-:W-:Y:S05]  /*00f0*/  @P0 BRA `(.L_x_2) ;  /* 0x0000001400180947 */ /* 0x000fea0003800000 */
[----:B------:R-:W0:Y:S01]  /*0100*/  S2R R5, SR_TID.X ;  /* 0x0000000000057919 */ /* 0x000e220000002100 */
[----:B------:R-:W-:Y:S01]  /*0110*/  BSSY.RECONVERGENT B1, `(.L_x_3) ;  /* 0x0000009000017945 */ /* 0x000fe20003800200 */
[----:B------:R-:W-:Y:S02]  /*0120*/  CS2R R2, SRZ ;  /* 0x0000000000027805 */ /* 0x000fe4000001ff00 */
[----:B0-----:R-:W-:Y:S01]  /*0130*/  ISETP.GE.AND P0, PT, R5, R4, PT ;  /* 0x000000040500720c */ /* 0x001fe20003f06270 */
[----:B------:R-:W-:-:S12]  /*0140*/  IMAD.MOV.U32 R7, RZ, RZ, R5 ;  /* 0x000000ffff077224 */ /* 0x000fd800078e0005 */
[----:B------:R-:W-:Y:S05]  /*0150*/  @P0 BRA `(.L_x_4) ;  /* 0x0000000000100947 */ /* 0x000fea0003800000 */
[----:B------:R-:W0:Y:S02]  /*0160*/  LDC.64 R2, c[0x0][0x380] ;  /* 0x0000e000ff027b82 */ /* 0x000e240000000a00 */
[----:B0-----:R-:W-:-:S06]  /*0170*/  IMAD.WIDE.U32 R2, R5, 0x8, R2 ;  /* 0x0000000805027825 */ /* 0x001fcc00078e0002 */
[----:B------:R-:W5:Y:S01]  /*0180*/  LDG.E.64.CONSTANT R2, desc[UR6][R2.64] ;  /* 0x0000000602027981 */ /* 0x000f62000c1e9b00 */
[----:B------:R-:W-:-:S07]  /*0190*/  VIADD R7, R5, 0x200 ;  /* 0x0000020005077836 */ /* 0x000fce0000000000 */
.L_x_4:
[----:B------:R-:W-:Y:S05]  /*01a0*/  BSYNC.RECONVERGENT B1 ;  /* 0x0000000000017941 */ /* 0x000fea0003800200 */
.L_x_3:
[----:B------:R-:W-:Y:S01]  /*01b0*/  ISETP.GE.AND P0, PT, R7, R4, PT ;  /* 0x000000040700720c */ /* 0x000fe20003f06270 */
[----:B------:R-:W-:-:S12]  /*01c0*/  BSSY.RECONVERGENT B1, `(.L_x_5) ;  /* 0x0000076000017945 */ /* 0x000fd80003800200 */
[----:B------:R-:W-:Y:S05]  /*01d0*/  @P0 BRA `(.L_x_6) ;  /* 0x0000000400d00947 */ /* 0x000fea0003800000 */
[----:B------:R-:W-:Y:S01]  /*01e0*/  LOP3.LUT R9, RZ, R7, RZ, 0x33, !PT ;  /* 0x00000007ff097212 */ /* 0x000fe200078e33ff */
[----:B------:R-:W-:Y:S04]  /*01f0*/  BSSY.RECONVERGENT B2, `(.L_x_7) ;  /* 0x0000017000027945 */ /* 0x000fe80003800200 */
[----:B------:R-:W-:-:S05]  /*0200*/  IMAD.IADD R0, R9, 0x1, R4 ;  /* 0x0000000109007824 */ /* 0x000fca00078e0204 */
[C---:B------:R-:W-:Y:S02]  /*0210*/  LOP3.LUT R6, R0.reuse, 0x600, RZ, 0xc0, !PT ;  /* 0x0000060000067812 */ /* 0x040fe400078ec0ff */
[----:B------:R-:W-:Y:S02]  /*0220*/  ISETP.GE.U32.AND P0, PT, R0, 0x600, PT ;  /* 0x000006000000780c */ /* 0x000fe40003f06070 */
[----:B------:R-:W-:-:S13]  /*0230*/  ISETP.NE.AND P1, PT, R6, 0x600, PT ;  /* 0x000006000600780c */ /* 0x000fda0003f25270 */
[----:B------:R-:W-:Y:S05]  /*0240*/  @!P1 BRA `(.L_x_8) ;  /* 0x0000000000449947 */ /* 0x000fea0003800000 */
[----:B------:R-:W0:Y:S01]  /*0250*/  LDC.64 R8, c[0x0][0x380] ;  /* 0x0000e000ff087b82 */ /* 0x000e220000000a00 */
[----:B------:R-:W-:-:S04]  /*0260*/  LEA.HI R0, R0, 0x1, RZ, 0x17 ;  /* 0x0000000100007811 */ /* 0x000fc800078fb8ff */
[----:B------:R-:W-:-:S05]  /*0270*/  LOP3.LUT R0, R0, 0x3, RZ, 0xc0, !PT ;  /* 0x0000000300007812 */ /* 0x000fca00078ec0ff */
[----:B------:R-:W-:Y:S02]  /*0280*/  IMAD.MOV R0, RZ, RZ, -R0 ;  /* 0x000000ffff007224 */ /* 0x000fe400078e0a00 */
[----:B0-----:R-:W-:-:S04]  /*0290*/  IMAD.WIDE.U32 R8, R7, 0x8, R8 ;  /* 0x0000000807087825 */ /* 0x001fc800078e0008 */
[----:B------:R-:W-:Y:S02]  /*02a0*/  IMAD.MOV.U32 R6, RZ, RZ, R8 ;  /* 0x000000ffff067224 */ /* 0x000fe400078e0008 */
[----:B------:R-:W-:-:S07]  /*02b0*/  IMAD.MOV.U32 R11, RZ, RZ, R9 ;  /* 0x000000ffff0b7224 */ /* 0x000fce00078e0009 */
.L_x_9:
[----:B------:R-:W-:Y:S02]  /*02c0*/  IMAD.MOV.U32 R8, RZ, RZ, R6 ;  /* 0x000000ffff087224 */ /* 0x000fe400078e0006 */
[----:B------:R-:W-:-:S06]  /*02d0*/  IMAD.MOV.U32 R9, RZ, RZ, R11 ;  /* 0x000000ffff097224 */ /* 0x000fcc00078e000b */
[----:B------:R-:W2:Y:S01]  /*02e0*/  LDG.E.64.CONSTANT R8, desc[UR6][R8.64] ;  /* 0x0000000608087981 */ /* 0x000ea2000c1e9b00 */
[----:B------:R-:W-:Y:S01]  /*02f0*/  VIADD R0, R0, 0x1 ;  /* 0x0000000100007836 */ /* 0x000fe20000000000 */
[----:B------:R-:W-:Y:S01]  /*0300*/  IADD3 R6, P2, PT, R6, 0x1000, RZ ;  /* 0x0000100006067810 */ /* 0x000fe20007f5e0ff */
[----:B------:R-:W-:-:S03]  /*0310*/  VIADD R7, R7, 0x200 ;  /* 0x0000020007077836 */ /* 0x000fc60000000000 */
[----:B------:R-:W-:Y:S01]  /*0320*/  ISETP.NE.AND P1, PT, R0, RZ, PT ;  /* 0x000000ff0000720c */ /* 0x000fe20003f25270 */
[----:B------:R-:W-:Y:S01]  /*0330*/  IMAD.X R11, RZ, RZ, R11, P2 ;  /* 0x000000ffff0b7224 */ /* 0x000fe200010e060b */
[----:B--2--5:R-:W-:-:S11]  /*0340*/  DADD R2, R8, R2 ;  /* 0x0000000008027229 */ /* 0x024fd60000000002 */
[----:B------:R-:W-:Y:S05]  /*0350*/  @P1 BRA `(.L_x_9) ;  /* 0xfffffffc00d81947 */ /* 0x000fea000383ffff */
.L_x_8:
[----:B------:R-:W-:Y:S05]  /*0360*/  BSYNC.RECONVERGENT B2 ;  /* 0x0000000000027941 */ /* 0x000fea0003800200 */
.L_x_7:
[----:B------:R-:W-:Y:S05]  /*0370*/  @!P0 BRA `(.L_x_6) ;  /* 0x0000000400688947 */ /* 0x000fea0003800000 */
[----:B------:R-:W-:Y:S01]  /*0380*/  IMAD.IADD R0, R4, 0x1, -R7 ;  /* 0x0000000104007824 */ /* 0x000fe200078e0a07 */
[----:B------:R-:W-:Y:S01]  /*0390*/  BSSY.RECONVERGENT B2, `(.L_x_10) ;  /* 0x0000031000027945 */ /* 0x000fe20003800200 */
[----:B------:R-:W-:-:S03]  /*03a0*/  PLOP3.LUT P0, PT, PT, PT, PT, 0x80, 0x8 ;  /* 0x000000000008781c */ /* 0x000fc60003f0f070 */
[----:B------:R-:W-:-:S13]  /*03b0*/  ISETP.GT.AND P1, PT, R0, 0x1800, PT ;  /* 0x000018000000780c */ /* 0x000fda0003f24270 */
[----:B------:R-:W-:Y:S05]  /*03c0*/  @!P1 BRA `(.L_x_11) ;  /* 0x0000000000b49947 */ /* 0x000fea0003800000 */
[----:B------:R-:W-:Y:S01]  /*03d0*/  PLOP3.LUT P0, PT, PT, PT, PT, 0x8, 0x80 ;  /* 0x000000000080781c */ /* 0x000fe20003f0e170 */
[----:B------:R-:W-:-:S12]  /*03e0*/  VIADD R0, R4, 0xffffe800 ;  /* 0xffffe80004007836 */ /* 0x000fd80000000000 */
.L_x_12:
[----:B------:R-:W0:Y:S02]  /*03f0*/  LDC.64 R32, c[0x0][0x380] ;  /* 0x0000e000ff207b82 */ /* 0x000e240000000a00 */
[----:B0-----:R-:W-:-:S05]  /*0400*/  IMAD.WIDE R14, R7, 0x8, R32 ;  /* 0x00000008070e7825 */ /* 0x001fca00078e0220 */
[----:B------:R-:W2:Y:S04]  /*0410*/  LDG.E.64.CONSTANT R8, desc[UR6][R14.64] ;  /* 0x000000060e087981 */ /* 0x000ea8000c1e9b00 */
[----:B------:R-:W3:Y:S04]  /*0420*/  LDG.E.64.CONSTANT R10, desc[UR6][R14.64+0x1000] ;  /* 0x001000060e0a7981 */ /* 0x000ee8000c1e9b00 */
[----:B------:R-:W4:Y:S01]  /*0430*/  LDG.E.64.CONSTANT R12, desc[UR6][R14.64+0x2000] ;  /* 0x002000060e0c7981 */ /* 0x000f22000c1e9b00 */
[----:B------:R-:W-:-:S03]  /*0440*/  VIADD R41, R7, 0x800 ;  /* 0x0000080007297836 */ /* 0x000fc60000000000 */
[----:B------:R-:W4:Y:S01]  /*0450*/  LDG.E.64.CONSTANT R30, desc[UR6][R14.64+0x3000] ;  /* 0x003000060e1e7981 */ /* 0x000f22000c1e9b00 */
[----:B------:R-:W-:-:S05]  /*0460*/  IMAD.WIDE R40, R41, 0x8, R32 ;  /* 0x0000000829287825 */ /* 0x000fca00078e0220 */
[----:B------:R-:W4:Y:S04]  /*0470*/  LDG.E.64.CONSTANT R28, desc[UR6][R40.64] ;  /* 0x00000006281c7981 */ /* 0x000f28000c1e9b00 */
[----:B------:R-:W4:Y:S04]  /*0480*/  LDG.E.64.CONSTANT R26, desc[UR6][R40.64+0x1000] ;  /* 0x00100006281a7981 */ /* 0x000f28000c1e9b00 */
        /* <DEDUP_REMOVED lines=12> */
[----:B------:R-:W4:Y:S04]  /*0550*/  LDG.E.64.CONSTANT R34, desc[UR6][R44.64+0x2000] ;  /* 0x002000062c227981 */ /* 0x000f28000c1e9b00 */
[----:B------:R-:W4:Y:S01]  /*0560*/  LDG.E.64.CONSTANT R32, desc[UR6][R44.64+0x3000] ;  /* 0x003000062c207981 */ /* 0x000f22000c1e9b00 */
[----:B------:R-:W-:-:S05]  /*0570*/  VIADD R7, R7, 0x2000 ;  /* 0x0000200007077836 */ /* 0x000fca0000000000 */
[----:B------:R-:W-:Y:S01]  /*0580*/  ISETP.GE.AND P1, PT, R7, R0, PT ;  /* 0x000000000700720c */ /* 0x000fe20003f26270 */
[----:B--2--5:R-:W-:-:S08]  /*0590*/  DADD R8, R8, R2 ;  /* 0x0000000008087229 */ /* 0x024fd00000000002 */
[----:B---3--:R-:W-:-:S08]  /*05a0*/  DADD R8, R8, R10 ;  /* 0x0000000008087229 */ /* 0x008fd0000000000a */
[----:B----4-:R-:W-:-:S08]  /*05b0*/  DADD R8, R8, R12 ;  /* 0x0000000008087229 */ /* 0x010fd0000000000c */
[----:B------:R-:W-:-:S08]  /*05c0*/  DADD R8, R8, R30 ;  /* 0x0000000008087229 */ /* 0x000fd0000000001e */
        /* <DEDUP_REMOVED lines=11> */
[----:B------:R-:W-:Y:S01]  /*0680*/  DADD R2, R8, R32 ;  /* 0x0000000008027229 */ /* 0x000fe20000000020 */
[----:B------:R-:W-:Y:S10]  /*0690*/  @!P1 BRA `(.L_x_12) ;  /* 0xfffffffc00549947 */ /* 0x000ff4000383ffff */
.L_x_11:
[----:B------:R-:W-:Y:S05]  /*06a0*/  BSYNC.RECONVERGENT B2 ;  /* 0x0000000000027941 */ /* 0x000fea0003800200 */
.L_x_10:
[----:B------:R-:W-:Y:S01]  /*06b0*/  IMAD.IADD R0, R4, 0x1, -R7 ;  /* 0x0000000104007824 */ /* 0x000fe200078e0a07 */
[----:B------:R-:W-:Y:S04]  /*06c0*/  BSSY.RECONVERGENT B2, `(.L_x_13) ;  /* 0x0000019000027945 */ /* 0x000fe80003800200 */
[----:B------:R-:W-:-:S13]  /*06d0*/  ISETP.GT.AND P1, PT, R0, 0x800, PT ;  /* 0x000008000000780c */ /* 0x000fda0003f24270 */
[----:B------:R-:W-:Y:S05]  /*06e0*/  @!P1 BRA `(.L_x_14) ;  /* 0x0000000000589947 */ /* 0x000fea0003800000 */
        /* <DEDUP_REMOVED lines=12> */
[----:B------:R-:W-:Y:S01]  /*07b0*/  PLOP3.LUT P0, PT, PT, PT, PT, 0x8, 0x80 ;  /* 0x000000000080781c */ /* 0x000fe20003f0e170 */
[----:B------:R-:W-:Y:S01]  /*07c0*/  VIADD R7, R7, 0x1000 ;  /* 0x0000100007077836 */ /* 0x000fe20000000000 */
[----:B--2--5:R-:W-:-:S08]  /*07d0*/  DADD R10, R2, R10 ;  /* 0x00000000020a7229 */ /* 0x024fd0000000000a */
[----:B---3--:R-:W-:-:S08]  /*07e0*/  DADD R10, R10, R12 ;  /* 0x000000000a0a7229 */ /* 0x008fd0000000000c */
[----:B----4-:R-:W-:-:S08]  /*07f0*/  DADD R10, R10, R14 ;  /* 0x000000000a0a7229 */ /* 0x010fd0000000000e */
[----:B------:R-:W-:-:S08]  /*0800*/  DADD R10, R10, R16 ;  /* 0x000000000a0a7229 */ /* 0x000fd00000000010 */
[----:B------:R-:W-:-:S08]  /*0810*/  DADD R10, R10, R20 ;  /* 0x000000000a0a7229 */ /* 0x000fd00000000014 */
[----:B------:R-:W-:-:S08]  /*0820*/  DADD R10, R10, R22 ;  /* 0x000000000a0a7229 */ /* 0x000fd00000000016 */
[----:B------:R-:W-:-:S08]  /*0830*/  DADD R10, R10, R24 ;  /* 0x000000000a0a7229 */ /* 0x000fd00000000018 */
[----:B------:R-:W-:-:S11]  /*0840*/  DADD R2, R10, R26 ;  /* 0x000000000a027229 */ /* 0x000fd6000000001a */
.L_x_14:
[----:B------:R-:W-:Y:S05]  /*0850*/  BSYNC.RECONVERGENT B2 ;  /* 0x0000000000027941 */ /* 0x000fea0003800200 */
.L_x_13:
[----:B------:R-:W-:-:S13]  /*0860*/  ISETP.LT.OR P0, PT, R7, R4, P0 ;  /* 0x000000040700720c */ /* 0x000fda0000701670 */
[----:B------:R-:W-:Y:S05]  /*0870*/  @!P0 BRA `(.L_x_6) ;  /* 0x0000000000288947 */ /* 0x000fea0003800000 */
[----:B------:R-:W0:Y:S02]  /*0880*/  LDC.64 R8, c[0x0][0x380] ;  /* 0x0000e000ff087b82 */ /* 0x000e240000000a00 */
[----:B0-----:R-:W-:-:S05]  /*0890*/  IMAD.WIDE R6, R7, 0x8, R8 ;  /* 0x0000000807067825 */ /* 0x001fca00078e0208 */
[----:B------:R-:W2:Y:S04]  /*08a0*/  LDG.E.64.CONSTANT R8, desc[UR6][R6.64] ;  /* 0x0000000606087981 */ /* 0x000ea8000c1e9b00 */
[----:B------:R-:W3:Y:S04]  /*08b0*/  LDG.E.64.CONSTANT R10, desc[UR6][R6.64+0x1000] ;  /* 0x00100006060a7981 */ /* 0x000ee8000c1e9b00 */
[----:B------:R-:W4:Y:S04]  /*08c0*/  LDG.E.64.CONSTANT R12, desc[UR6][R6.64+0x2000] ;  /* 0x00200006060c7981 */ /* 0x000f28000c1e9b00 */
[----:B------:R-:W4:Y:S01]  /*08d0*/  LDG.E.64.CONSTANT R14, desc[UR6][R6.64+0x3000] ;  /* 0x00300006060e7981 */ /* 0x000f22000c1e9b00 */
[----:B--2--5:R-:W-:-:S08]  /*08e0*/  DADD R8, R2, R8 ;  /* 0x0000000002087229 */ /* 0x024fd00000000008 */
[----:B---3--:R-:W-:-:S08]  /*08f0*/  DADD R8, R8, R10 ;  /* 0x0000000008087229 */ /* 0x008fd0000000000a */
[----:B----4-:R-:W-:-:S08]  /*0900*/  DADD R8, R8, R12 ;  /* 0x0000000008087229 */ /* 0x010fd0000000000c */
[----:B------:R-:W-:-:S11]  /*0910*/  DADD R2, R8, R14 ;  /* 0x0000000008027229 */ /* 0x000fd6000000000e */
.L_x_6:
[----:B------:R-:W-:Y:S05]  /*0920*/  BSYNC.RECONVERGENT B1 ;  /* 0x0000000000017941 */ /* 0x000fea0003800200 */
.L_x_5:
[----:B------:R-:W-:-:S13]  /*0930*/  ISETP.GE.AND P0, PT, R4, 0x200, PT ;  /* 0x000002000400780c */ /* 0x000fda0003f06270 */
[----:B------:R-:W-:Y:S05]  /*0940*/  @!P0 BRA `(.L_x_15) ;  /* 0x0000000400148947 */ /* 0x000fea0003800000 */
[----:B------:R-:W0:Y:S01]  /*0950*/  S2R R12, SR_LANEID ;  /* 0x00000000000c7919 */ /* 0x000e220000000000 */
[----:B-----5:R-:W-:Y:S04]  /*0960*/  SHFL.DOWN PT, R6, R2, 0x1, 0x1f ;  /* 0x08201f0002067f89 */ /* 0x020fe800000e0000 */
[----:B------:R-:W1:Y:S02]  /*0970*/  SHFL.DOWN PT, R7, R3, 0x1, 0x1f ;  /* 0x08201f0003077f89 */ /* 0x000e6400000e0000 */
[----:B-1----:R-:W-:Y:S01]  /*0980*/  DADD R6, R6, R2 ;  /* 0x0000000006067229 */ /* 0x002fe20000000002 */
[C---:B0-----:R-:W-:Y:S02]  /*0990*/  ISETP.GT.AND P0, PT, R12.reuse, 0x1e, PT ;  /* 0x0000001e0c00780c */ /* 0x041fe40003f04270 */
[----:B------:R-:W-:-:S07]  /*09a0*/  ISETP.NE.AND P1, PT, R12, RZ, PT ;  /* 0x000000ff0c00720c */ /* 0x000fce0003f25270 */
[----:B------:R-:W-:Y:S02]  /*09b0*/  FSEL R8, R2, R6, P0 ;  /* 0x0000000602087208 */ /* 0x000fe40000000000 */
[----:B------:R-:W-:Y:S02]  /*09c0*/  FSEL R9, R3, R7, P0 ;  /* 0x0000000703097208 */ /* 0x000fe40000000000 */
[----:B------:R-:W-:Y:S01]  /*09d0*/  ISETP.GT.AND P0, PT, R12, 0x1d, PT ;  /* 0x0000001d0c00780c */ /* 0x000fe20003f04270 */
[----:B------:R-:W-:Y:S01]  /*09e0*/  SHFL.DOWN PT, R6, R8, 0x2, 0x1f ;  /* 0x08401f0008067f89 */ /* 0x000fe200000e0000 */
[----:B------:R-:W-:Y:S02]  /*09f0*/  @!P1 MOV R4, 0x400 ;  /* 0x0000040000049802 */ /* 0x000fe40000000f00 */
[----:B------:R-:W-:Y:S01]  /*0a00*/  @!P1 SHF.R.U32.HI R0, RZ, 0x2, R5 ;  /* 0x00000002ff009819 */ /* 0x000fe20000011605 */
[----:B------:R-:W0:Y:S03]  /*0a10*/  SHFL.DOWN PT, R7, R9, 0x2, 0x1f ;  /* 0x08401f0009077f89 */ /* 0x000e2600000e0000 */
[----:B------:R-:W-:Y:S01]  /*0a20*/  @!P1 LOP3.LUT R0, R0, 0xf8, RZ, 0xc0, !PT ;  /* 0x000000f800009812 */ /* 0x000fe200078ec0ff */
[----:B0-----:R-:W-:-:S10]  /*0a30*/  DADD R6, R6, R8 ;  /* 0x0000000006067229 */ /* 0x001fd40000000008 */
[----:B------:R-:W-:Y:S02]  /*0a40*/  FSEL R6, R8, R6, P0 ;  /* 0x0000000608067208 */ /* 0x000fe40000000000 */
[----:B------:R-:W-:Y:S02]  /*0a50*/  FSEL R7, R9, R7, P0 ;  /* 0x0000000709077208 */ /* 0x000fe40000000000 */
[----:B------:R-:W-:Y:S01]  /*0a60*/  ISETP.GT.AND P0, PT, R12, 0x1b, PT ;  /* 0x0000001b0c00780c */ /* 0x000fe20003f04270 */
[----:B------:R-:W-:Y:S04]  /*0a70*/  SHFL.DOWN PT, R2, R6, 0x4, 0x1f ;  /* 0x08801f0006027f89 */ /* 0x000fe800000e0000 */
[----:B------:R-:W0:Y:S01]  /*0a80*/  SHFL.DOWN PT, R3, R7, 0x4, 0x1f ;  /* 0x08801f0007037f89 */ /* 0x000e2200000e0000 */
[----:B------:R-:W1:Y:S01]  /*0a90*/  @!P1 S2R R9, SR_CgaCtaId ;  /* 0x0000000000099919 */ /* 0x000e620000008800 */
[----:B0-----:R-:W-:-:S10]  /*0aa0*/  DADD R2, R2, R6 ;  /* 0x0000000002027229 */ /* 0x001fd40000000006 */
[----:B------:R-:W-:Y:S02]  /*0ab0*/  FSEL R10, R6, R2, P0 ;  /* 0x00000002060a7208 */ /* 0x000fe40000000000 */
[----:B------:R-:W-:Y:S02]  /*0ac0*/  FSEL R11, R7, R3, P0 ;  /* 0x00000003070b7208 */ /* 0x000fe40000000000 */
[----:B------:R-:W-:Y:S01]  /*0ad0*/  ISETP.GT.AND P0, PT, R12, 0x17, PT ;  /* 0x000000170c00780c */ /* 0x000fe20003f04270 */
[----:B------:R-:W-:Y:S04]  /*0ae0*/  SHFL.DOWN PT, R2, R10, 0x8, 0x1f ;  /* 0x09001f000a027f89 */ /* 0x000fe800000e0000 */
[----:B------:R-:W0:Y:S02]  /*0af0*/  SHFL.DOWN PT, R3, R11, 0x8, 0x1f ;  /* 0x09001f000b037f89 */ /* 0x000e2400000e0000 */
[----:B0-----:R-:W-:-:S10]  /*0b00*/  DADD R2, R2, R10 ;  /* 0x0000000002027229 */ /* 0x001fd4000000000a */
[----:B------:R-:W-:Y:S02]  /*0b10*/  FSEL R6, R10, R2, P0 ;  /* 0x000000020a067208 */ /* 0x000fe40000000000 */
[----:B------:R-:W-:Y:S02]  /*0b20*/  FSEL R7, R11, R3, P0 ;  /* 0x000000030b077208 */ /* 0x000fe40000000000 */
[----:B-1----:R-:W-:Y:S01]  /*0b30*/  @!P1 LEA R11, R9, R4, 0x18 ;  /* 0x00000004090b9211 */ /* 0x002fe200078ec0ff */
[----:B------:R-:W-:Y:S01]  /*0b40*/  SHFL.DOWN PT, R2, R6, 0x10, 0x1f ;  /* 0x0a001f0006027f89 */ /* 0x000fe200000e0000 */
[----:B------:R-:W-:-:S03]  /*0b50*/  ISETP.NE.AND P0, PT, R5, RZ, PT ;  /* 0x000000ff0500720c */ /* 0x000fc60003f05270 */
[----:B------:R-:W0:Y:S01]  /*0b60*/  SHFL.DOWN PT, R3, R7, 0x10, 0x1f ;  /* 0x0a001f0007037f89 */ /* 0x000e2200000e0000 */
[----:B------:R-:W-:Y:S01]  /*0b70*/  @!P1 IMAD.IADD R11, R0, 0x1, R11 ;  /* 0x00000001000b9824 */ /* 0x000fe200078e020b */
[----:B0-----:R-:W-:-:S07]  /*0b80*/  DADD R8, R2, R6 ;  /* 0x0000000002087229 */ /* 0x001fce0000000006 */
[----:B------:R1:W-:Y:S01]  /*0b90*/  @!P1 STS.64 [R11+0x10], R8 ;  /* 0x000010080b009388 */ /* 0x0003e20000000a00 */
[----:B------:R-:W-:Y:S01]  /*0ba0*/  BAR.SYNC.DEFER_BLOCKING 0x0 ;  /* 0x0000000000007b1d */ /* 0x000fe20000010000 */
[----:B------:R-:W-:-:S04]  /*0bb0*/  ISETP.GT.AND P1, PT, R12, 0xf, PT ;  /* 0x0000000f0c00780c */ /* 0x000fc80003f24270 */
[----:B------:R-:W-:Y:S02]  /*0bc0*/  FSEL R2, R6, R8, P1 ;  /* 0x0000000806027208 */ /* 0x000fe40000800000 */
[----:B------:R-:W-:Y:S01]  /*0bd0*/  FSEL R3, R7, R9, P1 ;  /* 0x0000000907037208 */ /* 0x000fe20000800000 */
[----:B------:R-:W-:Y:S06]  /*0be0*/  @P0 BRA `(.L_x_16) ;  /* 0x0000001800440947 */ /* 0x000fec0003800000 */
[----:B------:R-:W0:Y:S01]  /*0bf0*/  S2UR UR5, SR_CgaCtaId ;  /* 0x00000000000579c3 */ /* 0x000e220000008800 */
[----:B------:R-:W-:Y:S02]  /*0c00*/  UMOV UR4, 0x400 ;  /* 0x0000040000047882 */ /* 0x000fe40000000000 */
[----:B0-----:R-:W-:-:S09]  /*0c10*/  ULEA UR4, UR5, UR4, 0x18 ;  /* 0x0000000405047291 */ /* 0x001fd2000f8ec0ff */
[----:B------:R-:W0:Y:S04]  /*0c20*/  LDS.64 R4, [UR4+0x18] ;  /* 0x00001804ff047984 */ /* 0x000e280008000a00 */
[----:B-1----:R-:W1:Y:S04]  /*0c30*/  LDS.128 R8, [UR4+0x20] ;  /* 0x00002004ff087984 */ /* 0x002e680008000c00 */
[----:B------:R-:W2:Y:S01]  /*0c40*/  LDS.128 R12, [UR4+0x30] ;  /* 0x00003004ff0c7984 */ /* 0x000ea20008000c00 */
[----:B0-----:R-:W-:-:S03]  /*0c50*/  DADD R2, R2, R4 ;  /* 0x0000000002027229 */ /* 0x001fc60000000004 */
[----:B------:R-:W0:Y:S05]  /*0c60*/  LDS.128 R4, [UR4+0x40] ;  /* 0x00004004ff047984 */ /* 0x000e2a0008000c00 */
[----:B-1----:R-:W-:-:S08]  /*0c70*/  DADD R2, R2, R8 ;  /* 0x0000000002027229 */ /* 0x002fd00000000008 */
[----:B------:R-:W-:Y:S01]  /*0c80*/  DADD R2, R2, R10 ;  /* 0x0000000002027229 */ /* 0x000fe2000000000a */
[----:B------:R-:W1:Y:S07]  /*0c90*/  LDS.128 R8, [UR4+0x50] ;  /* 0x00005004ff087984 */ /* 0x000e6e0008000c00 */
[----:B--2---:R-:W-:-:S08]  /*0ca0*/  DADD R2, R2, R12 ;  /* 0x0000000002027229 */ /* 0x004fd0000000000c */
[----:B------:R-:W-:Y:S01]  /*0cb0*/  DADD R2, R2, R14 ;  /* 0x0000000002027229 */ /* 0x000fe2000000000e */
[----:B------:R-:W2:Y:S07]  /*0cc0*/  LDS.128 R12, [UR4+0x60] ;  /* 0x00006004ff0c7984 */ /* 0x000eae0008000c00 */
[----:B0-----:R-:W-:-:S08]  /*0cd0*/  DADD R2, R2, R4 ;  /* 0x0000000002027229 */ /* 0x001fd00000000004 */
[----:B------:R-:W-:Y:S01]  /*0ce0*/  DADD R2, R2, R6 ;  /* 0x0000000002027229 */ /* 0x000fe20000000006 */
[----:B------:R-:W0:Y:S07]  /*0cf0*/  LDS.128 R4, [UR4+0x70] ;  /* 0x00007004ff047984 */ /* 0x000e2e0008000c00 */
[----:B-1----:R-:W-:-:S08]  /*0d00*/  DADD R2, R2, R8 ;  /* 0x0000000002027229 */ /* 0x002fd00000000008 */
[----:B------:R-:W-:Y:S01]  /*0d10*/  DADD R2, R2, R10 ;  /* 0x0000000002027229 */ /* 0x000fe2000000000a */
[----:B------:R-:W1:Y:S07]  /*0d20*/  LDS.128 R8, [UR4+0x80] ;  /* 0x00008004ff087984 */ /* 0x000e6e0008000c00 */
[----:B--2---:R-:W-:-:S08]  /*0d30*/  DADD R2, R2, R12 ;  /* 0x0000000002027229 */ /* 0x004fd0000000000c */
[----:B------:R-:W-:-:S08]  /*0d40*/  DADD R2, R2, R14 ;  /* 0x0000000002027229 */ /* 0x000fd0000000000e */
[----:B0-----:R-:W-:-:S08]  /*0d50*/  DADD R2, R2, R4 ;  /* 0x0000000002027229 */ /* 0x001fd00000000004 */
[----:B------:R-:W-:-:S08]  /*0d60*/  DADD R2, R2, R6 ;  /* 0x0000000002027229 */ /* 0x000fd00000000006 */
[----:B-1----:R-:W-:-:S08]  /*0d70*/  DADD R2, R2, R8 ;  /* 0x0000000002027229 */ /* 0x002fd00000000008 */
[----:B------:R-:W-:Y:S01]  /*0d80*/  DADD R2, R2, R10 ;  /* 0x0000000002027229 */ /* 0x000fe2000000000a */
[----:B------:R-:W-:Y:S10]  /*0d90*/  BRA `(.L_x_16) ;  /* 0x0000001400d87947 */ /* 0x000ff40003800000 */
.L_x_15:
[----:B------:R-:W-:Y:S01]  /*0da0*/  LOP3.LUT R0, R5, 0x3e0, RZ, 0xc0, !PT ;  /* 0x000003e005007812 */ /* 0x000fe200078ec0ff */
[----:B------:R-:W0:Y:S03]  /*0db0*/  S2R R10, SR_LANEID ;  /* 0x00000000000a7919 */ /* 0x000e260000000000 */
[----:B------:R-:W-:Y:S01]  /*0dc0*/  LOP3.LUT R9, RZ, R0, RZ, 0x33, !PT ;  /* 0x00000000ff097212 */ /* 0x000fe200078e33ff */
[----:B------:R-:W-:-:S04]  /*0dd0*/  VIADD R7, R0, 0x20 ;  /* 0x0000002000077836 */ /* 0x000fc80000000000 */
[----:B------:R-:W-:Y:S01]  /*0de0*/  IMAD.IADD R9, R9, 0x1, R4 ;  /* 0x0000000109097824 */ /* 0x000fe200078e0204 */
[----:B------:R-:W-:-:S04]  /*0df0*/  ISETP.GT.AND P0, PT, R7, R4, PT ;  /* 0x000000040700720c */ /* 0x000fc80003f04270 */
[----:B------:R-:W-:-:S05]  /*0e00*/  SEL R11, R9, 0x1f, P0 ;  /* 0x0000001f090b7807 */ /* 0x000fca0000000000 */
[----:B-----5:R-:W-:Y:S04]  /*0e10*/  SHFL.DOWN PT, R6, R2, 0x1, R11 ;  /* 0x0820000002067989 */ /* 0x020fe800000e000b */
[----:B------:R-:W1:Y:S01]  /*0e20*/  SHFL.DOWN PT, R7, R3, 0x1, R11 ;  /* 0x0820000003077989 */ /* 0x000e6200000e000b */
[C---:B0-----:R-:W-:Y:S01]  /*0e30*/  ISETP.GE.AND P0, PT, R10.reuse, R11, PT ;  /* 0x0000000b0a00720c */ /* 0x041fe20003f06270 */
[C---:B------:R-:W-:Y:S01]  /*0e40*/  VIADD R0, R10.reuse, 0x2 ;  /* 0x000000020a007836 */ /* 0x040fe20000000000 */
[----:B------:R-:W-:Y:S01]  /*0e50*/  ISETP.NE.AND P1, PT, R10, RZ, PT ;  /* 0x000000ff0a00720c */ /* 0x000fe20003f25270 */
[----:B-1----:R-:W-:-:S12]  /*0e60*/  DADD R6, R6, R2 ;  /* 0x0000000006067229 */ /* 0x002fd80000000002 */
[----:B------:R-:W0:Y:S01]  /*0e70*/  @!P1 S2R R12, SR_CgaCtaId ;  /* 0x00000000000c9919 */ /* 0x000e220000008800 */
[----:B------:R-:W-:Y:S02]  /*0e80*/  FSEL R8, R6, R2, !P0 ;  /* 0x0000000206087208 */ /* 0x000fe40004000000 */
[----:B------:R-:W-:Y:S02]  /*0e90*/  FSEL R9, R7, R3, !P0 ;  /* 0x0000000307097208 */ /* 0x000fe40004000000 */
[----:B------:R-:W-:Y:S01]  /*0ea0*/  ISETP.GT.AND P0, PT, R0, R11, PT ;  /* 0x0000000b0000720c */ /* 0x000fe20003f04270 */
[----:B------:R-:W-:Y:S01]  /*0eb0*/  SHFL.DOWN PT, R6, R8, 0x2, R11 ;  /* 0x0840000008067989 */ /* 0x000fe200000e000b */
[----:B------:R-:W-:-:S03]  /*0ec0*/  VIADD R0, R10, 0x4 ;  /* 0x000000040a007836 */ /* 0x000fc60000000000 */
[----:B------:R-:W1:Y:S02]  /*0ed0*/  SHFL.DOWN PT, R7, R9, 0x2, R11 ;  /* 0x0840000009077989 */ /* 0x000e6400000e000b */
[----:B-1----:R-:W-:-:S10]  /*0ee0*/  DADD R6, R6, R8 ;  /* 0x0000000006067229 */ /* 0x002fd40000000008 */
[----:B------:R-:W-:Y:S02]  /*0ef0*/  FSEL R6, R8, R6, P0 ;  /* 0x0000000608067208 */ /* 0x000fe40000000000 */
[----:B------:R-:W-:Y:S02]  /*0f00*/  FSEL R7, R9, R7, P0 ;  /* 0x0000000709077208 */ /* 0x000fe40000000000 */
        /* <DEDUP_REMOVED lines=16> */
[----:B------:R-:W-:Y:S02]  /*1010*/  @!P1 MOV R9, 0x400 ;  /* 0x0000040000099802 */ /* 0x000fe40000000f00 */
[----:B------:R-:W-:Y:S01]  /*1020*/  @!P1 SHF.R.U32.HI R8, RZ, 0x2, R5 ;  /* 0x00000002ff089819 */ /* 0x000fe20000011605 */
[----:B------:R-:W1:Y:S01]  /*1030*/  SHFL.DOWN PT, R3, R7, 0x10, R11 ;  /* 0x0a00000007037989 */ /* 0x000e6200000e000b */
[----:B0-----:R-:W-:-:S02]  /*1040*/  @!P1 LEA R9, R12, R9, 0x18 ;  /* 0x000000090c099211 */ /* 0x001fc400078ec0ff */
[----:B------:R-:W-:-:S05]  /*1050*/  @!P1 LOP3.LUT R8, R8, 0xf8, RZ, 0xc0, !PT ;  /* 0x000000f808089812 */ /* 0x000fca00078ec0ff */
[----:B------:R-:W-:Y:S01]  /*1060*/  @!P1 IMAD.IADD R9, R8, 0x1, R9 ;  /* 0x0000000108099824 */ /* 0x000fe200078e0209 */
[----:B-1----:R-:W-:-:S10]  /*1070*/  DADD R2, R2, R6 ;  /* 0x0000000002027229 */ /* 0x002fd40000000006 */
[----:B------:R-:W-:Y:S02]  /*1080*/  FSEL R2, R6, R2, P0 ;  /* 0x0000000206027208 */ /* 0x000fe40000000000 */
[----:B------:R-:W-:Y:S02]  /*1090*/  FSEL R3, R7, R3, P0 ;  /* 0x0000000307037208 */ /* 0x000fe40000000000 */
[----:B------:R-:W-:-:S03]  /*10a0*/  ISETP.NE.AND P0, PT, R5, RZ, PT ;  /* 0x000000ff0500720c */ /* 0x000fc60003f05270 */
[----:B------:R0:W-:Y:S01]  /*10b0*/  @!P1 STS.64 [R9+0x10], R2 ;  /* 0x0000100209009388 */ /* 0x0001e20000000a00 */
[----:B------:R-:W-:Y:S09]  /*10c0*/  BAR.SYNC.DEFER_BLOCKING 0x0 ;  /* 0x0000000000007b1d */ /* 0x000ff20000010000 */
[----:B------:R-:W-:Y:S05]  /*10d0*/  @P0 BRA `(.L_x_16) ;  /* 0x0000001400080947 */ /* 0x000fea0003800000 */
[----:B------:R-:W1:Y:S01]  /*10e0*/  S2UR UR5, SR_CgaCtaId ;  /* 0x00000000000579c3 */ /* 0x000e620000008800 */
[----:B------:R-:W-:Y:S01]  /*10f0*/  UMOV UR4, 0x400 ;  /* 0x0000040000047882 */ /* 0x000fe20000000000 */
[----:B------:R-:W-:Y:S01]  /*1100*/  ISETP.GT.AND P1, PT, R4, 0x20, PT ;  /* 0x000000200400780c */ /* 0x000fe20003f24270 */
[----:B-1----:R-:W-:-:S09]  /*1110*/  ULEA UR4, UR5, UR4, 0x18 ;  /* 0x0000000405047291 */ /* 0x002fd2000f8ec0ff */
[----:B------:R-:W1:Y:S04]  /*1120*/  LDS.64 R6, [UR4+0x18] ;  /* 0x00001804ff067984 */ /* 0x000e680008000a00 */
[----:B------:R-:W2:Y:S04]  /*1130*/  LDS.128 R12, [UR4+0x20] ;  /* 0x00002004ff0c7984 */ /* 0x000ea80008000c00 */
[----:B0-----:R-:W0:Y:S01]  /*1140*/  LDS.128 R8, [UR4+0x30] ;  /* 0x00003004ff087984 */ /* 0x001e220008000c00 */
[----:B-1----:R-:W-:-:S10]  /*1150*/  DADD R6, R2, R6 ;  /* 0x0000000002067229 */ /* 0x002fd40000000006 */
[----:B------:R-:W-:Y:S02]  /*1160*/  FSEL R2, R6, R2, P1 ;  /* 0x0000000206027208 */ /* 0x000fe40000800000 */
[----:B------:R-:W-:Y:S02]  /*1170*/  FSEL R3, R7, R3, P1 ;  /* 0x0000000307037208 */ /* 0x000fe40000800000 */
[----:B------:R-:W-:-:S04]  /*1180*/  ISETP.GT.AND P1, PT, R4, 0x40, PT ;  /* 0x000000400400780c */ /* 0x000fc80003f24270 */
[----:B--2---:R-:W-:-:S10]  /*1190*/  DADD R12, R12, R2 ;  /* 0x000000000c0c7229 */ /* 0x004fd40000000002 */
[----:B------:R-:W-:Y:S02]  /*11a0*/  FSEL R2, R12, R2, P1 ;  /* 0x000000020c027208 */ /* 0x000fe40000800000 */
[----:B------:R-:W-:Y:S02]  /*11b0*/  FSEL R3, R13, R3, P1 ;  /* 0x000000030d037208 */ /* 0x000fe40000800000 */
[----:B------:R-:W-:-:S04]  /*11c0*/  ISETP.GT.AND P1, PT, R4, 0x60, PT ;  /* 0x000000600400780c */ /* 0x000fc80003f24270 */
[----:B------:R-:W-:-:S10]  /*11d0*/  DADD R14, R2, R14 ;  /* 0x00000000020e7229 */ /* 0x000fd4000000000e */
[----:B------:R-:W-:Y:S02]  /*11e0*/  FSEL R2, R14, R2, P1 ;  /* 0x000000020e027208 */ /* 0x000fe40000800000 */
[----:B------:R-:W-:Y:S02]  /*11f0*/  FSEL R3, R15, R3, P1 ;  /* 0x000000030f037208 */ /* 0x000fe40000800000 */
[----:B------:R-:W1:Y:S01]  /*1200*/  LDS.128 R12, [UR4+0x40] ;  /* 0x00004004ff0c7984 */ /* 0x000e620008000c00 */
[----:B------:R-:W-:-:S03]  /*1210*/  ISETP.GT.AND P1, PT, R4, 0x80, PT ;  /* 0x000000800400780c */ /* 0x000fc60003f24270 */
[----:B0-----:R-:W-:-:S10]  /*1220*/  DADD R8, R8, R2 ;  /* 0x0000000008087229 */ /* 0x001fd40000000002 */
[----:B------:R-:W-:Y:S02]  /*1230*/  FSEL R2, R8, R2, P1 ;  /* 0x0000000208027208 */ /* 0x000fe40000800000 */
[----:B------:R-:W-:Y:S02]  /*1240*/  FSEL R3, R9, R3, P1 ;  /* 0x0000000309037208 */ /* 0x000fe40000800000 */
[----:B------:R-:W-:-:S04]  /*1250*/  ISETP.GT.AND P1, PT, R4, 0xa0, PT ;  /* 0x000000a00400780c */ /* 0x000fc80003f24270 */
[----:B------:R-:W-:-:S10]  /*1260*/  DADD R10, R2, R10 ;  /* 0x00000000020a7229 */ /* 0x000fd4000000000a */
[----:B------:R-:W-:Y:S02]  /*1270*/  FSEL R2, R10, R2, P1 ;  /* 0x000000020a027208 */ /* 0x000fe40000800000 */
[----:B------:R-:W-:Y:S02]  /*1280*/  FSEL R3, R11, R3, P1 ;  /* 0x000000030b037208 */ /* 0x000fe40000800000 */
[----:B------:R-:W0:Y:S01]  /*1290*/  LDS.128 R8, [UR4+0x50] ;  /* 0x00005004ff087984 */ /* 0x000e220008000c00 */
[----:B------:R-:W-:-:S03]  /*12a0*/  ISETP.GT.AND P1, PT, R4, 0xc0, PT ;  /* 0x000000c00400780c */ /* 0x000fc60003f24270 */
[----:B-1----:R-:W-:-:S10]  /*12b0*/  DADD R12, R12, R2 ;  /* 0x000000000c0c7229 */ /* 0x002fd40000000002 */
        /* <DEDUP_REMOVED lines=33> */
[----:B------:R-:W-:-:S04]  /*14d0*/  ISETP.GT.AND P1, PT, R4, 0x1c0, PT ;  /* 0x000001c00400780c */ /* 0x000fc80003f24270 */
[----:B-1----:R-:W-:-:S10]  /*14e0*/  DADD R12, R12, R2 ;  /* 0x000000000c0c7229 */ /* 0x002fd40000000002 */
[----:B------:R-:W-:Y:S02]  /*14f0*/  FSEL R2, R12, R2, P1 ;  /* 0x000000020c027208 */ /* 0x000fe40000800000 */
[----:B------:R-:W-:Y:S02]  /*1500*/  FSEL R3, R13, R3, P1 ;  /* 0x000000030d037208 */ /* 0x000fe40000800000 */
[----:B------:R-:W-:-:S04]  /*1510*/  ISETP.GT.AND P1, PT, R4, 0x1e0, PT ;  /* 0x000001e00400780c */ /* 0x000fc80003f24270 */
[----:B------:R-:W-:-:S10]  /*1520*/  DADD R14, R2, R14 ;  /* 0x00000000020e7229 */ /* 0x000fd4000000000e */
[----:B------:R-:W-:Y:S02]  /*1530*/  FSEL R2, R14, R2, P1 ;  /* 0x000000020e027208 */ /* 0x000fe40000800000 */
[----:B------:R-:W-:Y:S01]  /*1540*/  FSEL R3, R15, R3, P1 ;  /* 0x000000030f037208 */ /* 0x000fe20000800000 */
[----:B------:R-:W-:Y:S06]  /*1550*/  BRA `(.L_x_16) ;  /* 0x0000000c00e87947 */ /* 0x000fec0003800000 */
.L_x_2:
[----:B------:R-:W0:Y:S01]  /*1560*/  S2R R41, SR_TID.X ;  /* 0x0000000000297919 */ /* 0x000e220000002100 */
[----:B------:R-:W1:Y:S02]  /*1570*/  LDCU.64 UR4, c[0x0][0x380] ;  /* 0x00007000ff0477ac */ /* 0x000e640008000a00 */
[----:B-1----:R-:W-:Y:S02]  /*1580*/  IMAD.U32 R2, RZ, RZ, UR4 ;  /* 0x00000004ff027e24 */ /* 0x002fe4000f8e00ff */
[----:B------:R-:W-:Y:S02]  /*1590*/  IMAD.U32 R3, RZ, RZ, UR5 ;  /* 0x00000005ff037e24 */ /* 0x000fe4000f8e00ff */
[----:B0-----:R-:W-:-:S05]  /*15a0*/  IMAD.WIDE.U32 R18, R41, 0x8, R2 ;  /* 0x0000000829127825 */ /* 0x001fca00078e0002 */
[----:B------:R-:W2:Y:S04]  /*15b0*/  LDG.E.64.CONSTANT R20, desc[UR6][R18.64] ;  /* 0x0000000612147981 */ /* 0x000ea8000c1e9b00 */
[----:B------:R-:W2:Y:S04]  /*15c0*/  LDG.E.64.CONSTANT R6, desc[UR6][R18.64+0x1000] ;  /* 0x0010000612067981 */ /* 0x000ea8000c1e9b00 */
[----:B------:R-:W3:Y:S04]  /*15d0*/  LDG.E.64.CONSTANT R8, desc[UR6][R18.64+0x2000] ;  /* 0x0020000612087981 */ /* 0x000ee8000c1e9b00 */
[----:B------:R-:W4:Y:S04]  /*15e0*/  LDG.E.64.CONSTANT R10, desc[UR6][R18.64+0x3000] ;  /* 0x00300006120a7981 */ /* 0x000f28000c1e9b00 */
[----:B------:R-:W5:Y:S04]  /*15f0*/  LDG.E.64.CONSTANT R12, desc[UR6][R18.64+0x4000] ;  /* 0x00400006120c7981 */ /* 0x000f68000c1e9b00 */
[----:B------:R-:W5:Y:S04]  /*1600*/  LDG.E.64.CONSTANT R14, desc[UR6][R18.64+0x5000] ;  /* 0x00500006120e7981 */ /* 0x000f68000c1e9b00 */
[----:B------:R-:W5:Y:S01]  /*1610*/  LDG.E.64.CONSTANT R16, desc[UR6][R18.64+0x6000] ;  /* 0x0060000612107981 */ /* 0x000f62000c1e9b00 */
[----:B------:R-:W-:Y:S01]  /*1620*/  ISETP.GE.U32.AND P0, PT, R4, 0x1c00, PT ;  /* 0x00001c000400780c */ /* 0x000fe20003f06070 */
[----:B------:R-:W-:Y:S01]  /*1630*/  UMOV UR4, 0xe00 ;  /* 0x00000e0000047882 */ /* 0x000fe20000000000 */
[----:B--2---:R-:W-:-:S08]  /*1640*/  DADD R6, R20, R6 ;  /* 0x0000000014067229 */ /* 0x004fd00000000006 */
[----:B---3--:R-:W-:-:S08]  /*1650*/  DADD R6, R8, R6 ;  /* 0x0000000008067229 */ /* 0x008fd00000000006 */
[----:B----4-:R-:W-:-:S08]  /*1660*/  DADD R6, R10, R6 ;  /* 0x000000000a067229 */ /* 0x010fd00000000006 */
[----:B-----5:R-:W-:-:S08]  /*1670*/  DADD R6, R12, R6 ;  /* 0x000000000c067229 */ /* 0x020fd00000000006 */
[----:B------:R-:W-:-:S08]  /*1680*/  DADD R6, R14, R6 ;  /* 0x000000000e067229 */ /* 0x000fd00000000006 */
[----:B------:R-:W-:Y:S01]  /*1690*/  DADD R6, R16, R6 ;  /* 0x0000000010067229 */ /* 0x000fe20000000006 */
[----:B------:R-:W-:Y:S10]  /*16a0*/  @!P0 BRA `(.L_x_17) ;  /* 0x00000000006c8947 */ /* 0x000ff40003800000 */
[----:B------:R-:W0:Y:S01]  /*16b0*/  LDC R22, c[0x0][0x390] ;  /* 0x0000e400ff167b82 */ /* 0x000e220000000800 */
[----:B------:R-:W-:Y:S01]  /*16c0*/  VIADD R23, R4, 0xfffff200 ;  /* 0xfffff20004177836 */ /* 0x000fe20000000000 */
[----:B------:R-:W-:-:S06]  /*16d0*/  UMOV UR4, 0xe00 ;  /* 0x00000e0000047882 */ /* 0x000fcc0000000000 */
[----:B------:R-:W1:Y:S02]  /*16e0*/  LDC.64 R2, c[0x0][0x380] ;  /* 0x0000e000ff027b82 */ /* 0x000e640000000a00 */
.L_x_19:
[----:B------:R-:W-:-:S04]  /*16f0*/  VIADD R9, R41, UR4 ;  /* 0x0000000429097c36 */ /* 0x000fc80008000000 */
[----:B-1----:R-:W-:-:S05]  /*1700*/  IMAD.WIDE.U32 R8, R9, 0x8, R2 ;  /* 0x0000000809087825 */ /* 0x002fca00078e0002 */
[----:B------:R-:W2:Y:S04]  /*1710*/  LDG.E.64.CONSTANT R4, desc[UR6][R8.64] ;  /* 0x0000000608047981 */ /* 0x000ea8000c1e9b00 */
[----:B------:R-:W3:Y:S04]  /*1720*/  LDG.E.64.CONSTANT R10, desc[UR6][R8.64+0x1000] ;  /* 0x00100006080a7981 */ /* 0x000ee8000c1e9b00 */
[----:B------:R-:W4:Y:S04]  /*1730*/  LDG.E.64.CONSTANT R12, desc[UR6][R8.64+0x2000] ;  /* 0x00200006080c7981 */ /* 0x000f28000c1e9b00 */
[----:B------:R-:W5:Y:S04]  /*1740*/  LDG.E.64.CONSTANT R14, desc[UR6][R8.64+0x3000] ;  /* 0x00300006080e7981 */ /* 0x000f68000c1e9b00 */
[----:B------:R-:W5:Y:S04]  /*1750*/  LDG.E.64.CONSTANT R16, desc[UR6][R8.64+0x4000] ;  /* 0x0040000608107981 */ /* 0x000f68000c1e9b00 */
[----:B------:R-:W5:Y:S04]  /*1760*/  LDG.E.64.CONSTANT R18, desc[UR6][R8.64+0x5000] ;  /* 0x0050000608127981 */ /* 0x000f68000c1e9b00 */
[----:B------:R-:W5:Y:S01]  /*1770*/  LDG.E.64.CONSTANT R20, desc[UR6][R8.64+0x6000] ;  /* 0x0060000608147981 */ /* 0x000f62000c1e9b00 */
[----:B--2---:R-:W-:-:S08]  /*1780*/  DADD R4, R4, R6 ;  /* 0x0000000004047229 */ /* 0x004fd00000000006 */
[----:B---3--:R-:W-:-:S08]  /*1790*/  DADD R4, R10, R4 ;  /* 0x000000000a047229 */ /* 0x008fd00000000004 */
[----:B----4-:R-:W-:-:S08]  /*17a0*/  DADD R4, R12, R4 ;  /* 0x000000000c047229 */ /* 0x010fd00000000004 */
[----:B-----5:R-:W-:-:S08]  /*17b0*/  DADD R4, R14, R4 ;  /* 0x000000000e047229 */ /* 0x020fd00000000004 */
[----:B------:R-:W-:Y:S01]  /*17c0*/  DADD R16, R16, R4 ;  /* 0x0000000010107229 */ /* 0x000fe20000000004 */
[----:B0-----:R-:W-:-:S04]  /*17d0*/  IMAD.MOV.U32 R4, RZ, RZ, R22 ;  /* 0x000000ffff047224 */ /* 0x001fc800078e0016 */
[----:B------:R-:W-:-:S03]  /*17e0*/  VIADD R0, R4, -UR4 ;  /* 0x8000000404007c36 */ /* 0x000fc60008000000 */
[----:B------:R-:W-:Y:S02]  /*17f0*/  DADD R16, R18, R16 ;  /* 0x0000000012107229 */ /* 0x000fe40000000010 */
[----:B------:R-:W-:-:S06]  /*1800*/  ISETP.GE.AND P0, PT, R0, 0xe00, PT ;  /* 0x00000e000000780c */ /* 0x000fcc0003f06270 */
[----:B------:R-:W-:-:S07]  /*1810*/  DADD R6, R20, R16 ;  /* 0x0000000014067229 */ /* 0x000fce0000000010 */
[----:B------:R-:W-:Y:S05]  /*1820*/  @!P0 BRA `(.L_x_18) ;  /* 0x00000008001c8947 */ /* 0x000fea0003800000 */
[----:B------:R-:W-:-:S06]  /*1830*/  UIADD3 UR4, UPT, UPT, UR4, 0xe00, URZ ;  /* 0x00000e0004047890 */ /* 0x000fcc000fffe0ff */
[----:B------:R-:W-:-:S13]  /*1840*/  ISETP.LT.AND P0, PT, R23, UR4, PT ;  /* 0x0000000417007c0c */ /* 0x000fda000bf01270 */
[----:B------:R-:W-:Y:S05]  /*1850*/  @!P0 BRA `(.L_x_19) ;  /* 0xfffffffc00a48947 */ /* 0x000fea000383ffff */
.L_x_17:
[----:B------:R-:W-:-:S13]  /*1860*/  ISETP.LE.AND P0, PT, R4, UR4, PT ;  /* 0x0000000404007c0c */ /* 0x000fda000bf03270 */
[----:B------:R-:W-:Y:S05]  /*1870*/  @P0 BRA `(.L_x_18) ;  /* 0x0000000800080947 */ /* 0x000fea0003800000 */
[----:B------:R-:W-:Y:S01]  /*1880*/  VIADD R0, R4, -UR4 ;  /* 0x8000000404007c36 */ /* 0x000fe20008000000 */
[----:B------:R-:W-:Y:S04]  /*1890*/  BSSY.RECONVERGENT B1, `(.L_x_18) ;  /* 0x0000080000017945 */ /* 0x000fe80003800200 */
[----:B------:R-:W-:-:S13]  /*18a0*/  ISETP.GE.AND P0, PT, R41, R0, PT ;  /* 0x000000002900720c */ /* 0x000fda0003f06270 */
[----:B------:R-:W-:Y:S05]  /*18b0*/  @P0 BRA `(.L_x_20) ;  /* 0x0000000400f40947 */ /* 0x000fea0003800000 */
[----:B------:R-:W-:Y:S01]  /*18c0*/  LOP3.LUT R5, RZ, R41, RZ, 0x33, !PT ;  /* 0x00000029ff057212 */ /* 0x000fe200078e33ff */
[----:B------:R-:W-:Y:S01]  /*18d0*/  BSSY.RECONVERGENT B2, `(.L_x_21) ;  /* 0x0000014000027945 */ /* 0x000fe20003800200 */
[----:B------:R-:W-:Y:S02]  /*18e0*/  IMAD.MOV.U32 R45, RZ, RZ, R41 ;  /* 0x000000ffff2d7224 */ /* 0x000fe400078e0029 */
[----:B------:R-:W-:-:S04]  /*18f0*/  IADD3 R4, PT, PT, R4, -UR4, R5 ;  /* 0x8000000404047c10 */ /* 0x000fc8000fffe005 */
[C---:B------:R-:W-:Y:S02]  /*1900*/  LOP3.LUT R5, R4.reuse, 0x600, RZ, 0xc0, !PT ;  /* 0x0000060004057812 */ /* 0x040fe400078ec0ff */
[----:B------:R-:W-:Y:S02]  /*1910*/  ISETP.GE.U32.AND P1, PT, R4, 0x600, PT ;  /* 0x000006000400780c */ /* 0x000fe40003f26070 */
[----:B------:R-:W-:-:S13]  /*1920*/  ISETP.NE.AND P0, PT, R5, 0x600, PT ;  /* 0x000006000500780c */ /* 0x000fda0003f05270 */
[----:B------:R-:W-:Y:S05]  /*1930*/  @!P0 BRA `(.L_x_22) ;  /* 0x0000000000348947 */ /* 0x000fea0003800000 */
[----:B------:R-:W-:Y:S01]  /*1940*/  LEA.HI R4, R4, 0x1, RZ, 0x17 ;  /* 0x0000000104047811 */ /* 0x000fe200078fb8ff */
[----:B------:R-:W-:Y:S02]  /*1950*/  VIADD R9, R41, UR4 ;  /* 0x0000000429097c36 */ /* 0x000fe40008000000 */
[----:B------:R-:W-:Y:S01]  /*1960*/  IMAD.MOV.U32 R45, RZ, RZ, R41 ;  /* 0x000000ffff2d7224 */ /* 0x000fe200078e0029 */
[----:B------:R-:W-:-:S05]  /*1970*/  LOP3.LUT R4, R4, 0x3, RZ, 0xc0, !PT ;  /* 0x0000000304047812 */ /* 0x000fca00078ec0ff */
[----:B------:R-:W-:-:S07]  /*1980*/  IMAD.MOV R8, RZ, RZ, -R4 ;  /* 0x000000ffff087224 */ /* 0x000fce00078e0a04 */
.L_x_23:
[----:B------:R-:W-:-:S06]  /*1990*/  IMAD.WIDE.U32 R4, R9, 0x8, R2 ;  /* 0x0000000809047825 */ /* 0x000fcc00078e0002 */
[----:B------:R-:W2:Y:S01]  /*19a0*/  LDG.E.64.CONSTANT R4, desc[UR6][R4.64] ;  /* 0x0000000604047981 */ /* 0x000ea2000c1e9b00 */
[----:B------:R-:W-:Y:S02]  /*19b0*/  VIADD R8, R8, 0x1 ;  /* 0x0000000108087836 */ /* 0x000fe40000000000 */
[----:B------:R-:W-:Y:S02]  /*19c0*/  VIADD R45, R45, 0x200 ;  /* 0x000002002d2d7836 */ /* 0x000fe40000000000 */
[----:B------:R-:W-:Y:S01]  /*19d0*/  VIADD R9, R9, 0x200 ;  /* 0x0000020009097836 */ /* 0x000fe20000000000 */
[----:B------:R-:W-:Y:S01]  /*19e0*/  ISETP.NE.AND P0, PT, R8, RZ, PT ;  /* 0x000000ff0800720c */ /* 0x000fe20003f05270 */
[----:B--2---:R-:W-:-:S12]  /*19f0*/  DADD R6, R4, R6 ;  /* 0x0000000004067229 */ /* 0x004fd80000000006 */
[----:B------:R-:W-:Y:S05]  /*1a00*/  @P0 BRA `(.L_x_23) ;  /* 0xfffffffc00e00947 */ /* 0x000fea000383ffff */
.L_x_22:
[----:B------:R-:W-:Y:S05]  /*1a10*/  BSYNC.RECONVERGENT B2 ;  /* 0x0000000000027941 */ /* 0x000fea0003800200 */
.L_x_21:
[----:B------:R-:W-:Y:S05]  /*1a20*/  @!P1 BRA `(.L_x_20) ;  /* 0x0000000400989947 */ /* 0x000fea0003800000 */
[----:B------:R-:W0:Y:S01]  /*1a30*/  LDCU.64 UR8, c[0x0][0x380] ;  /* 0x00007000ff0877ac */ /* 0x000e220008000a00 */
[----:B------:R-:W-:Y:S01]  /*1a40*/  IMAD.IADD R9, R0, 0x1, -R45 ;  /* 0x0000000100097824 */ /* 0x000fe200078e0a2d */
[C---:B------:R-:W-:Y:S01]  /*1a50*/  IADD3 R5, P0, PT, R45.reuse, UR4, RZ ;  /* 0x000000042d057c10 */ /* 0x040fe2000ff1e0ff */
[----:B------:R-:W-:Y:S01]  /*1a60*/  BSSY.RECONVERGENT B2, `(.L_x_24) ;  /* 0x0000039000027945 */ /* 0x000fe20003800200 */
[----:B------:R-:W-:Y:S02]  /*1a70*/  VIADD R43, R45, UR4 ;  /* 0x000000042d2b7c36 */ /* 0x000fe40008000000 */
[----:B------:R-:W-:Y:S01]  /*1a80*/  ISETP.GT.AND P1, PT, R9, 0x1800, PT ;  /* 0x000018000900780c */ /* 0x000fe20003f24270 */
[----:B------:R-:W-:Y:S01]  /*1a90*/  IMAD.X R8, RZ, RZ, RZ, P0 ;  /* 0x000000ffff087224 */ /* 0x000fe200000e06ff */
[----:B0-----:R-:W-:-:S04]  /*1aa0*/  LEA R4, P0, R5, UR8, 0x3 ;  /* 0x0000000805047c11 */ /* 0x001fc8000f8018ff */
[----:B------:R-:W-:Y:S02]  /*1ab0*/  LEA.HI.X R5, R5, UR9, R8, 0x3, P0 ;  /* 0x0000000905057c11 */ /* 0x000fe400080f1c08 */
[----:B------:R-:W-:-:S05]  /*1ac0*/  IADD3 R4, P0, PT, R4, 0x2000, RZ ;  /* 0x0000200004047810 */ /* 0x000fca0007f1e0ff */
[----:B------:R-:W-:Y:S01]  /*1ad0*/  IMAD.X R5, RZ, RZ, R5, P0 ;  /* 0x000000ffff057224 */ /* 0x000fe200000e0605 */
[----:B------:R-:W-:Y:S01]  /*1ae0*/  PLOP3.LUT P0, PT, PT, PT, PT, 0x80, 0x8 ;  /* 0x000000000008781c */ /* 0x000fe20003f0f070 */
[----:B------:R-:W-:-:S12]  /*1af0*/  @!P1 BRA `(.L_x_25) ;  /* 0x0000000000bc9947 */ /* 0x000fd80003800000 */
[----:B------:R-:W-:Y:S01]  /*1b00*/  PLOP3.LUT P0, PT, PT, PT, PT, 0x8, 0x80 ;  /* 0x000000000080781c */ /* 0x000fe20003f0e170 */
[----:B------:R-:W-:-:S12]  /*1b10*/  VIADD R40, R0, 0xffffe800 ;  /* 0xffffe80000287836 */ /* 0x000fd80000000000 */
.L_x_26:
[C---:B------:R-:W-:Y:S01]  /*1b20*/  IMAD.WIDE.U32 R38, R43.reuse, 0x8, R2 ;  /* 0x000000082b267825 */ /* 0x040fe200078e0002 */
[----:B------:R-:W2:Y:S04]  /*1b30*/  LDG.E.64.CONSTANT R8, desc[UR6][R4.64+-0x1000] ;  /* 0xfff0000604087981 */ /* 0x000ea8000c1e9b00 */
[----:B------:R-:W3:Y:S04]  /*1b40*/  LDG.E.64.CONSTANT R10, desc[UR6][R4.64] ;  /* 0x00000006040a7981 */ /* 0x000ee8000c1e9b00 */
[----:B------:R-:W4:Y:S01]  /*1b50*/  LDG.E.64.CONSTANT R38, desc[UR6][R38.64] ;  /* 0x0000000626267981 */ /* 0x000f22000c1e9b00 */
[----:B------:R-:W-:-:S03]  /*1b60*/  VIADD R15, R43, 0x800 ;  /* 0x000008002b0f7836 */ /* 0x000fc60000000000 */
[----:B------:R-:W5:Y:S01]  /*1b70*/  LDG.E.64.CONSTANT R12, desc[UR6][R4.64+0x1000] ;  /* 0x00100006040c7981 */ /* 0x000f62000c1e9b00 */
[----:B------:R-:W-:-:S03]  /*1b80*/  IMAD.WIDE.U32 R14, R15, 0x8, R2 ;  /* 0x000000080f0e7825 */ /* 0x000fc600078e0002 */
[----:B------:R-:W5:Y:S04]  /*1b90*/  LDG.E.64.CONSTANT R16, desc[UR6][R4.64+0x3000] ;  /* 0x0030000604107981 */ /* 0x000f68000c1e9b00 */
[----:B------:R-:W5:Y:S04]  /*1ba0*/  LDG.E.64.CONSTANT R14, desc[UR6][R14.64] ;  /* 0x000000060e0e7981 */ /* 0x000f68000c1e9b00 */
[----:B------:R-:W5:Y:S01]  /*1bb0*/  LDG.E.64.CONSTANT R18, desc[UR6][R4.64+0x4000] ;  /* 0x0040000604127981 */ /* 0x000f62000c1e9b00 */
        /* <DEDUP_REMOVED lines=11> */
[----:B------:R-:W5:Y:S04]  /*1c70*/  LDG.E.64.CONSTANT R34, desc[UR6][R4.64+0xc000] ;  /* 0x00c0000604227981 */ /* 0x000f68000c1e9b00 */
[----:B------:R0:W5:Y:S01]  /*1c80*/  LDG.E.64.CONSTANT R36, desc[UR6][R4.64+0xd000] ;  /* 0x00d0000604247981 */ /* 0x000162000c1e9b00 */
[----:B------:R-:W-:-:S05]  /*1c90*/  VIADD R45, R45, 0x2000 ;  /* 0x000020002d2d7836 */ /* 0x000fca0000000000 */
[----:B------:R-:W-:Y:S02]  /*1ca0*/  ISETP.GE.AND P1, PT, R45, R40, PT ;  /* 0x000000282d00720c */ /* 0x000fe40003f26270 */
[----:B0-----:R-:W-:Y:S01]  /*1cb0*/  IADD3 R4, P2, PT, R4, 0x10000, RZ ;  /* 0x0001000004047810 */ /* 0x001fe20007f5e0ff */
[----:B------:R-:W-:-:S04]  /*1cc0*/  VIADD R43, R43, 0x2000 ;  /* 0x000020002b2b7836 */ /* 0x000fc80000000000 */
[----:B------:R-:W-:Y:S01]  /*1cd0*/  IMAD.X R5, RZ, RZ, R5, P2 ;  /* 0x000000ffff057224 */ /* 0x000fe200010e0605 */
[----:B----4-:R-:W-:-:S08]  /*1ce0*/  DADD R38, R38, R6 ;  /* 0x0000000026267229 */ /* 0x010fd00000000006 */
[----:B--2---:R-:W-:-:S08]  /*1cf0*/  DADD R8, R38, R8 ;  /* 0x0000000026087229 */ /* 0x004fd00000000008 */
[----:B---3--:R-:W-:-:S08]  /*1d00*/  DADD R8, R8, R10 ;  /* 0x0000000008087229 */ /* 0x008fd0000000000a */
[----:B-----5:R-:W-:-:S08]  /*1d10*/  DADD R8, R8, R12 ;  /* 0x0000000008087229 */ /* 0x020fd0000000000c */
        /* <DEDUP_REMOVED lines=13> */
.L_x_25:
[----:B------:R-:W-:Y:S05]  /*1df0*/  BSYNC.RECONVERGENT B2 ;  /* 0x0000000000027941 */ /* 0x000fea0003800200 */
.L_x_24:
[----:B------:R-:W-:Y:S01]  /*1e00*/  IMAD.IADD R8, R0, 0x1, -R45 ;  /* 0x0000000100087824 */ /* 0x000fe200078e0a2d */
[----:B------:R-:W-:Y:S04]  /*1e10*/  BSSY.RECONVERGENT B2, `(.L_x_27) ;  /* 0x000001c000027945 */ /* 0x000fe80003800200 */
[----:B------:R-:W-:-:S13]  /*1e20*/  ISETP.GT.AND P1, PT, R8, 0x800, PT ;  /* 0x000008000800780c */ /* 0x000fda0003f24270 */
[----:B------:R-:W-:Y:S05]  /*1e30*/  @!P1 BRA `(.L_x_28) ;  /* 0x0000000000649947 */ /* 0x000fea0003800000 */
        /* <DEDUP_REMOVED lines=9> */
[----:B------:R-:W5:Y:S04]  /*1ed0*/  LDG.E.64.CONSTANT R22, desc[UR6][R4.64+0x4000] ;  /* 0x0040000604167981 */ /* 0x000f68000c1e9b00 */
[----:B------:R0:W5:Y:S01]  /*1ee0*/  LDG.E.64.CONSTANT R8, desc[UR6][R4.64+0x5000] ;  /* 0x0050000604087981 */ /* 0x000162000c1e9b00 */
[----:B------:R-:W-:Y:S01]  /*1ef0*/  PLOP3.LUT P0, PT, PT, PT, PT, 0x8, 0x80 ;  /* 0x000000000080781c */ /* 0x000fe20003f0e170 */
[----:B------:R-:W-:-:S02]  /*1f00*/  VIADD R45, R45, 0x1000 ;  /* 0x000010002d2d7836 */ /* 0x000fc40000000000 */
[----:B------:R-:W-:Y:S01]  /*1f10*/  VIADD R43, R43, 0x1000 ;  /* 0x000010002b2b7836 */ /* 0x000fe20000000000 */
[----:B----4-:R-:W-:-:S08]  /*1f20*/  DADD R6, R6, R10 ;  /* 0x0000000006067229 */ /* 0x010fd0000000000a */
[----:B--2---:R-:W-:-:S08]  /*1f30*/  DADD R6, R6, R12 ;  /* 0x0000000006067229 */ /* 0x004fd0000000000c */
[----:B---3--:R-:W-:-:S08]  /*1f40*/  DADD R6, R6, R14 ;  /* 0x0000000006067229 */ /* 0x008fd0000000000e */
[----:B-----5:R-:W-:-:S08]  /*1f50*/  DADD R6, R6, R16 ;  /* 0x0000000006067229 */ /* 0x020fd00000000010 */
[----:B------:R-:W-:-:S08]  /*1f60*/  DADD R6, R6, R18 ;  /* 0x0000000006067229 */ /* 0x000fd00000000012 */
[----:B------:R-:W-:Y:S01]  /*1f70*/  DADD R6, R6, R20 ;  /* 0x0000000006067229 */ /* 0x000fe20000000014 */
[----:B------:R-:W-:-:S07]  /*1f80*/  IADD3 R10, P1, PT, R4, 0x8000, RZ ;  /* 0x00008000040a7810 */ /* 0x000fce0007f3e0ff */
[----:B------:R-:W-:Y:S01]  /*1f90*/  DADD R6, R6, R22 ;  /* 0x0000000006067229 */ /* 0x000fe20000000016 */
[----:B0-----:R-:W-:Y:S02]  /*1fa0*/  IMAD.X R5, RZ, RZ, R5, P1 ;  /* 0x000000ffff057224 */ /* 0x001fe400008e0605 */
[----:B------:R-:W-:-:S05]  /*1fb0*/  IMAD.MOV.U32 R4, RZ, RZ, R10 ;  /* 0x000000ffff047224 */ /* 0x000fca00078e000a */
[----:B------:R-:W-:-:S11]  /*1fc0*/  DADD R6, R6, R8 ;  /* 0x0000000006067229 */ /* 0x000fd60000000008 */
.L_x_28:
[----:B------:R-:W-:Y:S05]  /*1fd0*/  BSYNC.RECONVERGENT B2 ;  /* 0x0000000000027941 */ /* 0x000fea0003800200 */
.L_x_27:
[----:B------:R-:W-:-:S13]  /*1fe0*/  ISETP.LT.OR P0, PT, R45, R0, P0 ;  /* 0x000000002d00720c */ /* 0x000fda0000701670 */
[----:B------:R-:W-:Y:S05]  /*1ff0*/  @!P0 BRA `(.L_x_20) ;  /* 0x0000000000248947 */ /* 0x000fea0003800000 */
[----:B------:R-:W-:Y:S01]  /*2000*/  IMAD.WIDE.U32 R2, R43, 0x8, R2 ;  /* 0x000000082b027825 */ /* 0x000fe200078e0002 */
[----:B------:R-:W2:Y:S04]  /*2010*/  LDG.E.64.CONSTANT R8, desc[UR6][R4.64+-0x1000] ;  /* 0xfff0000604087981 */ /* 0x000ea8000c1e9b00 */
[----:B------:R-:W3:Y:S04]  /*2020*/  LDG.E.64.CONSTANT R10, desc[UR6][R4.64] ;  /* 0x00000006040a7981 */ /* 0x000ee8000c1e9b00 */
[----:B------:R-:W4:Y:S04]  /*2030*/  LDG.E.64.CONSTANT R2, desc[UR6][R2.64] ;  /* 0x0000000602027981 */ /* 0x000f28000c1e9b00 */
[----:B------:R-:W5:Y:S01]  /*2040*/  LDG.E.64.CONSTANT R12, desc[UR6][R4.64+0x1000] ;  /* 0x00100006040c7981 */ /* 0x000f62000c1e9b00 */
[----:B----4-:R-:W-:-:S08]  /*2050*/  DADD R6, R6, R2 ;  /* 0x0000000006067229 */ /* 0x010fd00000000002 */
[----:B--2---:R-:W-:-:S08]  /*2060*/  DADD R6, R6, R8 ;  /* 0x0000000006067229 */ /* 0x004fd00000000008 */
[----:B---3--:R-:W-:-:S08]  /*2070*/  DADD R6, R6, R10 ;  /* 0x0000000006067229 */ /* 0x008fd0000000000a */
[----:B-----5:R-:W-:-:S11]  /*2080*/  DADD R6, R6, R12 ;  /* 0x0000000006067229 */ /* 0x020fd6000000000c */
.L_x_20:
[----:B------:R-:W-:Y:S05]  /*2090*/  BSYNC.RECONVERGENT B1 ;  /* 0x0000000000017941 */ /* 0x000fea0003800200 */
.L_x_18:
[----:B------:R-:W0:Y:S01]  /*20a0*/  S2R R0, SR_LANEID ;  /* 0x0000000000007919 */ /* 0x000e220000000000 */
[----:B------:R-:W-:Y:S04]  /*20b0*/  SHFL.DOWN PT, R2, R6, 0x1, 0x1f ;  /* 0x08201f0006027f89 */ /* 0x000fe800000e0000 */
[----:B------:R-:W1:Y:S02]  /*20c0*/  SHFL.DOWN PT, R3, R7, 0x1, 0x1f ;  /* 0x08201f0007037f89 */ /* 0x000e6400000e0000 */
[----:B-1----:R-:W-:Y:S01]  /*20d0*/  DADD R2, R2, R6 ;  /* 0x0000000002027229 */ /* 0x002fe20000000006 */
[C---:B0-----:R-:W-:Y:S02]  /*20e0*/  ISETP.GT.AND P0, PT, R0.reuse, 0x1e, PT ;  /* 0x0000001e0000780c */ /* 0x041fe40003f04270 */
[----:B------:R-:W-:-:S07]  /*20f0*/  ISETP.NE.AND P1, PT, R0, RZ, PT ;  /* 0x000000ff0000720c */ /* 0x000fce0003f25270 */
        /* <DEDUP_REMOVED lines=15> */
[----:B------:R-:W-:Y:S01]  /*21f0*/  ISETP.GT.AND P0, PT, R0, 0x17, PT ;  /* 0x000000170000780c */ /* 0x000fe20003f04270 */
[----:B------:R-:W-:Y:S01]  /*2200*/  SHFL.DOWN PT, R2, R6, 0x8, 0x1f ;  /* 0x09001f0006027f89 */ /* 0x000fe200000e0000 */
[----:B------:R-:W-:-:S03]  /*2210*/  @!P1 MOV R8, 0x400 ;  /* 0x0000040000089802 */ /* 0x000fc60000000f00 */
[----:B------:R-:W0:Y:S01]  /*2220*/  SHFL.DOWN PT, R3, R7, 0x8, 0x1f ;  /* 0x09001f0007037f89 */ /* 0x000e2200000e0000 */
[----:B-1----:R-:W-:Y:S01]  /*2230*/  @!P1 LEA R11, R11, R8, 0x18 ;  /* 0x000000080b0b9211 */ /* 0x002fe200078ec0ff */
[----:B0-----:R-:W-:-:S10]  /*2240*/  DADD R2, R2, R6 ;  /* 0x0000000002027229 */ /* 0x001fd40000000006 */
[----:B------:R-:W-:Y:S02]  /*2250*/  FSEL R4, R6, R2, P0 ;  /* 0x0000000206047208 */ /* 0x000fe40000000000 */
[----:B------:R-:W-:Y:S02]  /*2260*/  FSEL R5, R7, R3, P0 ;  /* 0x0000000307057208 */ /* 0x000fe40000000000 */
[----:B------:R-:W-:Y:S01]  /*2270*/  @!P1 SHF.R.U32.HI R6, RZ, 0x2, R41 ;  /* 0x00000002ff069819 */ /* 0x000fe20000011629 */
[----:B------:R-:W-:Y:S01]  /*2280*/  SHFL.DOWN PT, R2, R4, 0x10, 0x1f ;  /* 0x0a001f0004027f89 */ /* 0x000fe200000e0000 */
[----:B------:R-:W-:Y:S02]  /*2290*/  ISETP.NE.AND P0, PT, R41, RZ, PT ;  /* 0x000000ff2900720c */ /* 0x000fe40003f05270 */
[----:B------:R-:W-:Y:S01]  /*22a0*/  @!P1 LOP3.LUT R6, R6, 0xf8, RZ, 0xc0, !PT ;  /* 0x000000f806069812 */ /* 0x000fe200078ec0ff */
[----:B------:R-:W0:Y:S04]  /*22b0*/  SHFL.DOWN PT, R3, R5, 0x10, 0x1f ;  /* 0x0a001f0005037f89 */ /* 0x000e2800000e0000 */
[----:B------:R-:W-:Y:S01]  /*22c0*/  @!P1 IMAD.IADD R11, R6, 0x1, R11 ;  /* 0x00000001060b9824 */ /* 0x000fe200078e020b */
[----:B0-----:R-:W-:-:S07]  /*22d0*/  DADD R2, R2, R4 ;  /* 0x0000000002027229 */ /* 0x001fce0000000004 */
[----:B------:R0:W-:Y:S01]  /*22e0*/  @!P1 STS.64 [R11+0x10], R2 ;  /* 0x000010020b009388 */ /* 0x0001e20000000a00 */
[----:B------:R-:W-:Y:S01]  /*22f0*/  BAR.SYNC.DEFER_BLOCKING 0x0 ;  /* 0x0000000000007b1d */ /* 0x000fe20000010000 */
[----:B------:R-:W-:-:S04]  /*2300*/  ISETP.GT.AND P1, PT, R0, 0xf, PT ;  /* 0x0000000f0000780c */ /* 0x000fc80003f24270 */
[----:B------:R-:W-:Y:S02]  /*2310*/  FSEL R0, R4, R2, P1 ;  /* 0x0000000204007208 */ /* 0x000fe40000800000 */
[----:B------:R-:W-:-:S03]  /*2320*/  FSEL R5, R5, R3, P1 ;  /* 0x0000000305057208 */ /* 0x000fc60000800000 */
[----:B0-----:R-:W-:Y:S02]  /*2330*/  IMAD.MOV.U32 R2, RZ, RZ, R0 ;  /* 0x000000ffff027224 */ /* 0x001fe400078e0000 */
[----:B------:R-:W-:Y:S01]  /*2340*/  IMAD.MOV.U32 R3, RZ, RZ, R5 ;  /* 0x000000ffff037224 */ /* 0x000fe200078e0005 */
[----:B------:R-:W-:Y:S06]  /*2350*/  @P0 BRA `(.L_x_16) ;  /* 0x0000000000680947 */ /* 0x000fec0003800000 */
[----:B------:R-:W0:Y:S01]  /*2360*/  S2UR UR5, SR_CgaCtaId ;  /* 0x00000000000579c3 */ /* 0x000e220000008800 */
[----:B------:R-:W-:Y:S02]  /*2370*/  UMOV UR4, 0x400 ;  /* 0x0000040000047882 */ /* 0x000fe40000000000 */
[----:B0-----:R-:W-:-:S09]  /*2380*/  ULEA UR4, UR5, UR4, 0x18 ;  /* 0x0000000405047291 */ /* 0x001fd2000f8ec0ff */
[----:B------:R-:W0:Y:S04]  /*2390*/  LDS.64 R4, [UR4+0x18] ;  /* 0x00001804ff047984 */ /* 0x000e280008000a00 */
[----:B------:R-:W1:Y:S04]  /*23a0*/  LDS.128 R8, [UR4+0x20] ;  /* 0x00002004ff087984 */ /* 0x000e680008000c00 */
        /* <DEDUP_REMOVED lines=20> */
[----:B------:R-:W-:-:S11]  /*24f0*/  DADD R2, R2, R10 ;  /* 0x0000000002027229 */ /* 0x000fd6000000000a */
.L_x_16:
[----:B------:R-:W-:Y:S05]  /*2500*/  BSYNC.RECONVERGENT B0 ;  /* 0x0000000000007941 */ /* 0x000fea0003800200 */
.L_x_1:
[----:B------:R-:W-:Y:S05]  /*2510*/  @P0 EXIT ;  /* 0x000000000000094d */ /* 0x000fea0003800000 */
[----:B------:R-:W0:Y:S01]  /*2520*/  LDCU.64 UR4, c[0x0][0x398] ;  /* 0x00007300ff0477ac */ /* 0x000e220008000a00 */
[----:B------:R-:W2:Y:S01]  /*2530*/  LDC.64 R4, c[0x0][0x388] ;  /* 0x0000e200ff047b82 */ /* 0x000ea20000000a00 */
[----:B0-----:R-:W-:-:S07]  /*2540*/  DADD R2, R2, UR4 ;  /* 0x0000000402027e29 */ /* 0x001fce0008000000 */
[----:B--2---:R-:W-:Y:S01]  /*2550*/  STG.E.64 desc[UR6][R4.64], R2 ;  /* 0x0000000204007986 */ /* 0x004fe2000c101b06 */
[----:B------:R-:W-:Y:S05]  /*2560*/  EXIT ;  /* 0x000000000000794d */ /* 0x000fea0003800000 */
.L_x_29:
[----:B------:R-:W-:-:S00]  /*2570*/  BRA `(.L_x_29) ;  /* 0xfffffffc00fc7947 */ /* 0x000fc0000383ffff */
[----:B------:R-:W-:-:S00]  /*2580*/  NOP ;  /* 0x0000000000007918 */ /* 0x000fc00000000000 */
[----:B------:R-:W-:-:S00]  /*2590*/  NOP ;  /* 0x0000000000007918 */ /* 0x000fc00000000000 */
[----:B------:R-:W-:-:S00]  /*25a0*/  NOP ;  /* 0x0000000000007918 */ /* 0x000fc00000000000 */
[----:B------:R-:W-:-:S00]  /*25b0*/  NOP ;  /* 0x0000000000007918 */ /* 0x000fc00000000000 */
[----:B------:R-:W-:-:S00]  /*25c0*/  NOP ;  /* 0x0000000000007918 */ /* 0x000fc00000000000 */
[----:B------:R-:W-:-:S00]  /*25d0*/  NOP ;  /* 0x0000000000007918 */ /* 0x000fc00000000000 */
[----:B------:R-:W-:-:S00]  /*25e0*/  NOP ;  /* 0x0000000000007918 */ /* 0x000fc00000000000 */
[----:B------:R-:W-:-:S00]  /*25f0*/  NOP ;  /* 0x0000000000007918 */ /* 0x000fc00000000000 */
.L_x_882:


//--------------------- .text._ZN3cub18CUB_300001_SM_10006detail6reduce18DeviceReduceKernelINS2_10policy_hubIdyN4cuda3std3__44plusIdEEE10Policy1000EN6thrust24THRUST_300001_SM_1000_NS6detail15normal_iteratorINSD_10device_ptrIdEEEEyS9_dNS7_10__identityEEEvT0_PT3_T1_NS0_13GridEvenShareISN_EET2_T4_ --------------------------
	.section	.text._ZN3cub18CUB_300001_SM_10006detail6reduce18DeviceReduceKernelINS2_10policy_hubIdyN4cuda3std3__44plusIdEEE10Policy1000EN6thrust24THRUST_300001_SM_1000_NS6detail15normal_iteratorINSD_10device_ptrIdEEEEyS9_dNS7_10__identityEEEvT0_PT3_T1_NS0_13GridEvenShareISN_EET2_T4_,"ax",@progbits
	.align	128
        .global         _ZN3cub18CUB_300001_SM_10006detail6reduce18DeviceReduceKernelINS2_10policy_hubIdyN4cuda3std3__44plusIdEEE10Policy1000EN6thrust24THRUST_300001_SM_1000_NS6detail15normal_iteratorINSD_10device_ptrIdEEEEyS9_dNS7_10__identityEEEvT0_PT3_T1_NS0_13GridEvenShareISN_EET2_T4_
        .type           _ZN3cub18CUB_300001_SM_10006detail6reduce18DeviceReduceKernelINS2_10policy_hubIdyN4cuda3std3__44plusIdEEE10Policy1000EN6thrust24THRUST_300001_SM_1000_NS6detail15normal_iteratorINSD_10device_ptrIdEEEEyS9_dNS7_10__identityEEEvT0_PT3_T1_NS0_13GridEvenShareISN_EET2_T4_,@function
        .size           _ZN3cub18CUB_300001_SM_10006detail6reduce18DeviceReduceKernelINS2_10policy_hubIdyN4cuda3std3__44plusIdEEE10Policy1000EN6thrust24THRUST_300001_SM_1000_NS6detail15normal_iteratorINSD_10device_ptrIdEEEEyS9_dNS7_10__identityEEEvT0_PT3_T1_NS0_13GridEvenShareISN_EET2_T4_,(.L_x_883 - _ZN3cub18CUB_300001_SM_10006detail6reduce18DeviceReduceKernelINS2_10policy_hubIdyN4cuda3std3__44plusIdEEE10Policy1000EN6thrust24THRUST_300001_SM_1000_NS6detail15normal_iteratorINSD_10device_ptrIdEEEEyS9_dNS7_10__identityEEEvT0_PT3_T1_NS0_13GridEvenShareISN_EET2_T4_)
        .other          _ZN3cub18CUB_300001_SM_10006detail6reduce18DeviceReduceKernelINS2_10policy_hubIdyN4cuda3std3__44plusIdEEE10Policy1000EN6thrust24THRUST_300001_SM_1000_NS6detail15normal_iteratorINSD_10device_ptrIdEEEEyS9_dNS7_10__identityEEEvT0_PT3_T1_NS0_13GridEvenShareISN_EET2_T4_,@"STO_CUDA_ENTRY STV_DEFAULT"
_ZN3cub18CUB_300001_SM_10006detail6reduce18DeviceReduceKernelINS2_10policy_hubIdyN4cuda3std3__44plusIdEEE10Policy1000EN6thrust24THRUST_300001_SM_1000_NS6detail15normal_iteratorINSD_10device_ptrIdEEEEyS9_dNS7_10__identityEEEvT0_PT3_T1_NS0_13GridEvenShareISN_EET2_T4_:
.text._ZN3cub18CUB_300001_SM_10006detail6reduce18DeviceReduceKernelINS2_10policy_hubIdyN4cuda3std3__44plusIdEEE10Policy1000EN6thrust24THRUST_300001_SM_1000_NS6detail15normal_iteratorINSD_10device_ptrIdEEEEyS9_dNS7_10__identityEEEvT0_PT3_T1_NS0_13GridEvenShareISN_EET2_T4_:
[----:B------:R-:W-:Y:S08]  /*0000*/  LDC R1, c[0x0][0x37c] ;  /* 0x0000df00ff017b82 */ /* 0x000ff00000000800 */
[----:B------:R-:W0:Y:S01]  /*0010*/  S2UR UR18, SR_CTAID.X ;  /* 0x00000000001279c3 */ /* 0x000e220000002500 */
[----:B------:R-:W1:Y:S01]  /*0020*/  LDCU.64 UR4, c[0x0][0x3b8] ;  /* 0x00007700ff0477ac */ /* 0x000e620008000a00 */
[----:B------:R-:W-:Y:S01]  /*0030*/  BSSY.RECONVERGENT B0, `(.L_x_30) ;  /* 0x0000277000007945 */ /* 0x000fe20003800200 */
[----:B------:R-:W2:Y:S01]  /*0040*/  LDCU UR11, c[0x0][0x3c0] ;  /* 0x00007800ff0b77ac */ /* 0x000ea20008000800 */
[----:B------:R-:W3:Y:S01]  /*0050*/  LDCU.64 UR16, c[0x0][0x358] ;  /* 0x00006b00ff1077ac */ /* 0x000ee20008000a00 */
[----:B-1----:R-:W-:-:S02]  /*0060*/  IMAD.U32 R12, RZ, RZ, UR4 ;  /* 0x00000004ff0c7e24 */ /* 0x002fc4000f8e00ff */
[----:B------:R-:W-:Y:S01]  /*0070*/  IMAD.U32 R3, RZ, RZ, UR5 ;  /* 0x00000005ff037e24 */ /* 0x000fe2000f8e00ff */
[----:B--2---:R-:W-:Y:S02]  /*0080*/  UIMAD UR5, UR11, 0xe00, URZ ;  /* 0x00000e000b0578a4 */ /* 0x004fe4000f8e02ff */
[----:B0-----:R-:W-:Y:S02]  /*0090*/  UIMAD UR9, UR18, 0xe00, URZ ;  /* 0x00000e00120978a4 */ /* 0x001fe4000f8e02ff */
[----:B------:R-:W-:-:S04]  /*00a0*/  USHF.R.S32.HI UR4, URZ, 0x1f, UR5 ;  /* 0x0000001fff047899 */ /* 0x000fc80008011405 */
[----:B------:R-:W-:-:S04]  /*00b0*/  IADD3 R13, P1, PT, R12, -UR9, RZ ;  /* 0x800000090c0d7c10 */ /* 0x000fc8000ff3e0ff */
[----:B------:R-:W-:Y:S02]  /*00c0*/  ISETP.GT.U32.AND P0, PT, R13, 0xdff, PT ;  /* 0x00000dff0d00780c */ /* 0x000fe40003f04070 */
[----:B------:R-:W-:-:S04]  /*00d0*/  IADD3.X R2, PT, PT, R3, -0x1, RZ, P1, !PT ;  /* 0xffffffff03027810 */ /* 0x000fc80000ffe4ff */
[----:B------:R-:W-:-:S13]  /*00e0*/  ISETP.GT.U32.AND.EX P0, PT, R2, RZ, PT, P0 ;  /* 0x000000ff0200720c */ /* 0x000fda0003f04100 */
[----:B---3--:R-:W-:Y:S05]  /*00f0*/  @P0 BRA `(.L_x_31) ;  /* 0x0000001400280947 */ /* 0x008fea0003800000 */
[----:B------:R-:W0:Y:S01]  /*0100*/  S2R R0, SR_TID.X ;  /* 0x0000000000007919 */ /* 0x000e220000002100 */
[----:B------:R-:W-:Y:S01]  /*0110*/  VIADD R3, R12, -UR9 ;  /* 0x800000090c037c36 */ /* 0x000fe20008000000 */
[----:B------:R-:W-:Y:S01]  /*0120*/  BSSY.RECONVERGENT B1, `(.L_x_32) ;  /* 0x000000a000017945 */ /* 0x000fe20003800200 */
[----:B------:R-:W-:-:S03]  /*0130*/  CS2R R8, SRZ ;  /* 0x0000000000087805 */ /* 0x000fc6000001ff00 */
[----:B0-----:R-:W-:Y:S01]  /*0140*/  ISETP.GE.AND P0, PT, R0, R3, PT ;  /* 0x000000030000720c */ /* 0x001fe20003f06270 */
[----:B------:R-:W-:-:S12]  /*0150*/  IMAD.MOV.U32 R2, RZ, RZ, R0 ;  /* 0x000000ffff027224 */ /* 0x000fd800078e0000 */
[----:B------:R-:W-:Y:S05]  /*0160*/  @P0 BRA `(.L_x_33) ;  /* 0x0000000000140947 */ /* 0x000fea0003800000 */
[----:B------:R-:W0:Y:S01]  /*0170*/  LDC.64 R8, c[0x0][0x380] ;  /* 0x0000e000ff087b82 */ /* 0x000e220000000a00 */
[----:B------:R-:W-:-:S04]  /*0180*/  VIADD R5, R0, UR9 ;  /* 0x0000000900057c36 */ /* 0x000fc80008000000 */
[----:B0-----:R-:W-:-:S06]  /*0190*/  IMAD.WIDE.U32 R8, R5, 0x8, R8 ;  /* 0x0000000805087825 */ /* 0x001fcc00078e0008 */
[----:B------:R-:W5:Y:S01]  /*01a0*/  LDG.E.64 R8, desc[UR16][R8.64] ;  /* 0x0000001008087981 */ /* 0x000f62000c1e1b00 */
[----:B------:R-:W-:-:S07]  /*01b0*/  VIADD R2, R0, 0x200 ;  /* 0x0000020000027836 */ /* 0x000fce0000000000 */
.L_x_33:
[----:B------:R-:W-:Y:S05]  /*01c0*/  BSYNC.RECONVERGENT B1 ;  /* 0x0000000000017941 */ /* 0x000fea0003800200 */
.L_x_32:
[----:B------:R-:W-:Y:S01]  /*01d0*/  ISETP.GE.AND P0, PT, R2, R3, PT ;  /* 0x000000030200720c */ /* 0x000fe20003f06270 */
[----:B------:R-:W-:-:S12]  /*01e0*/  BSSY.RECONVERGENT B1, `(.L_x_34) ;  /* 0x0000078000017945 */ /* 0x000fd80003800200 */
[----:B------:R-:W-:Y:S05]  /*01f0*/  @P0 BRA `(.L_x_35) ;  /* 0x0000000400d80947 */ /* 0x000fea0003800000 */
[----:B------:R-:W-:Y:S01]  /*0200*/  LOP3.LUT R5, RZ, R2, RZ, 0x33, !PT ;  /* 0x00000002ff057212 */ /* 0x000fe200078e33ff */
[----:B------:R-:W-:Y:S03]  /*0210*/  BSSY.RECONVERGENT B2, `(.L_x_36) ;  /* 0x0000036000027945 */ /* 0x000fe60003800200 */
[----:B------:R-:W-:-:S04]  /*0220*/  IADD3 R12, PT, PT, R12, -UR9, R5 ;  /* 0x800000090c0c7c10 */ /* 0x000fc8000fffe005 */
[C---:B------:R-:W-:Y:S02]  /*0230*/  ISETP.GE.U32.AND P1, PT, R12.reuse, 0x1e00, PT ;  /* 0x00001e000c00780c */ /* 0x040fe40003f26070 */
[----:B------:R-:W-:-:S04]  /*0240*/  LEA.HI R4, R12, 0x1, RZ, 0x17 ;  /* 0x000000010c047811 */ /* 0x000fc800078fb8ff */
[----:B------:R-:W-:-:S04]  /*0250*/  LOP3.LUT R5, R4, 0xf, RZ, 0xc0, !PT ;  /* 0x0000000f04057812 */ /* 0x000fc800078ec0ff */
[----:B------:R-:W-:-:S03]  /*0260*/  ISETP.NE.AND P0, PT, R5, RZ, PT ;  /* 0x000000ff0500720c */ /* 0x000fc60003f05270 */
[----:B------:R-:W-:Y:S10]  /*0270*/  @!P1 BRA `(.L_x_37) ;  /* 0x0000000000bc9947 */ /* 0x000ff40003800000 */
[----:B------:R-:W0:Y:S01]  /*0280*/  LDCU.64 UR4, c[0x0][0x380] ;  /* 0x00007000ff0477ac */ /* 0x000e220008000a00 */
[----:B------:R-:W-:Y:S01]  /*0290*/  IMAD.WIDE.U32 R6, R2, 0x8, RZ ;  /* 0x0000000802067825 */ /* 0x000fe200078e00ff */
[----:B------:R-:W-:-:S03]  /*02a0*/  LOP3.LUT R26, R4, 0xfffff0, RZ, 0xc0, !PT ;  /* 0x00fffff0041a7812 */ /* 0x000fc600078ec0ff */
[----:B------:R-:W-:Y:S02]  /*02b0*/  IMAD.U32 R11, RZ, RZ, UR18 ;  /* 0x00000012ff0b7e24 */ /* 0x000fe4000f8e00ff */
[----:B------:R-:W-:Y:S02]  /*02c0*/  IMAD.MOV R26, RZ, RZ, -R26 ;  /* 0x000000ffff1a7224 */ /* 0x000fe400078e0a1a */
[----:B------:R-:W-:-:S03]  /*02d0*/  IMAD.WIDE.U32 R6, R11, 0x7000, R6 ;  /* 0x000070000b067825 */ /* 0x000fc600078e0006 */
[----:B0-----:R-:W-:-:S04]  /*02e0*/  IADD3 R6, P1, PT, R6, UR4, RZ ;  /* 0x0000000406067c10 */ /* 0x001fc8000ff3e0ff */
[----:B------:R-:W-:-:S04]  /*02f0*/  IADD3 R6, P2, PT, R6, 0x8000, RZ ;  /* 0x0000800006067810 */ /* 0x000fc80007f5e0ff */
[----:B------:R-:W-:-:S09]  /*0300*/  IADD3.X R7, PT, PT, RZ, UR5, R7, P2, P1 ;  /* 0x00000005ff077c10 */ /* 0x000fd200097e2407 */
.L_x_38:
[----:B------:R-:W2:Y:S04]  /*0310*/  LDG.E.64 R10, desc[UR16][R6.64+-0x8000] ;  /* 0xff800010060a7981 */ /* 0x000ea8000c1e1b00 */
[----:B------:R-:W3:Y:S04]  /*0320*/  LDG.E.64 R12, desc[UR16][R6.64+-0x7000] ;  /* 0xff900010060c7981 */ /* 0x000ee8000c1e1b00 */
[----:B------:R-:W4:Y:S04]  /*0330*/  LDG.E.64 R14, desc[UR16][R6.64+-0x6000] ;  /* 0xffa00010060e7981 */ /* 0x000f28000c1e1b00 */
[----:B------:R-:W4:Y:S04]  /*0340*/  LDG.E.64 R16, desc[UR16][R6.64+-0x5000] ;  /* 0xffb0001006107981 */ /* 0x000f28000c1e1b00 */
[----:B------:R-:W4:Y:S04]  /*0350*/  LDG.E.64 R18, desc[UR16][R6.64+-0x4000] ;  /* 0xffc0001006127981 */ /* 0x000f28000c1e1b00 */
[----:B------:R-:W4:Y:S04]  /*0360*/  LDG.E.64 R20, desc[UR16][R6.64+-0x3000] ;  /* 0xffd0001006147981 */ /* 0x000f28000c1e1b00 */
[----:B------:R-:W4:Y:S04]  /*0370*/  LDG.E.64 R24, desc[UR16][R6.64+-0x2000] ;  /* 0xffe0001006187981 */ /* 0x000f28000c1e1b00 */
[----:B------:R-:W4:Y:S01]  /*0380*/  LDG.E.64 R22, desc[UR16][R6.64+-0x1000] ;  /* 0xfff0001006167981 */ /* 0x000f22000c1e1b00 */
[----:B--2--5:R-:W-:-:S03]  /*0390*/  DADD R10, R10, R8 ;  /* 0x000000000a0a7229 */ /* 0x024fc60000000008 */
[----:B------:R-:W2:Y:S05]  /*03a0*/  LDG.E.64 R8, desc[UR16][R6.64] ;  /* 0x0000001006087981 */ /* 0x000eaa000c1e1b00 */
[----:B---3--:R-:W-:Y:S02]  /*03b0*/  DADD R12, R10, R12 ;  /* 0x000000000a0c7229 */ /* 0x008fe4000000000c */
[----:B------:R-:W3:Y:S06]  /*03c0*/  LDG.E.64 R10, desc[UR16][R6.64+0x1000] ;  /* 0x00100010060a7981 */ /* 0x000eec000c1e1b00 */
[----:B----4-:R-:W-:-:S02]  /*03d0*/  DADD R14, R12, R14 ;  /* 0x000000000c0e7229 */ /* 0x010fc4000000000e */
[----:B------:R-:W4:Y:S06]  /*03e0*/  LDG.E.64 R12, desc[UR16][R6.64+0x2000] ;  /* 0x00200010060c7981 */ /* 0x000f2c000c1e1b00 */
[----:B------:R-:W-:Y:S02]  /*03f0*/  DADD R16, R14, R16 ;  /* 0x000000000e107229 */ /* 0x000fe40000000010 */
[----:B------:R-:W4:Y:S06]  /*0400*/  LDG.E.64 R14, desc[UR16][R6.64+0x3000] ;  /* 0x00300010060e7981 */ /* 0x000f2c000c1e1b00 */
[----:B------:R-:W-:-:S02]  /*0410*/  DADD R18, R16, R18 ;  /* 0x0000000010127229 */ /* 0x000fc40000000012 */
[----:B------:R-:W4:Y:S06]  /*0420*/  LDG.E.64 R16, desc[UR16][R6.64+0x4000] ;  /* 0x0040001006107981 */ /* 0x000f2c000c1e1b00 */
[----:B------:R-:W-:Y:S02]  /*0430*/  DADD R20, R18, R20 ;  /* 0x0000000012147229 */ /* 0x000fe40000000014 */
[----:B------:R-:W4:Y:S06]  /*0440*/  LDG.E.64 R18, desc[UR16][R6.64+0x5000] ;  /* 0x0050001006127981 */ /* 0x000f2c000c1e1b00 */
[----:B------:R-:W-:-:S02]  /*0450*/  DADD R24, R20, R24 ;  /* 0x0000000014187229 */ /* 0x000fc40000000018 */
[----:B------:R-:W4:Y:S06]  /*0460*/  LDG.E.64 R20, desc[UR16][R6.64+0x6000] ;  /* 0x0060001006147981 */ /* 0x000f2c000c1e1b00 */
[----:B------:R-:W-:Y:S02]  /*0470*/  DADD R22, R24, R22 ;  /* 0x0000000018167229 */ /* 0x000fe40000000016 */
[----:B------:R0:W4:Y:S01]  /*0480*/  LDG.E.64 R24, desc[UR16][R6.64+0x7000] ;  /* 0x0070001006187981 */ /* 0x000122000c1e1b00 */
[----:B------:R-:W-:Y:S02]  /*0490*/  VIADD R26, R26, 0x10 ;  /* 0x000000101a1a7836 */ /* 0x000fe40000000000 */
[----:B------:R-:W-:-:S03]  /*04a0*/  VIADD R2, R2, 0x2000 ;  /* 0x0000200002027836 */ /* 0x000fc60000000000 */
[----:B------:R-:W-:Y:S02]  /*04b0*/  ISETP.NE.AND P1, PT, R26, RZ, PT ;  /* 0x000000ff1a00720c */ /* 0x000fe40003f25270 */
[----:B0-----:R-:W-:-:S05]  /*04c0*/  IADD3 R6, P2, PT, R6, 0x10000, RZ ;  /* 0x0001000006067810 */ /* 0x001fca0007f5e0ff */
[----:B------:R-:W-:Y:S01]  /*04d0*/  IMAD.X R7, RZ, RZ, R7, P2 ;  /* 0x000000ffff077224 */ /* 0x000fe200010e0607 */
[----:B--2---:R-:W-:-:S08]  /*04e0*/  DADD R8, R22, R8 ;  /* 0x0000000016087229 */ /* 0x004fd00000000008 */
[----:B---3--:R-:W-:-:S08]  /*04f0*/  DADD R8, R8, R10 ;  /* 0x0000000008087229 */ /* 0x008fd0000000000a */
[----:B----4-:R-:W-:-:S08]  /*0500*/  DADD R8, R8, R12 ;  /* 0x0000000008087229 */ /* 0x010fd0000000000c */
[----:B------:R-:W-:-:S08]  /*0510*/  DADD R8, R8, R14 ;  /* 0x0000000008087229 */ /* 0x000fd0000000000e */
[----:B------:R-:W-:-:S08]  /*0520*/  DADD R8, R8, R16 ;  /* 0x0000000008087229 */ /* 0x000fd00000000010 */
[----:B------:R-:W-:-:S08]  /*0530*/  DADD R8, R8, R18 ;  /* 0x0000000008087229 */ /* 0x000fd00000000012 */
[----:B------:R-:W-:-:S08]  /*0540*/  DADD R8, R8, R20 ;  /* 0x0000000008087229 */ /* 0x000fd00000000014 */
[----:B------:R-:W-:Y:S01]  /*0550*/  DADD R8, R8, R24 ;  /* 0x0000000008087229 */ /* 0x000fe20000000018 */
[----:B------:R-:W-:Y:S10]  /*0560*/  @P1 BRA `(.L_x_38) ;  /* 0xfffffffc00681947 */ /* 0x000ff4000383ffff */
.L_x_37:
[----:B------:R-:W-:Y:S05]  /*0570*/  BSYNC.RECONVERGENT B2 ;  /* 0x0000000000027941 */ /* 0x000fea0003800200 */
.L_x_36:
[----:B------:R-:W-:Y:S05]  /*0580*/  @!P0 BRA `(.L_x_35) ;  /* 0x0000000000f48947 */ /* 0x000fea0003800000 */
[----:B------:R-:W-:Y:S01]  /*0590*/  ISETP.GE.U32.AND P1, PT, R5, 0x8, PT ;  /* 0x000000080500780c */ /* 0x000fe20003f26070 */
[----:B------:R-:W-:Y:S01]  /*05a0*/  BSSY.RECONVERGENT B2, `(.L_x_39) ;  /* 0x000001a000027945 */ /* 0x000fe20003800200 */
[----:B------:R-:W-:-:S04]  /*05b0*/  LOP3.LUT R26, R4, 0x7, RZ, 0xc0, !PT ;  /* 0x00000007041a7812 */ /* 0x000fc800078ec0ff */
[----:B------:R-:W-:-:S07]  /*05c0*/  ISETP.NE.AND P0, PT, R26, RZ, PT ;  /* 0x000000ff1a00720c */ /* 0x000fce0003f05270 */
[----:B------:R-:W-:Y:S06]  /*05d0*/  @!P1 BRA `(.L_x_40) ;  /* 0x0000000000589947 */ /* 0x000fec0003800000 */
[----:B------:R-:W0:Y:S01]  /*05e0*/  LDCU.64 UR4, c[0x0][0x380] ;  /* 0x00007000ff0477ac */ /* 0x000e220008000a00 */
[----:B------:R-:W-:-:S04]  /*05f0*/  IADD3 R5, P1, PT, R2, UR9, RZ ;  /* 0x0000000902057c10 */ /* 0x000fc8000ff3e0ff */
[----:B------:R-:W-:Y:S02]  /*0600*/  LEA.HI.X.SX32 R6, R2, RZ, 0x1, P1 ;  /* 0x000000ff02067211 */ /* 0x000fe400008f0eff */
[----:B0-----:R-:W-:-:S04]  /*0610*/  LEA R24, P1, R5, UR4, 0x3 ;  /* 0x0000000405187c11 */ /* 0x001fc8000f8218ff */
[----:B------:R-:W-:-:S05]  /*0620*/  LEA.HI.X R25, R5, UR5, R6, 0x3, P1 ;  /* 0x0000000505197c11 */ /* 0x000fca00088f1c06 */
        /* <DEDUP_REMOVED lines=17> */
.L_x_40:
[----:B------:R-:W-:Y:S05]  /*0740*/  BSYNC.RECONVERGENT B2 ;  /* 0x0000000000027941 */ /* 0x000fea0003800200 */
.L_x_39:
        /* <DEDUP_REMOVED lines=14> */
[----:B------:R-:W4:Y:S01]  /*0830*/  LDG.E.64 R14, desc[UR16][R4.64+0x3000] ;  /* 0x00300010040e7981 */ /* 0x000f22000c1e1b00 */
[----:B------:R-:W-:Y:S01]  /*0840*/  VIADD R2, R2, 0x800 ;  /* 0x0000080002027836 */ /* 0x000fe20000000000 */
[----:B--2--5:R-:W-:-:S08]  /*0850*/  DADD R6, R8, R6 ;  /* 0x0000000008067229 */ /* 0x024fd00000000006 */
[----:B---3--:R-:W-:-:S08]  /*0860*/  DADD R6, R6, R10 ;  /* 0x0000000006067229 */ /* 0x008fd0000000000a */
[----:B----4-:R-:W-:-:S08]  /*0870*/  DADD R6, R6, R12 ;  /* 0x0000000006067229 */ /* 0x010fd0000000000c */
[----:B------:R-:W-:-:S11]  /*0880*/  DADD R8, R6, R14 ;  /* 0x0000000006087229 */ /* 0x000fd6000000000e */
.L_x_42:
[----:B------:R-:W-:Y:S05]  /*0890*/  BSYNC.RECONVERGENT B2 ;  /* 0x0000000000027941 */ /* 0x000fea0003800200 */
.L_x_41:
[----:B------:R-:W-:Y:S05]  /*08a0*/  @!P0 BRA `(.L_x_35) ;  /* 0x00000000002c8947 */ /* 0x000fea0003800000 */
[----:B------:R-:W0:Y:S01]  /*08b0*/  LDC.64 R4, c[0x0][0x380] ;  /* 0x0000e000ff047b82 */ /* 0x000e220000000a00 */
[----:B------:R-:W-:Y:S02]  /*08c0*/  IMAD.U32 R7, RZ, RZ, UR18 ;  /* 0x00000012ff077e24 */ /* 0x000fe4000f8e00ff */
[----:B------:R-:W-:Y:S02]  /*08d0*/  IMAD.MOV R10, RZ, RZ, -R16 ;  /* 0x000000ffff0a7224 */ /* 0x000fe400078e0a10 */
[----:B0-----:R-:W-:-:S07]  /*08e0*/  IMAD.WIDE.U32 R4, R7, 0x7000, R4 ;  /* 0x0000700007047825 */ /* 0x001fce00078e0004 */
.L_x_43:
[----:B------:R-:W-:-:S06]  /*08f0*/  IMAD.WIDE R6, R2, 0x8, R4 ;  /* 0x0000000802067825 */ /* 0x000fcc00078e0204 */
[----:B------:R-:W2:Y:S01]  /*0900*/  LDG.E.64 R6, desc[UR16][R6.64] ;  /* 0x0000001006067981 */ /* 0x000ea2000c1e1b00 */
[----:B------:R-:W-:Y:S02]  /*0910*/  VIADD R10, R10, 0x1 ;  /* 0x000000010a0a7836 */ /* 0x000fe40000000000 */
[----:B------:R-:W-:-:S03]  /*0920*/  VIADD R2, R2, 0x200 ;  /* 0x0000020002027836 */ /* 0x000fc60000000000 */
[----:B------:R-:W-:Y:S01]  /*0930*/  ISETP.NE.AND P0, PT, R10, RZ, PT ;  /* 0x000000ff0a00720c */ /* 0x000fe20003f05270 */
[----:B--2--5:R-:W-:-:S12]  /*0940*/  DADD R8, R6, R8 ;  /* 0x0000000006087229 */ /* 0x024fd80000000008 */
[----:B------:R-:W-:Y:S05]  /*0950*/  @P0 BRA `(.L_x_43) ;  /* 0xfffffffc00e40947 */ /* 0x000fea000383ffff */
.L_x_35:
[----:B------:R-:W-:Y:S05]  /*0960*/  BSYNC.RECONVERGENT B1 ;  /* 0x0000000000017941 */ /* 0x000fea0003800200 */
.L_x_34:
        /* <DEDUP_REMOVED lines=12> */
[----:B------:R-:W-:-:S03]  /*0a30*/  @!P1 SHF.R.U32.HI R3, RZ, 0x2, R0 ;  /* 0x00000002ff039819 */ /* 0x000fc60000011600 */
[----:B------:R-:W0:Y:S01]  /*0a40*/  SHFL.DOWN PT, R5, R7, 0x2, 0x1f ;  /* 0x08401f0007057f89 */ /* 0x000e2200000e0000 */
[----:B------:R-:W-:Y:S01]  /*0a50*/  @!P1 LOP3.LUT R3, R3, 0xf8, RZ, 0xc0, !PT ;  /* 0x000000f803039812 */ /* 0x000fe200078ec0ff */
        /* <DEDUP_REMOVED lines=14> */
[----:B-1----:R-:W-:-:S05]  /*0b40*/  @!P1 LEA R10, R13, R10, 0x18 ;  /* 0x0000000a0d0a9211 */ /* 0x002fca00078ec0ff */
[----:B------:R-:W-:Y:S01]  /*0b50*/  @!P1 IMAD.IADD R3, R3, 0x1, R10 ;  /* 0x0000000103039824 */ /* 0x000fe200078e020a */
[----:B0-----:R-:W-:-:S10]  /*0b60*/  DADD R4, R4, R8 ;  /* 0x0000000004047229 */ /* 0x001fd40000000008 */
[----:B------:R-:W-:Y:S02]  /*0b70*/  FSEL R6, R8, R4, P0 ;  /* 0x0000000408067208 */ /* 0x000fe40000000000 */
[----:B------:R-:W-:Y:S02]  /*0b80*/  FSEL R7, R9, R5, P0 ;  /* 0x0000000509077208 */ /* 0x000fe40000000000 */
[----:B------:R-:W-:Y:S01]  /*0b90*/  ISETP.NE.AND P0, PT, R0, RZ, PT ;  /* 0x000000ff0000720c */ /* 0x000fe20003f05270 */
[----:B------:R-:W-:Y:S04]  /*0ba0*/  SHFL.DOWN PT, R4, R6, 0x10, 0x1f ;  /* 0x0a001f0006047f89 */ /* 0x000fe800000e0000 */
[----:B------:R-:W0:Y:S02]  /*0bb0*/  SHFL.DOWN PT, R5, R7, 0x10, 0x1f ;  /* 0x0a001f0007057f89 */ /* 0x000e2400000e0000 */
        /* <DEDUP_REMOVED lines=10> */
[----:B--2---:R-:W0:Y:S04]  /*0c60*/  LDS.64 R2, [UR4+0x18] ;  /* 0x00001804ff027984 */ /* 0x004e280008000a00 */
        /* <DEDUP_REMOVED lines=23> */
.L_x_44:
[----:B------:R-:W-:-:S05]  /*0de0*/  LOP3.LUT R2, R0, 0x3e0, RZ, 0xc0, !PT ;  /* 0x000003e000027812 */ /* 0x000fca00078ec0ff */
[----:B------:R-:W-:Y:S01]  /*0df0*/  VIADD R4, R2, 0x20 ;  /* 0x0000002002047836 */ /* 0x000fe20000000000 */
[----:B------:R-:W-:-:S04]  /*0e00*/  LOP3.LUT R2, RZ, R2, RZ, 0x33, !PT ;  /* 0x00000002ff027212 */ /* 0x000fc800078e33ff */
[----:B------:R-:W-:Y:S01]  /*0e10*/  ISETP.GT.AND P0, PT, R4, R3, PT ;  /* 0x000000030400720c */ /* 0x000fe20003f04270 */
[----:B------:R-:W-:-:S05]  /*0e20*/  IMAD.IADD R2, R3, 0x1, R2 ;  /* 0x0000000103027824 */ /* 0x000fca00078e0202 */
[----:B------:R-:W-:Y:S02]  /*0e30*/  SEL R5, R2, 0x1f, P0 ;  /* 0x0000001f02057807 */ /* 0x000fe40000000000 */
[----:B------:R-:W0:Y:S03]  /*0e40*/  S2R R2, SR_LANEID ;  /* 0x0000000000027919 */ /* 0x000e260000000000 */
[----:B-----5:R-:W-:Y:S04]  /*0e50*/  SHFL.DOWN PT, R6, R8, 0x1, R5 ;  /* 0x0820000008067989 */ /* 0x020fe800000e0005 */
[----:B------:R-:W1:Y:S02]  /*0e60*/  SHFL.DOWN PT, R7, R9, 0x1, R5 ;  /* 0x0820000009077989 */ /* 0x000e6400000e0005 */
[----:B-1----:R-:W-:Y:S01]  /*0e70*/  DADD R6, R6, R8 ;  /* 0x0000000006067229 */ /* 0x002fe20000000008 */
[C---:B0-----:R-:W-:Y:S01]  /*0e80*/  ISETP.GE.AND P0, PT, R2.reuse, R5, PT ;  /* 0x000000050200720c */ /* 0x041fe20003f06270 */
[C---:B------:R-:W-:Y:S01]  /*0e90*/  VIADD R4, R2.reuse, 0x2 ;  /* 0x0000000202047836 */ /* 0x040fe20000000000 */
[----:B------:R-:W-:-:S07]  /*0ea0*/  ISETP.NE.AND P1, PT, R2, RZ, PT ;  /* 0x000000ff0200720c */ /* 0x000fce0003f25270 */
[----:B------:R-:W-:Y:S02]  /*0eb0*/  FSEL R10, R6, R8, !P0 ;  /* 0x00000008060a7208 */ /* 0x000fe40004000000 */
[----:B------:R-:W-:Y:S02]  /*0ec0*/  FSEL R11, R7, R9, !P0 ;  /* 0x00000009070b7208 */ /* 0x000fe40004000000 */
[----:B------:R-:W-:Y:S01]  /*0ed0*/  ISETP.GT.AND P0, PT, R4, R5, PT ;  /* 0x000000050400720c */ /* 0x000fe20003f04270 */
[----:B------:R-:W-:Y:S01]  /*0ee0*/  SHFL.DOWN PT, R6, R10, 0x2, R5 ;  /* 0x084000000a067989 */ /* 0x000fe200000e0005 */
[----:B------:R-:W-:-:S03]  /*0ef0*/  VIADD R4, R2, 0x4 ;  /* 0x0000000402047836 */ /* 0x000fc60000000000 */
[----:B------:R-:W0:Y:S02]  /*0f00*/  SHFL.DOWN PT, R7, R11, 0x2, R5 ;  /* 0x084000000b077989 */ /* 0x000e2400000e0005 */
[----:B0-----:R-:W-:-:S10]  /*0f10*/  DADD R6, R6, R10 ;  /* 0x0000000006067229 */ /* 0x001fd4000000000a */
[----:B------:R-:W-:Y:S02]  /*0f20*/  FSEL R12, R10, R6, P0 ;  /* 0x000000060a0c7208 */ /* 0x000fe40000000000 */
[----:B------:R-:W-:Y:S02]  /*0f30*/  FSEL R13, R11, R7, P0 ;  /* 0x000000070b0d7208 */ /* 0x000fe40000000000 */
[----:B------:R-:W-:Y:S01]  /*0f40*/  ISETP.GT.AND P0, PT, R4, R5, PT ;  /* 0x000000050400720c */ /* 0x000fe20003f04270 */
[----:B------:R-:W-:Y:S01]  /*0f50*/  SHFL.DOWN PT, R6, R12, 0x4, R5 ;  /* 0x088000000c067989 */ /* 0x000fe200000e0005 */
[C---:B------:R-:W-:Y:S02]  /*0f60*/  VIADD R4, R2.reuse, 0x8 ;  /* 0x0000000802047836 */ /* 0x040fe40000000000 */
[----:B------:R-:W-:Y:S01]  /*0f70*/  VIADD R2, R2, 0x10 ;  /* 0x0000001002027836 */ /* 0x000fe20000000000 */
[----:B------:R-:W0:Y:S02]  /*0f80*/  SHFL.DOWN PT, R7, R13, 0x4, R5 ;  /* 0x088000000d077989 */ /* 0x000e2400000e0005 */
[----:B0-----:R-:W-:-:S10]  /*0f90*/  DADD R6, R6, R12 ;  /* 0x0000000006067229 */ /* 0x001fd4000000000c */
[----:B------:R-:W-:Y:S02]  /*0fa0*/  FSEL R8, R12, R6, P0 ;  /* 0x000000060c087208 */ /* 0x000fe40000000000 */
[----:B------:R-:W-:Y:S02]  /*0fb0*/  FSEL R9, R13, R7, P0 ;  /* 0x000000070d097208 */ /* 0x000fe40000000000 */
[----:B------:R-:W-:Y:S01]  /*0fc0*/  ISETP.GT.AND P0, PT, R4, R5, PT ;  /* 0x000000050400720c */ /* 0x000fe20003f04270 */
[----:B------:R-:W-:Y:S01]  /*0fd0*/  SHFL.DOWN PT, R6, R8, 0x8, R5 ;  /* 0x0900000008067989 */ /* 0x000fe200000e0005 */
[----:B------:R-:W-:-:S03]  /*0fe0*/  @!P1 SHF.R.U32.HI R4, RZ, 0x2, R0 ;  /* 0x00000002ff049819 */ /* 0x000fc60000011600 */
[----:B------:R-:W0:Y:S01]  /*0ff0*/  SHFL.DOWN PT, R7, R9, 0x8, R5 ;  /* 0x0900000009077989 */ /* 0x000e2200000e0005 */
[----:B------:R-:W-:Y:S01]  /*1000*/  @!P1 LOP3.LUT R4, R4, 0xf8, RZ, 0xc0, !PT ;  /* 0x000000f804049812 */ /* 0x000fe200078ec0ff */
[----:B------:R-:W1:Y:S01]  /*1010*/  @!P1 S2R R13, SR_CgaCtaId ;  /* 0x00000000000d9919 */ /* 0x000e620000008800 */
[----:B0-----:R-:W-:-:S10]  /*1020*/  DADD R6, R6, R8 ;  /* 0x0000000006067229 */ /* 0x001fd40000000008 */
[----:B------:R-:W-:Y:S02]  /*1030*/  FSEL R10, R8, R6, P0 ;  /* 0x00000006080a7208 */ /* 0x000fe40000000000 */
[----:B------:R-:W-:Y:S02]  /*1040*/  FSEL R11, R9, R7, P0 ;  /* 0x00000007090b7208 */ /* 0x000fe40000000000 */
[----:B------:R-:W-:Y:S01]  /*1050*/  @!P1 MOV R8, 0x400 ;  /* 0x0000040000089802 */ /* 0x000fe20000000f00 */
[----:B------:R-:W-:Y:S01]  /*1060*/  SHFL.DOWN PT, R6, R10, 0x10, R5 ;  /* 0x0a0000000a067989 */ /* 0x000fe200000e0005 */
[----:B------:R-:W-:Y:S02]  /*1070*/  ISETP.GT.AND P0, PT, R2, R5, PT ;  /* 0x000000050200720c */ /* 0x000fe40003f04270 */
[----:B-1----:R-:W-:Y:S01]  /*1080*/  @!P1 LEA R13, R13, R8, 0x18 ;  /* 0x000000080d0d9211 */ /* 0x002fe200078ec0ff */
[----:B------:R-:W0:Y:S04]  /*1090*/  SHFL.DOWN PT, R7, R11, 0x10, R5 ;  /* 0x0a0000000b077989 */ /* 0x000e2800000e0005 */
[----:B------:R-:W-:Y:S01]  /*10a0*/  @!P1 IMAD.IADD R13, R4, 0x1, R13 ;  /* 0x00000001040d9824 */ /* 0x000fe200078e020d */
[----:B0-----:R-:W-:-:S10]  /*10b0*/  DADD R6, R6, R10 ;  /* 0x0000000006067229 */ /* 0x001fd4000000000a */
[----:B------:R-:W-:Y:S02]  /*10c0*/  FSEL R8, R10, R6, P0 ;  /* 0x000000060a087208 */ /* 0x000fe40000000000 */
[----:B------:R-:W-:Y:S02]  /*10d0*/  FSEL R9, R11, R7, P0 ;  /* 0x000000070b097208 */ /* 0x000fe40000000000 */
[----:B------:R-:W-:-:S03]  /*10e0*/  ISETP.NE.AND P0, PT, R0, RZ, PT ;  /* 0x000000ff0000720c */ /* 0x000fc60003f05270 */
[----:B------:R1:W-:Y:S01]  /*10f0*/  @!P1 STS.64 [R13+0x10], R8 ;  /* 0x000010080d009388 */ /* 0x0003e20000000a00 */
[----:B------:R-:W-:Y:S09]  /*1100*/  BAR.SYNC.DEFER_BLOCKING 0x0 ;  /* 0x0000000000007b1d */ /* 0x000ff20000010000 */
[----:B------:R-:W-:Y:S05]  /*1110*/  @P0 BRA `(.L_x_45) ;  /* 0x0000001400a00947 */ /* 0x000fea0003800000 */
[----:B------:R-:W0:Y:S01]  /*1120*/  S2UR UR5, SR_CgaCtaId ;  /* 0x00000000000579c3 */ /* 0x000e220000008800 */
[----:B------:R-:W-:Y:S01]  /*1130*/  UMOV UR4, 0x400 ;  /* 0x0000040000047882 */ /* 0x000fe20000000000 */
[----:B------:R-:W-:Y:S01]  /*1140*/  ISETP.GT.AND P1, PT, R3, 0x20, PT ;  /* 0x000000200300780c */ /* 0x000fe20003f24270 */
[----:B0-----:R-:W-:-:S09]  /*1150*/  ULEA UR4, UR5, UR4, 0x18 ;  /* 0x0000000405047291 */ /* 0x001fd2000f8ec0ff */
[----:B------:R-:W0:Y:S04]  /*1160*/  LDS.64 R10, [UR4+0x18] ;  /* 0x00001804ff0a7984 */ /* 0x000e280008000a00 */
[----:B------:R-:W2:Y:S01]  /*1170*/  LDS.128 R4, [UR4+0x20] ;  /* 0x00002004ff047984 */ /* 0x000ea20008000c00 */
[----:B0-----:R-:W-:-:S10]  /*1180*/  DADD R10, R8, R10 ;  /* 0x00000000080a7229 */ /* 0x001fd4000000000a */
[----:B------:R-:W-:Y:S02]  /*1190*/  FSEL R12, R10, R8, P1 ;  /* 0x000000080a0c7208 */ /* 0x000fe40000800000 */
[----:B-1----:R-:W-:Y:S02]  /*11a0*/  FSEL R13, R11, R9, P1 ;  /* 0x000000090b0d7208 */ /* 0x002fe40000800000 */
[----:B------:R-:W0:Y:S01]  /*11b0*/  LDS.128 R8, [UR4+0x30] ;  /* 0x00003004ff087984 */ /* 0x000e220008000c00 */
[----:B------:R-:W-:-:S03]  /*11c0*/  ISETP.GT.AND P1, PT, R3, 0x40, PT ;  /* 0x000000400300780c */ /* 0x000fc60003f24270 */
        /* <DEDUP_REMOVED lines=61> */
.L_x_31:
[----:B------:R-:W0:Y:S01]  /*15a0*/  S2R R0, SR_TID.X ;  /* 0x0000000000007919 */ /* 0x000e220000002100 */
[----:B------:R-:W1:Y:S01]  /*15b0*/  LDC.64 R4, c[0x0][0x380] ;  /* 0x0000e000ff047b82 */ /* 0x000e620000000a00 */
[----:B0-----:R-:W-:-:S04]  /*15c0*/  VIADD R21, R0, UR9 ;  /* 0x0000000900157c36 */ /* 0x001fc80008000000 */
[----:B-1----:R-:W-:-:S05]  /*15d0*/  IMAD.WIDE.U32 R20, R21, 0x8, R4 ;  /* 0x0000000815147825 */ /* 0x002fca00078e0004 */
[----:B------:R-:W2:Y:S04]  /*15e0*/  LDG.E.64 R14, desc[UR16][R20.64] ;  /* 0x00000010140e7981 */ /* 0x000ea8000c1e1b00 */
[----:B------:R-:W2:Y:S04]  /*15f0*/  LDG.E.64 R16, desc[UR16][R20.64+0x1000] ;  /* 0x0010001014107981 */ /* 0x000ea8000c1e1b00 */
[----:B------:R-:W3:Y:S04]  /*1600*/  LDG.E.64 R18, desc[UR16][R20.64+0x2000] ;  /* 0x0020001014127981 */ /* 0x000ee8000c1e1b00 */
[----:B------:R-:W4:Y:S04]  /*1610*/  LDG.E.64 R10, desc[UR16][R20.64+0x3000] ;  /* 0x00300010140a7981 */ /* 0x000f28000c1e1b00 */
[----:B------:R-:W5:Y:S04]  /*1620*/  LDG.E.64 R6, desc[UR16][R20.64+0x4000] ;  /* 0x0040001014067981 */ /* 0x000f68000c1e1b00 */
[----:B------:R-:W5:Y:S04]  /*1630*/  LDG.E.64 R4, desc[UR16][R20.64+0x5000] ;  /* 0x0050001014047981 */ /* 0x000f68000c1e1b00 */
[----:B------:R-:W5:Y:S01]  /*1640*/  LDG.E.64 R8, desc[UR16][R20.64+0x6000] ;  /* 0x0060001014087981 */ /* 0x000f62000c1e1b00 */
[----:B------:R-:W-:-:S04]  /*1650*/  ISETP.GE.U32.AND P0, PT, R13, UR5, PT ;  /* 0x000000050d007c0c */ /* 0x000fc8000bf06070 */
[----:B------:R-:W-:Y:S01]  /*1660*/  ISETP.GE.U32.AND.EX P0, PT, R2, UR4, PT, P0 ;  /* 0x0000000402007c0c */ /* 0x000fe2000bf06100 */
[----:B--2---:R-:W-:-:S08]  /*1670*/  DADD R14, R14, R16 ;  /* 0x000000000e0e7229 */ /* 0x004fd00000000010 */
[----:B---3--:R-:W-:-:S08]  /*1680*/  DADD R14, R18, R14 ;  /* 0x00000000120e7229 */ /* 0x008fd0000000000e */
[----:B----4-:R-:W-:-:S08]  /*1690*/  DADD R10, R10, R14 ;  /* 0x000000000a0a7229 */ /* 0x010fd0000000000e */
[----:B-----5:R-:W-:-:S08]  /*16a0*/  DADD R6, R6, R10 ;  /* 0x0000000006067229 */ /* 0x020fd0000000000a */
[----:B------:R-:W-:-:S08]  /*16b0*/  DADD R4, R4, R6 ;  /* 0x0000000004047229 */ /* 0x000fd00000000006 */
[----:B------:R-:W-:Y:S01]  /*16c0*/  DADD R8, R8, R4 ;  /* 0x0000000008087229 */ /* 0x000fe20000000004 */
[----:B------:R-:W-:Y:S10]  /*16d0*/  @!P0 BRA `(.L_x_46) ;  /* 0x0000000c001c8947 */ /* 0x000ff40003800000 */
[----:B------:R-:W-:Y:S01]  /*16e0*/  UIADD3 UR7, UP0, UPT, UR5, UR9, URZ ;  /* 0x0000000905077290 */ /* 0x000fe2000ff1e0ff */
[----:B------:R-:W-:Y:S01]  /*16f0*/  IADD3 R23, P1, PT, R12, -0xe00, RZ ;  /* 0xfffff2000c177810 */ /* 0x000fe20007f3e0ff */
[----:B------:R-:W0:Y:S01]  /*1700*/  LDCU.64 UR12, c[0x0][0x380] ;  /* 0x00007000ff0c77ac */ /* 0x000e220008000a00 */
[----:B------:R-:W-:Y:S02]  /*1710*/  LOP3.LUT R5, RZ, R0, RZ, 0x33, !PT ;  /* 0x00000000ff057212 */ /* 0x000fe400078e33ff */
[----:B------:R-:W-:Y:S01]  /*1720*/  IADD3.X R22, PT, PT, R3, -0x1, RZ, P1, !PT ;  /* 0xffffffff03167810 */ /* 0x000fe20000ffe4ff */
[----:B------:R-:W-:Y:S01]  /*1730*/  UIADD3.X UR8, UPT, UPT, URZ, UR4, URZ, UP0, !UPT ;  /* 0x00000004ff087290 */ /* 0x000fe200087fe4ff */
[----:B------:R-:W-:Y:S01]  /*1740*/  ISETP.LT.U32.AND P0, PT, R23, UR7, PT ;  /* 0x0000000717007c0c */ /* 0x000fe2000bf01070 */
[----:B------:R-:W-:Y:S01]  /*1750*/  UMOV UR6, UR5 ;  /* 0x0000000500067c82 */ /* 0x000fe20008000000 */
[----:B------:R-:W-:Y:S01]  /*1760*/  IADD3 R7, P2, PT, R0, UR7, RZ ;  /* 0x0000000700077c10 */ /* 0x000fe2000ff5e0ff */
[----:B------:R-:W-:Y:S01]  /*1770*/  UMOV UR4, URZ ;  /* 0x000000ff00047c82 */ /* 0x000fe20008000000 */
[----:B------:R-:W-:Y:S01]  /*1780*/  IADD3 R5, PT, PT, R12, -UR5, R5 ;  /* 0x800000050c057c10 */ /* 0x000fe2000fffe005 */
[----:B------:R-:W-:Y:S01]  /*1790*/  IMAD.U32 R11, RZ, RZ, UR8 ;  /* 0x00000008ff0b7e24 */ /* 0x000fe2000f8e00ff */
[----:B------:R-:W-:Y:S01]  /*17a0*/  UMOV UR10, UR8 ;  /* 0x00000008000a7c82 */ /* 0x000fe20008000000 */
[----:B------:R-:W-:-:S03]  /*17b0*/  IMAD.X R0, RZ, RZ, UR8, P2 ;  /* 0x00000008ff007e24 */ /* 0x000fc600090e06ff */
[----:B------:R-:W-:Y:S02]  /*17c0*/  ISETP.GT.U32.AND.EX P0, PT, R11, R22, PT, P0 ;  /* 0x000000160b00720c */ /* 0x000fe40003f04100 */
[----:B0-----:R-:W-:-:S04]  /*17d0*/  LEA R6, P1, R7, UR12, 0x3 ;  /* 0x0000000c07067c11 */ /* 0x001fc8000f8218ff */
[----:B------:R-:W-:Y:S02]  /*17e0*/  IADD3 R6, P2, PT, R6, 0x8000, RZ ;  /* 0x0000800006067810 */ /* 0x000fe40007f5e0ff */
[----:B------:R-:W-:Y:S01]  /*17f0*/  LEA.HI.X R7, R7, UR13, R0, 0x3, P1 ;  /* 0x0000000d07077c11 */ /* 0x000fe200088f1c00 */
[----:B------:R-:W-:Y:S01]  /*1800*/  VIADD R0, R5, -UR9 ;  /* 0x8000000905007c36 */ /* 0x000fe20008000000 */
[----:B------:R-:W-:-:S03]  /*1810*/  UMOV UR9, UR7 ;  /* 0x0000000700097c82 */ /* 0x000fc60008000000 */
[----:B------:R-:W-:Y:S01]  /*1820*/  IMAD.X R7, RZ, RZ, R7, P2 ;  /* 0x000000ffff077224 */ /* 0x000fe200010e0607 */
[----:B------:R-:W-:Y:S06]  /*1830*/  @P0 BRA `(.L_x_47) ;  /* 0x0000000000b80947 */ /* 0x000fec0003800000 */
[----:B------:R-:W0:Y:S01]  /*1840*/  LDC.64 R2, c[0x0][0x3b8] ;  /* 0x0000ee00ff027b82 */ /* 0x000e220000000a00 */
[----:B------:R-:W1:Y:S01]  /*1850*/  LDCU UR11, c[0x0][0x3c0] ;  /* 0x00007800ff0b77ac */ /* 0x000e620008000800 */
[----:B------:R-:W2:Y:S01]  /*1860*/  LDCU.64 UR12, c[0x0][0x380] ;  /* 0x00007000ff0c77ac */ /* 0x000ea20008000a00 */
[----:B------:R-:W-:Y:S01]  /*1870*/  NOP ;  /* 0x0000000000007918 */ /* 0x000fe20000000000 */
.L_x_48:
[----:B------:R-:W3:Y:S02]  /*1880*/  S2R R4, SR_TID.X ;  /* 0x0000000000047919 */ /* 0x000ee40000002100 */
[----:B---3--:R-:W-:-:S05]  /*1890*/  IADD3 R4, P0, PT, R4, UR7, RZ ;  /* 0x0000000704047c10 */ /* 0x008fca000ff1e0ff */
[----:B------:R-:W-:Y:S01]  /*18a0*/  IMAD.X R5, RZ, RZ, UR8, P0 ;  /* 0x00000008ff057e24 */ /* 0x000fe200080e06ff */
[----:B--2---:R-:W-:-:S04]  /*18b0*/  LEA R24, P0, R4, UR12, 0x3 ;  /* 0x0000000c04187c11 */ /* 0x004fc8000f8018ff */
[----:B------:R-:W-:-:S05]  /*18c0*/  LEA.HI.X R25, R4, UR13, R5, 0x3, P0 ;  /* 0x0000000d04197c11 */ /* 0x000fca00080f1c05 */
[----:B------:R-:W2:Y:S04]  /*18d0*/  LDG.E.64 R12, desc[UR16][R24.64] ;  /* 0x00000010180c7981 */ /* 0x000ea8000c1e1b00 */
[----:B------:R-:W3:Y:S04]  /*18e0*/  LDG.E.64 R14, desc[UR16][R24.64+0x1000] ;  /* 0x00100010180e7981 */ /* 0x000ee8000c1e1b00 */
[----:B------:R-:W4:Y:S04]  /*18f0*/  LDG.E.64 R16, desc[UR16][R24.64+0x2000] ;  /* 0x0020001018107981 */ /* 0x000f28000c1e1b00 */
[----:B------:R-:W5:Y:S04]  /*1900*/  LDG.E.64 R18, desc[UR16][R24.64+0x3000] ;  /* 0x0030001018127981 */ /* 0x000f68000c1e1b00 */
[----:B------:R-:W5:Y:S04]  /*1910*/  LDG.E.64 R20, desc[UR16][R24.64+0x4000] ;  /* 0x0040001018147981 */ /* 0x000f68000c1e1b00 */
[----:B------:R-:W5:Y:S04]  /*1920*/  LDG.E.64 R4, desc[UR16][R24.64+0x5000] ;  /* 0x0050001018047981 */ /* 0x000f68000c1e1b00 */
[----:B------:R-:W5:Y:S01]  /*1930*/  LDG.E.64 R10, desc[UR16][R24.64+0x6000] ;  /* 0x00600010180a7981 */ /* 0x000f62000c1e1b00 */
[----:B-1----:R-:W-:-:S04]  /*1940*/  UIMAD UR14, UR11, 0xe00, URZ ;  /* 0x00000e000b0e78a4 */ /* 0x002fc8000f8e02ff */
[----:B------:R-:W-:Y:S02]  /*1950*/  USHF.R.S32.HI UR15, URZ, 0x1f, UR14 ;  /* 0x0000001fff0f7899 */ /* 0x000fe4000801140e */
[----:B------:R-:W-:-:S04]  /*1960*/  UIADD3 UR5, UP0, UPT, UR14, UR9, URZ ;  /* 0x000000090e057290 */ /* 0x000fc8000ff1e0ff */
[----:B------:R-:W-:Y:S01]  /*1970*/  UIADD3.X UR6, UPT, UPT, UR15, UR10, URZ, UP0, !UPT ;  /* 0x0000000a0f067290 */ /* 0x000fe200087fe4ff */
[----:B--2---:R-:W-:-:S08]  /*1980*/  DADD R12, R12, R8 ;  /* 0x000000000c0c7229 */ /* 0x004fd00000000008 */
[----:B---3--:R-:W-:-:S08]  /*1990*/  DADD R12, R14, R12 ;  /* 0x000000000e0c7229 */ /* 0x008fd0000000000c */
[----:B----4-:R-:W-:-:S08]  /*19a0*/  DADD R12, R16, R12 ;  /* 0x00000000100c7229 */ /* 0x010fd0000000000c */
[----:B-----5:R-:W-:-:S08]  /*19b0*/  DADD R12, R18, R12 ;  /* 0x00000000120c7229 */ /* 0x020fd0000000000c */
[----:B------:R-:W-:Y:S01]  /*19c0*/  DADD R20, R20, R12 ;  /* 0x0000000014147229 */ /* 0x000fe2000000000c */
[----:B0-----:R-:W-:-:S05]  /*19d0*/  IMAD.MOV.U32 R12, RZ, RZ, R2 ;  /* 0x000000ffff0c7224 */ /* 0x001fca00078e0002 */
[----:B------:R-:W-:Y:S02]  /*19e0*/  IADD3 R8, P1, PT, R12, -UR7, RZ ;  /* 0x800000070c087c10 */ /* 0x000fe4000ff3e0ff */
[----:B------:R-:W-:Y:S02]  /*19f0*/  DADD R4, R4, R20 ;  /* 0x0000000004047229 */ /* 0x000fe40000000014 */
[----:B------:R-:W-:Y:S02]  /*1a00*/  ISETP.GE.U32.AND P0, PT, R8, UR14, PT ;  /* 0x0000000e08007c0c */ /* 0x000fe4000bf06070 */
[----:B------:R-:W-:-:S04]  /*1a10*/  IADD3.X R8, PT, PT, R3, ~UR8, RZ, P1, !PT ;  /* 0x8000000803087c10 */ /* 0x000fc80008ffe4ff */
[----:B------:R-:W-:Y:S01]  /*1a20*/  ISETP.GE.U32.AND.EX P0, PT, R8, UR15, PT, P0 ;  /* 0x0000000f08007c0c */ /* 0x000fe2000bf06100 */
[----:B------:R-:W-:-:S12]  /*1a30*/  DADD R8, R10, R4 ;  /* 0x000000000a087229 */ /* 0x000fd80000000004 */
[----:B------:R-:W-:Y:S05]  /*1a40*/  @!P0 BRA `(.L_x_46) ;  /* 0x0000000800408947 */ /* 0x000fea0003800000 */
[----:B------:R-:W-:Y:S02]  /*1a50*/  UIADD3 UR7, UP0, UPT, UR14, UR7, URZ ;  /* 0x000000070e077290 */ /* 0x000fe4000ff1e0ff */
[----:B------:R-:W-:Y:S01]  /*1a60*/  IMAD.U32 R5, RZ, RZ, UR14 ;  /* 0x0000000eff057e24 */ /* 0x000fe2000f8e00ff */
[----:B------:R-:W-:Y:S01]  /*1a70*/  UIADD3 UR4, UPT, UPT, UR4, 0x1, URZ ;  /* 0x0000000104047890 */ /* 0x000fe2000fffe0ff */
[----:B------:R-:W-:Y:S01]  /*1a80*/  VIADD R0, R0, -UR14 ;  /* 0x8000000e00007c36 */ /* 0x000fe20008000000 */
[----:B------:R-:W-:Y:S01]  /*1a90*/  UIADD3.X UR8, UPT, UPT, UR15, UR8, URZ, UP0, !UPT ;  /* 0x000000080f087290 */ /* 0x000fe200087fe4ff */
[----:B------:R-:W-:Y:S01]  /*1aa0*/  IMAD.WIDE R6, R5, 0x8, R6 ;  /* 0x0000000805067825 */ /* 0x000fe200078e0206 */
[----:B------:R-:W-:Y:S01]  /*1ab0*/  ISETP.LT.U32.AND P0, PT, R23, UR7, PT ;  /* 0x0000000717007c0c */ /* 0x000fe2000bf01070 */
[----:B------:R-:W-:Y:S01]  /*1ac0*/  UMOV UR9, UR5 ;  /* 0x0000000500097c82 */ /* 0x000fe20008000000 */
[----:B------:R-:W-:Y:S02]  /*1ad0*/  UMOV UR10, UR6 ;  /* 0x00000006000a7c82 */ /* 0x000fe40008000000 */
[----:B------:R-:W-:-:S05]  /*1ae0*/  IMAD.U32 R11, RZ, RZ, UR8 ;  /* 0x00000008ff0b7e24 */ /* 0x000fca000f8e00ff */
[----:B------:R-:W-:-:S13]  /*1af0*/  ISETP.GT.U32.AND.EX P0, PT, R11, R22, PT, P0 ;  /* 0x000000160b00720c */ /* 0x000fda0003f04100 */
[----:B------:R-:W-:Y:S05]  /*1b00*/  @!P0 BRA `(.L_x_48) ;  /* 0xfffffffc005c8947 */ /* 0x000fea000383ffff */
[----:B------:R-:W-:-:S05]  /*1b10*/  UMOV UR6, UR14 ;  /* 0x0000000e00067c82 */ /* 0x000fca0008000000 */
.L_x_47:
[----:B------:R-:W0:Y:S01]  /*1b20*/  S2R R11, SR_TID.X ;  /* 0x00000000000b7919 */ /* 0x000e220000002100 */
[C---:B------:R-:W-:Y:S01]  /*1b30*/  VIADD R2, R12.reuse, -UR7 ;  /* 0x800000070c027c36 */ /* 0x040fe20008000000 */
[----:B------:R-:W-:Y:S01]  /*1b40*/  ISETP.LE.U32.AND P1, PT, R12, UR7, PT ;  /* 0x000000070c007c0c */ /* 0x000fe2000bf23070 */
[----:B------:R-:W-:Y:S01]  /*1b50*/  IMAD.U32 R4, RZ, RZ, UR8 ;  /* 0x00000008ff047e24 */ /* 0x000fe2000f8e00ff */
[----:B------:R-:W-:Y:S02]  /*1b60*/  BSSY.RECONVERGENT B1, `(.L_x_46) ;  /* 0x000007e000017945 */ /* 0x000fe40003800200 */
[----:B0-----:R-:W-:-:S04]  /*1b70*/  ISETP.GE.AND P0, PT, R11, R2, PT ;  /* 0x000000020b00720c */ /* 0x001fc80003f06270 */
[----:B------:R-:W-:-:S13]  /*1b80*/  ISETP.GE.U32.OR.EX P0, PT, R4, R3, P0, P1 ;  /* 0x000000030400720c */ /* 0x000fda0000706510 */
[----:B------:R-:W-:Y:S05]  /*1b90*/  @P0 BRA `(.L_x_49) ;  /* 0x0000000400e80947 */ /* 0x000fea0003800000 */
[----:B------:R-:W-:Y:S01]  /*1ba0*/  UIMAD UR5, UR18, 0xe00, URZ ;  /* 0x00000e00120578a4 */ /* 0x000fe2000f8e02ff */
[----:B------:R-:W-:Y:S01]  /*1bb0*/  LOP3.LUT R3, RZ, R11, RZ, 0x33, !PT ;  /* 0x0000000bff037212 */ /* 0x000fe200078e33ff */
[----:B------:R-:W-:Y:S01]  /*1bc0*/  UIMAD UR14, UR4, UR11, URZ ;  /* 0x0000000b040e72a4 */ /* 0x000fe2000f8e02ff */
[----:B------:R-:W-:Y:S01]  /*1bd0*/  BSSY.RECONVERGENT B2, `(.L_x_50) ;  /* 0x0000035000027945 */ /* 0x000fe20003800200 */
[----:B------:R-:W-:Y:S01]  /*1be0*/  UIADD3 UR5, UPT, UPT, UR5, UR6, URZ ;  /* 0x0000000605057290 */ /* 0x000fe2000fffe0ff */
[----:B------:R-:W-:-:S03]  /*1bf0*/  IMAD.MOV.U32 R2, RZ, RZ, R11 ;  /* 0x000000ffff027224 */ /* 0x000fc600078e000b */
[----:B------:R-:W-:Y:S02]  /*1c00*/  IMAD.U32 R5, RZ, RZ, UR14 ;  /* 0x0000000eff057e24 */ /* 0x000fe4000f8e00ff */
[----:B------:R-:W-:-:S05]  /*1c10*/  IADD3 R12, PT, PT, R12, -UR5, R3 ;  /* 0x800000050c0c7c10 */ /* 0x000fca000fffe003 */
[----:B------:R-:W-:-:S05]  /*1c20*/  IMAD R12, R5, -0xe00, R12 ;  /* 0xfffff200050c7824 */ /* 0x000fca00078e020c */
[C---:B------:R-:W-:Y:S02]  /*1c30*/  ISETP.GE.U32.AND P1, PT, R12.reuse, 0x1e00, PT ;  /* 0x00001e000c00780c */ /* 0x040fe40003f26070 */
[----:B------:R-:W-:-:S04]  /*1c40*/  LEA.HI R3, R12, 0x1, RZ, 0x17 ;  /* 0x000000010c037811 */ /* 0x000fc800078fb8ff */
[----:B------:R-:W-:-:S04]  /*1c50*/  LOP3.LUT R4, R3, 0xf, RZ, 0xc0, !PT ;  /* 0x0000000f03047812 */ /* 0x000fc800078ec0ff */
[----:B------:R-:W-:-:S03]  /*1c60*/  ISETP.NE.AND P0, PT, R4, RZ, PT ;  /* 0x000000ff0400720c */ /* 0x000fc60003f05270 */
[----:B------:R-:W-:Y:S10]  /*1c70*/  @!P1 BRA `(.L_x_51) ;  /* 0x0000000000a89947 */ /* 0x000ff40003800000 */
[----:B------:R-:W-:-:S04]  /*1c80*/  LEA.HI R2, R0, 0x1, RZ, 0x17 ;  /* 0x0000000100027811 */ /* 0x000fc800078fb8ff */
[----:B------:R-:W-:Y:S01]  /*1c90*/  LOP3.LUT R5, R2, 0xfffff0, RZ, 0xc0, !PT ;  /* 0x00fffff002057812 */ /* 0x000fe200078ec0ff */
[----:B------:R-:W-:-:S04]  /*1ca0*/  IMAD.MOV.U32 R2, RZ, RZ, R11 ;  /* 0x000000ffff027224 */ /* 0x000fc800078e000b */
[----:B------:R-:W-:-:S07]  /*1cb0*/  IMAD.MOV R5, RZ, RZ, -R5 ;  /* 0x000000ffff057224 */ /* 0x000fce00078e0a05 */
.L_x_52:
[----:B------:R-:W2:Y:S04]  /*1cc0*/  LDG.E.64 R20, desc[UR16][R6.64+-0x8000] ;  /* 0xff80001006147981 */ /* 0x000ea8000c1e1b00 */
[----:B------:R-:W3:Y:S04]  /*1cd0*/  LDG.E.64 R18, desc[UR16][R6.64+-0x7000] ;  /* 0xff90001006127981 */ /* 0x000ee8000c1e1b00 */
[----:B------:R-:W4:Y:S04]  /*1ce0*/  LDG.E.64 R16, desc[UR16][R6.64+-0x6000] ;  /* 0xffa0001006107981 */ /* 0x000f28000c1e1b00 */
[----:B------:R-:W5:Y:S04]  /*1cf0*/  LDG.E.64 R14, desc[UR16][R6.64+-0x5000] ;  /* 0xffb00010060e7981 */ /* 0x000f68000c1e1b00 */
[----:B------:R-:W5:Y:S04]  /*1d00*/  LDG.E.64 R12, desc[UR16][R6.64+-0x4000] ;  /* 0xffc00010060c7981 */ /* 0x000f68000c1e1b00 */
[----:B------:R-:W5:Y:S04]  /*1d10*/  LDG.E.64 R10, desc[UR16][R6.64+-0x3000] ;  /* 0xffd00010060a7981 */ /* 0x000f68000c1e1b00 */
[----:B------:R-:W5:Y:S04]  /*1d20*/  LDG.E.64 R24, desc[UR16][R6.64+-0x2000] ;  /* 0xffe0001006187981 */ /* 0x000f68000c1e1b00 */
[----:B------:R-:W5:Y:S01]  /*1d30*/  LDG.E.64 R22, desc[UR16][R6.64+-0x1000] ;  /* 0xfff0001006167981 */ /* 0x000f62000c1e1b00 */
[----:B--2---:R-:W-:-:S03]  /*1d40*/  DADD R20, R20, R8 ;  /* 0x0000000014147229 */ /* 0x004fc60000000008 */
[----:B------:R-:W2:Y:S05]  /*1d50*/  LDG.E.64 R8, desc[UR16][R6.64] ;  /* 0x0000001006087981 */ /* 0x000eaa000c1e1b00 */
[----:B---3--:R-:W-:Y:S02]  /*1d60*/  DADD R18, R20, R18 ;  /* 0x0000000014127229 */ /* 0x008fe40000000012 */
[----:B------:R-:W3:Y:S06]  /*1d70*/  LDG.E.64 R20, desc[UR16][R6.64+0x1000] ;  /* 0x0010001006147981 */ /* 0x000eec000c1e1b00 */
[----:B----4-:R-:W-:-:S02]  /*1d80*/  DADD R16, R18, R16 ;  /* 0x0000000012107229 */ /* 0x010fc40000000010 */
[----:B------:R-:W4:Y:S06]  /*1d90*/  LDG.E.64 R18, desc[UR16][R6.64+0x2000] ;  /* 0x0020001006127981 */ /* 0x000f2c000c1e1b00 */
[----:B-----5:R-:W-:Y:S02]  /*1da0*/  DADD R14, R16, R14 ;  /* 0x00000000100e7229 */ /* 0x020fe4000000000e */
[----:B------:R-:W5:Y:S06]  /*1db0*/  LDG.E.64 R16, desc[UR16][R6.64+0x3000] ;  /* 0x0030001006107981 */ /* 0x000f6c000c1e1b00 */
[----:B------:R-:W-:-:S02]  /*1dc0*/  DADD R12, R14, R12 ;  /* 0x000000000e0c7229 */ /* 0x000fc4000000000c */
[----:B------:R-:W5:Y:S06]  /*1dd0*/  LDG.E.64 R14, desc[UR16][R6.64+0x4000] ;  /* 0x00400010060e7981 */ /* 0x000f6c000c1e1b00 */
[----:B------:R-:W-:Y:S02]  /*1de0*/  DADD R10, R12, R10 ;  /* 0x000000000c0a7229 */ /* 0x000fe4000000000a */
[----:B------:R-:W5:Y:S06]  /*1df0*/  LDG.E.64 R12, desc[UR16][R6.64+0x5000] ;  /* 0x00500010060c7981 */ /* 0x000f6c000c1e1b00 */
[----:B------:R-:W-:-:S02]  /*1e00*/  DADD R24, R10, R24 ;  /* 0x000000000a187229 */ /* 0x000fc40000000018 */
[----:B------:R-:W5:Y:S06]  /*1e10*/  LDG.E.64 R10, desc[UR16][R6.64+0x6000] ;  /* 0x00600010060a7981 */ /* 0x000f6c000c1e1b00 */
[----:B------:R-:W-:Y:S02]  /*1e20*/  DADD R22, R24, R22 ;  /* 0x0000000018167229 */ /* 0x000fe40000000016 */
[----:B------:R0:W5:Y:S01]  /*1e30*/  LDG.E.64 R24, desc[UR16][R6.64+0x7000] ;  /* 0x0070001006187981 */ /* 0x000162000c1e1b00 */
        /* <DEDUP_REMOVED lines=8> */
[----:B-----5:R-:W-:-:S08]  /*1ec0*/  DADD R8, R8, R16 ;  /* 0x0000000008087229 */ /* 0x020fd00000000010 */
[----:B------:R-:W-:-:S08]  /*1ed0*/  DADD R8, R8, R14 ;  /* 0x0000000008087229 */ /* 0x000fd0000000000e */
[----:B------:R-:W-:-:S08]  /*1ee0*/  DADD R8, R8, R12 ;  /* 0x0000000008087229 */ /* 0x000fd0000000000c */
[----:B------:R-:W-:-:S08]  /*1ef0*/  DADD R8, R8, R10 ;  /* 0x0000000008087229 */ /* 0x000fd0000000000a */
[----:B------:R-:W-:Y:S01]  /*1f00*/  DADD R8, R8, R24 ;  /* 0x0000000008087229 */ /* 0x000fe20000000018 */
[----:B------:R-:W-:Y:S10]  /*1f10*/  @P1 BRA `(.L_x_52) ;  /* 0xfffffffc00681947 */ /* 0x000ff4000383ffff */
.L_x_51:
[----:B------:R-:W-:Y:S05]  /*1f20*/  BSYNC.RECONVERGENT B2 ;  /* 0x0000000000027941 */ /* 0x000fea0003800200 */
.L_x_50:
[----:B------:R-:W-:Y:S05]  /*1f30*/  @!P0 BRA `(.L_x_49) ;  /* 0x0000000400008947 */ /* 0x000fea0003800000 */
[----:B------:R-:W-:Y:S01]  /*1f40*/  ISETP.GE.U32.AND P1, PT, R4, 0x8, PT ;  /* 0x000000080400780c */ /* 0x000fe20003f26070 */
[----:B------:R-:W-:Y:S01]  /*1f50*/  BSSY.RECONVERGENT B2, `(.L_x_53) ;  /* 0x0000019000027945 */ /* 0x000fe20003800200 */
[----:B------:R-:W-:-:S04]  /*1f60*/  LOP3.LUT R24, R3, 0x7, RZ, 0xc0, !PT ;  /* 0x0000000703187812 */ /* 0x000fc800078ec0ff */
[----:B------:R-:W-:-:S07]  /*1f70*/  ISETP.NE.AND P0, PT, R24, RZ, PT ;  /* 0x000000ff1800720c */ /* 0x000fce0003f05270 */
[----:B------:R-:W-:Y:S06]  /*1f80*/  @!P1 BRA `(.L_x_54) ;  /* 0x0000000000549947 */ /* 0x000fec0003800000 */
[----:B------:R-:W-:-:S05]  /*1f90*/  IADD3 R4, P1, PT, R2, UR7, RZ ;  /* 0x0000000702047c10 */ /* 0x000fca000ff3e0ff */
[----:B------:R-:W-:Y:S01]  /*1fa0*/  IMAD.X R5, RZ, RZ, UR8, P1 ;  /* 0x00000008ff057e24 */ /* 0x000fe200088e06ff */
[----:B------:R-:W-:-:S04]  /*1fb0*/  LEA R20, P1, R4, UR12, 0x3 ;  /* 0x0000000c04147c11 */ /* 0x000fc8000f8218ff */
[----:B------:R-:W-:-:S05]  /*1fc0*/  LEA.HI.X R21, R4, UR13, R5, 0x3, P1 ;  /* 0x0000000d04157c11 */ /* 0x000fca00088f1c05 */
        /* <DEDUP_REMOVED lines=8> */
[----:B------:R-:W-:Y:S01]  /*2050*/  VIADD R2, R2, 0x1000 ;  /* 0x0000100002027836 */ /* 0x000fe20000000000 */
[----:B--2---:R-:W-:-:S08]  /*2060*/  DADD R22, R8, R22 ;  /* 0x0000000008167229 */ /* 0x004fd00000000016 */
[----:B---3--:R-:W-:-:S08]  /*2070*/  DADD R16, R22, R16 ;  /* 0x0000000016107229 */ /* 0x008fd00000000010 */
[----:B----4-:R-:W-:-:S08]  /*2080*/  DADD R14, R16, R14 ;  /* 0x00000000100e7229 */ /* 0x010fd0000000000e */
[----:B-----5:R-:W-:-:S08]  /*2090*/  DADD R12, R14, R12 ;  /* 0x000000000e0c7229 */ /* 0x020fd0000000000c */
[----:B------:R-:W-:-:S08]  /*20a0*/  DADD R10, R12, R10 ;  /* 0x000000000c0a7229 */ /* 0x000fd0000000000a */
[----:B------:R-:W-:-:S08]  /*20b0*/  DADD R6, R10, R6 ;  /* 0x000000000a067229 */ /* 0x000fd00000000006 */
[----:B------:R-:W-:-:S08]  /*20c0*/  DADD R4, R6, R4 ;  /* 0x0000000006047229 */ /* 0x000fd00000000004 */
[----:B------:R-:W-:-:S11]  /*20d0*/  DADD R8, R4, R18 ;  /* 0x0000000004087229 */ /* 0x000fd60000000012 */
.L_x_54:
[----:B------:R-:W-:Y:S05]  /*20e0*/  BSYNC.RECONVERGENT B2 ;  /* 0x0000000000027941 */ /* 0x000fea0003800200 */
.L_x_53:
[----:B------:R-:W-:Y:S05]  /*20f0*/  @!P0 BRA `(.L_x_49) ;  /* 0x0000000000908947 */ /* 0x000fea0003800000 */
[----:B------:R-:W-:Y:S01]  /*2100*/  ISETP.GE.U32.AND P1, PT, R24, 0x4, PT ;  /* 0x000000041800780c */ /* 0x000fe20003f26070 */
[----:B------:R-:W-:Y:S01]  /*2110*/  BSSY.RECONVERGENT B2, `(.L_x_55) ;  /* 0x0000010000027945 */ /* 0x000fe20003800200 */
[----:B------:R-:W-:-:S11]  /*2120*/  LOP3.LUT P0, RZ, R3, 0x3, RZ, 0xc0, !PT ;  /* 0x0000000303ff7812 */ /* 0x000fd6000780c0ff */
[----:B------:R-:W-:Y:S05]  /*2130*/  @!P1 BRA `(.L_x_56) ;  /* 0x0000000000349947 */ /* 0x000fea0003800000 */
[----:B------:R-:W-:-:S05]  /*2140*/  IADD3 R3, P1, PT, R2, UR7, RZ ;  /* 0x0000000702037c10 */ /* 0x000fca000ff3e0ff */
[----:B------:R-:W-:Y:S01]  /*2150*/  IMAD.X R6, RZ, RZ, UR8, P1 ;  /* 0x00000008ff067e24 */ /* 0x000fe200088e06ff */
[----:B------:R-:W-:-:S04]  /*2160*/  LEA R4, P1, R3, UR12, 0x3 ;  /* 0x0000000c03047c11 */ /* 0x000fc8000f8218ff */
[----:B------:R-:W-:-:S05]  /*2170*/  LEA.HI.X R5, R3, UR13, R6, 0x3, P1 ;  /* 0x0000000d03057c11 */ /* 0x000fca00088f1c06 */
[----:B------:R-:W2:Y:S04]  /*2180*/  LDG.E.64 R6, desc[UR16][R4.64] ;  /* 0x0000001004067981 */ /* 0x000ea8000c1e1b00 */
[----:B------:R-:W3:Y:S04]  /*2190*/  LDG.E.64 R10, desc[UR16][R4.64+0x1000] ;  /* 0x00100010040a7981 */ /* 0x000ee8000c1e1b00 */
[----:B------:R-:W4:Y:S04]  /*21a0*/  LDG.E.64 R12, desc[UR16][R4.64+0x2000] ;  /* 0x00200010040c7981 */ /* 0x000f28000c1e1b00 */
[----:B------:R-:W5:Y:S01]  /*21b0*/  LDG.E.64 R14, desc[UR16][R4.64+0x3000] ;  /* 0x00300010040e7981 */ /* 0x000f62000c1e1b00 */
[----:B------:R-:W-:Y:S01]  /*21c0*/  VIADD R2, R2, 0x800 ;  /* 0x0000080002027836 */ /* 0x000fe20000000000 */
[----:B--2---:R-:W-:-:S08]  /*21d0*/  DADD R6, R8, R6 ;  /* 0x0000000008067229 */ /* 0x004fd00000000006 */
[----:B---3--:R-:W-:-:S08]  /*21e0*/  DADD R6, R6, R10 ;  /* 0x0000000006067229 */ /* 0x008fd0000000000a */
[----:B----4-:R-:W-:-:S08]  /*21f0*/  DADD R6, R6, R12 ;  /* 0x0000000006067229 */ /* 0x010fd0000000000c */
[----:B-----5:R-:W-:-:S11]  /*2200*/  DADD R8, R6, R14 ;  /* 0x0000000006087229 */ /* 0x020fd6000000000e */
.L_x_56:
[----:B------:R-:W-:Y:S05]  /*2210*/  BSYNC.RECONVERGENT B2 ;  /* 0x0000000000027941 */ /* 0x000fea0003800200 */
.L_x_55:
[----:B------:R-:W-:Y:S05]  /*2220*/  @!P0 BRA `(.L_x_49) ;  /* 0x0000000000448947 */ /* 0x000fea0003800000 */
[----:B------:R-:W-:Y:S02]  /*2230*/  LOP3.LUT R0, R0, 0xffff, RZ, 0xc0, !PT ;  /* 0x0000ffff00007812 */ /* 0x000fe400078ec0ff */
[----:B------:R-:W-:Y:S02]  /*2240*/  IADD3 R2, P0, PT, R2, UR9, RZ ;  /* 0x0000000902027c10 */ /* 0x000fe4000ff1e0ff */
[----:B------:R-:W-:Y:S02]  /*2250*/  LEA.HI R0, R0, 0x1, RZ, 0x17 ;  /* 0x0000000100007811 */ /* 0x000fe400078fb8ff */
[----:B------:R-:W-:Y:S01]  /*2260*/  LEA R4, P1, R2, UR12, 0x3 ;  /* 0x0000000c02047c11 */ /* 0x000fe2000f8218ff */
[----:B------:R-:W-:Y:S01]  /*2270*/  IMAD.X R5, RZ, RZ, UR10, P0 ;  /* 0x0000000aff057e24 */ /* 0x000fe200080e06ff */
[----:B------:R-:W-:-:S04]  /*2280*/  LOP3.LUT R0, R0, 0x3, RZ, 0xc0, !PT ;  /* 0x0000000300007812 */ /* 0x000fc800078ec0ff */
[----:B------:R-:W-:Y:S01]  /*2290*/  LEA.HI.X R5, R2, UR13, R5, 0x3, P1 ;  /* 0x0000000d02057c11 */ /* 0x000fe200088f1c05 */
[----:B------:R-:W-:-:S07]  /*22a0*/  IMAD.MOV R0, RZ, RZ, -R0 ;  /* 0x000000ffff007224 */ /* 0x000fce00078e0a00 */
.L_x_57:
[----:B------:R-:W-:Y:S02]  /*22b0*/  IMAD.MOV.U32 R2, RZ, RZ, R4 ;  /* 0x000000ffff027224 */ /* 0x000fe400078e0004 */
[----:B------:R-:W-:-:S06]  /*22c0*/  IMAD.MOV.U32 R3, RZ, RZ, R5 ;  /* 0x000000ffff037224 */ /* 0x000fcc00078e0005 */
[----:B------:R-:W2:Y:S01]  /*22d0*/  LDG.E.64 R2, desc[UR16][R2.64] ;  /* 0x0000001002027981 */ /* 0x000ea2000c1e1b00 */
[----:B------:R-:W-:Y:S01]  /*22e0*/  VIADD R0, R0, 0x1 ;  /* 0x0000000100007836 */ /* 0x000fe20000000000 */
[----:B------:R-:W-:-:S04]  /*22f0*/  IADD3 R4, P1, PT, R4, 0x1000, RZ ;  /* 0x0000100004047810 */ /* 0x000fc80007f3e0ff */
[----:B------:R-:W-:Y:S01]  /*2300*/  ISETP.NE.AND P0, PT, R0, RZ, PT ;  /* 0x000000ff0000720c */ /* 0x000fe20003f05270 */
[----:B------:R-:W-:Y:S01]  /*2310*/  IMAD.X R5, RZ, RZ, R5, P1 ;  /* 0x000000ffff057224 */ /* 0x000fe200008e0605 */
[----:B--2---:R-:W-:-:S11]  /*2320*/  DADD R8, R2, R8 ;  /* 0x0000000002087229 */ /* 0x004fd60000000008 */
[----:B------:R-:W-:Y:S05]  /*2330*/  @P0 BRA `(.L_x_57) ;  /* 0xfffffffc00dc0947 */ /* 0x000fea000383ffff */
.L_x_49:
[----:B------:R-:W-:Y:S05]  /*2340*/  BSYNC.RECONVERGENT B1 ;  /* 0x0000000000017941 */ /* 0x000fea0003800200 */
.L_x_46:
[----:B------:R-:W0:Y:S01]  /*2350*/  S2R R0, SR_LANEID ;  /* 0x0000000000007919 */ /* 0x000e220000000000 */
[----:B------:R-:W-:Y:S04]  /*2360*/  SHFL.DOWN PT, R2, R8, 0x1, 0x1f ;  /* 0x08201f0008027f89 */ /* 0x000fe800000e0000 */
[----:B------:R-:W1:Y:S01]  /*2370*/  SHFL.DOWN PT, R3, R9, 0x1, 0x1f ;  /* 0x08201f0009037f89 */ /* 0x000e6200000e0000 */
[----:B------:R-:W2:Y:S01]  /*2380*/  S2R R11, SR_TID.X ;  /* 0x00000000000b7919 */ /* 0x000ea20000002100 */
        /* <DEDUP_REMOVED lines=20> */
[----:B------:R-:W-:Y:S02]  /*24d0*/  @!P1 MOV R7, 0x400 ;  /* 0x0000040000079802 */ /* 0x000fe40000000f00 */
[----:B--2---:R-:W-:Y:S01]  /*24e0*/  @!P1 SHF.R.U32.HI R6, RZ, 0x2, R11 ;  /* 0x00000002ff069819 */ /* 0x004fe2000001160b */
[----:B------:R-:W0:Y:S01]  /*24f0*/  SHFL.DOWN PT, R3, R9, 0x8, 0x1f ;  /* 0x09001f0009037f89 */ /* 0x000e2200000e0000 */
[----:B-1----:R-:W-:-:S02]  /*2500*/  @!P1 LEA R7, R10, R7, 0x18 ;  /* 0x000000070a079211 */ /* 0x002fc400078ec0ff */
[----:B------:R-:W-:-:S05]  /*2510*/  @!P1 LOP3.LUT R6, R6, 0xf8, RZ, 0xc0, !PT ;  /* 0x000000f806069812 */ /* 0x000fca00078ec0ff */
        /* <DEDUP_REMOVED lines=14> */
[----:B------:R-:W1:Y:S01]  /*2600*/  S2UR UR5, SR_CgaCtaId ;  /* 0x00000000000579c3 */ /* 0x000e620000008800 */
[----:B------:R-:W-:Y:S02]  /*2610*/  UMOV UR4, 0x400 ;  /* 0x0000040000047882 */ /* 0x000fe40000000000 */
[----:B-1----:R-:W-:-:S09]  /*2620*/  ULEA UR4, UR5, UR4, 0x18 ;  /* 0x0000000405047291 */ /* 0x002fd2000f8ec0ff */
[----:B0-----:R-:W0:Y:S04]  /*2630*/  LDS.64 R2, [UR4+0x18] ;  /* 0x00001804ff027984 */ /* 0x001e280008000a00 */
        /* <DEDUP_REMOVED lines=22> */
.L_x_45:
[----:B------:R-:W-:Y:S05]  /*27a0*/  BSYNC.RECONVERGENT B0 ;  /* 0x0000000000007941 */ /* 0x000fea0003800200 */
.L_x_30:
[----:B------:R-:W-:Y:S05]  /*27b0*/  @P0 EXIT ;  /* 0x000000000000094d */ /* 0x000fea0003800000 */
[----:B------:R-:W3:Y:S02]  /*27c0*/  LDCU.64 UR4, c[0x0][0x388] ;  /* 0x00007100ff0477ac */ /* 0x000ee40008000a00 */
[----:B---3--:R-:W-:-:S06]  /*27d0*/  UIMAD.WIDE.U32 UR4, UR18, 0x8, UR4 ;  /* 0x00000008120478a5 */ /* 0x008fcc000f8e0004 */
[----:B0-----:R-:W-:Y:S02]  /*27e0*/  IMAD.U32 R2, RZ, RZ, UR4 ;  /* 0x00000004ff027e24 */ /* 0x001fe4000f8e00ff */
[----:B--2---:R-:W-:-:S05]  /*27f0*/  IMAD.U32 R3, RZ, RZ, UR5 ;  /* 0x00000005ff037e24 */ /* 0x004fca000f8e00ff */
[----:B------:R-:W-:Y:S01]  /*2800*/  STG.E.64 desc[UR16][R2.64], R8 ;  /* 0x0000000802007986 */ /* 0x000fe2000c101b10 */
[----:B------:R-:W-:Y:S05]  /*2810*/  EXIT ;  /* 0x000000000000794d */ /* 0x000fea0003800000 */
.L_x_58:
        /* <DEDUP_REMOVED lines=14> */
.L_x_883:


//--------------------- .text._ZN3cub18CUB_300001_SM_10006detail6reduce28DeviceReduceSingleTileKernelINS2_10policy_hubIdyN4cuda3std3__44plusIdEEE10Policy1000EN6thrust24THRUST_300001_SM_1000_NS6detail15normal_iteratorINSD_10device_ptrIdEEEEPdyS9_ddNS7_10__identityEEEvT0_T1_T2_T3_T4_T6_ --------------------------
	.section	.text._ZN3cub18CUB_300001_SM_10006detail6reduce28DeviceReduceSingleTileKernelINS2_10policy_hubIdyN4cuda3std3__44plusIdEEE10Policy1000EN6thrust24THRUST_300001_SM_1000_NS6detail15normal_iteratorINSD_10device_ptrIdEEEEPdyS9_ddNS7_10__identityEEEvT0_T1_T2_T3_T4_T6_,"ax",@progbits
	.align	128
        .global         _ZN3cub18CUB_300001_SM_10006detail6reduce28DeviceReduceSingleTileKernelINS2_10policy_hubIdyN4cuda3std3__44plusIdEEE10Policy1000EN6thrust24THRUST_300001_SM_1000_NS6detail15normal_iteratorINSD_10device_ptrIdEEEEPdyS9_ddNS7_10__identityEEEvT0_T1_T2_T3_T4_T6_
        .type           _ZN3cub18CUB_300001_SM_10006detail6reduce28DeviceReduceSingleTileKernelINS2_10policy_hubIdyN4cuda3std3__44plusIdEEE10Policy1000EN6thrust24THRUST_300001_SM_1000_NS6detail15normal_iteratorINSD_10device_ptrIdEEEEPdyS9_ddNS7_10__identityEEEvT0_T1_T2_T3_T4_T6_,@function
        .size           _ZN3cub18CUB_300001_SM_10006detail6reduce28DeviceReduceSingleTileKernelINS2_10policy_hubIdyN4cuda3std3__44plusIdEEE10Policy1000EN6thrust24THRUST_300001_SM_1000_NS6detail15normal_iteratorINSD_10device_ptrIdEEEEPdyS9_ddNS7_10__identityEEEvT0_T1_T2_T3_T4_T6_,(.L_x_884 - _ZN3cub18CUB_300001_SM_10006detail6reduce28DeviceReduceSingleTileKernelINS2_10policy_hubIdyN4cuda3std3__44plusIdEEE10Policy1000EN6thrust24THRUST_300001_SM_1000_NS6detail15normal_iteratorINSD_10device_ptrIdEEEEPdyS9_ddNS7_10__identityEEEvT0_T1_T2_T3_T4_T6_)
        .other          _ZN3cub18CUB_300001_SM_10006detail6reduce28DeviceReduceSingleTileKernelINS2_10policy_hubIdyN4cuda3std3__44plusIdEEE10Policy1000EN6thrust24THRUST_300001_SM_1000_NS6detail15normal_iteratorINSD_10device_ptrIdEEEEPdyS9_ddNS7_10__identityEEEvT0_T1_T2_T3_T4_T6_,@"STO_CUDA_ENTRY STV_DEFAULT"
_ZN3cub18CUB_300001_SM_10006detail6reduce28DeviceReduceSingleTileKernelINS2_10policy_hubIdyN4cuda3std3__44plusIdEEE10Policy1000EN6thrust24THRUST_300001_SM_1000_NS6detail15normal_iteratorINSD_10device_ptrIdEEEEPdyS9_ddNS7_10__identityEEEvT0_T1_T2_T3_T4_T6_:
.text._ZN3cub18CUB_300001_SM_10006detail6reduce28DeviceReduceSingleTileKernelINS2_10policy_hubIdyN4cuda3std3__44plusIdEEE10Policy1000EN6thrust24THRUST_300001_SM_1000_NS6detail15normal_iteratorINSD_10device_ptrIdEEEEPdyS9_ddNS7_10__identityEEEvT0_T1_T2_T3_T4_T6_:
[----:B------:R-:W-:Y:S01]  /*0000*/  LDC R1, c[0x0][0x37c] ;  /* 0x0000df00ff017b82 */ /* 0x000fe20000000800 */
[----:B------:R-:W0:Y:S01]  /*0010*/  LDCU.64 UR4, c[0x0][0x390] ;  /* 0x00007200ff0477ac */ /* 0x000e220008000a00 */
[----:B------:R-:W1:Y:S01]  /*0020*/  LDCU.64 UR6, c[0x0][0x358] ;  /* 0x00006b00ff0677ac */ /* 0x000e620008000a00 */
[----:B0-----:R-:W-:Y:S02]  /*0030*/  IMAD.U32 R8, RZ, RZ, UR4 ;  /* 0x00000004ff087e24 */ /* 0x001fe4000f8e00ff */
[----:B------:R-:W-:-:S03]  /*0040*/  IMAD.U32 R9, RZ, RZ, UR5 ;  /* 0x00000005ff097e24 */ /* 0x000fc6000f8e00ff */
[----:B------:R-:W-:-:S04]  /*0050*/  ISETP.NE.U32.AND P0, PT, R8, RZ, PT ;  /* 0x000000ff0800720c */ /* 0x000fc80003f05070 */
[----:B------:R-:W-:-:S13]  /*0060*/  ISETP.NE.AND.EX P0, PT, R9, RZ, PT, P0 ;  /* 0x000000ff0900720c */ /* 0x000fda0003f05300 */
        /* <DEDUP_REMOVED lines=8> */
.L_x_59:
[----:B------:R-:W-:Y:S01]  /*00f0*/  ISETP.GT.U32.AND P0, PT, R8, 0xdff, PT ;  /* 0x00000dff0800780c */ /* 0x000fe20003f04070 */
[----:B------:R-:W-:Y:S03]  /*0100*/  BSSY.RECONVERGENT B0, `(.L_x_60) ;  /* 0x000024d000007945 */ /* 0x000fe60003800200 */
[----:B------:R-:W-:-:S13]  /*0110*/  ISETP.GT.U32.AND.EX P0, PT, R9, RZ, PT, P0 ;  /* 0x000000ff0900720c */ /* 0x000fda0003f04100 */
[----:B------:R-:W-:Y:S05]  /*0120*/  @P0 BRA `(.L_x_61) ;  /* 0x0000001400340947 */ /* 0x000fea0003800000 */
[----:B------:R-:W0:Y:S01]  /*0130*/  S2R R0, SR_TID.X ;  /* 0x0000000000007919 */ /* 0x000e220000002100 */
[----:B------:R-:W-:Y:S01]  /*0140*/  BSSY.RECONVERGENT B1, `(.L_x_62) ;  /* 0x0000009000017945 */ /* 0x000fe20003800200 */
[----:B------:R-:W-:Y:S02]  /*0150*/  CS2R R4, SRZ ;  /* 0x0000000000047805 */ /* 0x000fe4000001ff00 */
[----:B0-----:R-:W-:Y:S01]  /*0160*/  ISETP.GE.U32.AND P0, PT, R0, R8, PT ;  /* 0x000000080000720c */ /* 0x001fe20003f06070 */
[----:B------:R-:W-:-:S12]  /*0170*/  IMAD.MOV.U32 R2, RZ, RZ, R0 ;  /* 0x000000ffff027224 */ /* 0x000fd800078e0000 */
[----:B------:R-:W-:Y:S05]  /*0180*/  @P0 BRA `(.L_x_63) ;  /* 0x0000000000100947 */ /* 0x000fea0003800000 */
[----:B------:R-:W0:Y:S02]  /*0190*/  LDC.64 R4, c[0x0][0x380] ;  /* 0x0000e000ff047b82 */ /* 0x000e240000000a00 */
[----:B0-----:R-:W-:-:S06]  /*01a0*/  IMAD.WIDE.U32 R4, R0, 0x8, R4 ;  /* 0x0000000800047825 */ /* 0x001fcc00078e0004 */
[----:B------:R-:W5:Y:S01]  /*01b0*/  LDG.E.64 R4, desc[UR6][R4.64] ;  /* 0x0000000604047981 */ /* 0x000f62000c1e1b00 */
[----:B------:R-:W-:-:S07]  /*01c0*/  VIADD R2, R0, 0x200 ;  /* 0x0000020000027836 */ /* 0x000fce0000000000 */
.L_x_63:
[----:B------:R-:W-:Y:S05]  /*01d0*/  BSYNC.RECONVERGENT B1 ;  /* 0x0000000000017941 */ /* 0x000fea0003800200 */
.L_x_62:
[----:B------:R-:W-:Y:S01]  /*01e0*/  ISETP.GE.U32.AND P0, PT, R2, R8, PT ;  /* 0x000000080200720c */ /* 0x000fe20003f06070 */
[----:B------:R-:W-:-:S12]  /*01f0*/  BSSY.RECONVERGENT B1, `(.L_x_64) ;  /* 0x000006d000017945 */ /* 0x000fd80003800200 */
[----:B------:R-:W-:Y:S05]  /*0200*/  @P0 BRA `(.L_x_65) ;  /* 0x0000000400ac0947 */ /* 0x000fea0003800000 */
[----:B------:R-:W-:Y:S01]  /*0210*/  LOP3.LUT R3, RZ, R2, RZ, 0x33, !PT ;  /* 0x00000002ff037212 */ /* 0x000fe200078e33ff */
[----:B------:R-:W-:Y:S04]  /*0220*/  BSSY.RECONVERGENT B2, `(.L_x_66) ;  /* 0x0000033000027945 */ /* 0x000fe80003800200 */
[----:B------:R-:W-:-:S05]  /*0230*/  IMAD.IADD R6, R3, 0x1, R8 ;  /* 0x0000000103067824 */ /* 0x000fca00078e0208 */
[C---:B------:R-:W-:Y:S02]  /*0240*/  ISETP.GE.U32.AND P1, PT, R6.reuse, 0x1e00, PT ;  /* 0x00001e000600780c */ /* 0x040fe40003f26070 */
[----:B------:R-:W-:-:S04]  /*0250*/  LEA.HI R3, R6, 0x1, RZ, 0x17 ;  /* 0x0000000106037811 */ /* 0x000fc800078fb8ff */
[----:B------:R-:W-:-:S04]  /*0260*/  LOP3.LUT R43, R3, 0xf, RZ, 0xc0, !PT ;  /* 0x0000000f032b7812 */ /* 0x000fc800078ec0ff */
[----:B------:R-:W-:-:S03]  /*0270*/  ISETP.NE.AND P0, PT, R43, RZ, PT ;  /* 0x000000ff2b00720c */ /* 0x000fc60003f05270 */
[----:B------:R-:W-:Y:S10]  /*0280*/  @!P1 BRA `(.L_x_67) ;  /* 0x0000000000b09947 */ /* 0x000ff40003800000 */
[----:B------:R-:W0:Y:S01]  /*0290*/  LDC.64 R6, c[0x0][0x380] ;  /* 0x0000e000ff067b82 */ /* 0x000e220000000a00 */
[----:B------:R-:W-:-:S05]  /*02a0*/  LOP3.LUT R42, R3, 0xfffff0, RZ, 0xc0, !PT ;  /* 0x00fffff0032a7812 */ /* 0x000fca00078ec0ff */
[----:B------:R-:W-:Y:S02]  /*02b0*/  IMAD.MOV R42, RZ, RZ, -R42 ;  /* 0x000000ffff2a7224 */ /* 0x000fe400078e0a2a */
[----:B0-----:R-:W-:-:S03]  /*02c0*/  IMAD.WIDE.U32 R6, R2, 0x8, R6 ;  /* 0x0000000802067825 */ /* 0x001fc600078e0006 */
[----:B------:R-:W-:-:S05]  /*02d0*/  IADD3 R6, P1, PT, R6, 0x8000, RZ ;  /* 0x0000800006067810 */ /* 0x000fca0007f3e0ff */
[----:B------:R-:W-:-:S08]  /*02e0*/  IMAD.X R7, RZ, RZ, R7, P1 ;  /* 0x000000ffff077224 */ /* 0x000fd000008e0607 */
.L_x_68:
[----:B------:R-:W2:Y:S04]  /*02f0*/  LDG.E.64 R10, desc[UR6][R6.64+-0x8000] ;  /* 0xff800006060a7981 */ /* 0x000ea8000c1e1b00 */
[----:B------:R-:W3:Y:S04]  /*0300*/  LDG.E.64 R12, desc[UR6][R6.64+-0x7000] ;  /* 0xff900006060c7981 */ /* 0x000ee8000c1e1b00 */
[----:B------:R-:W4:Y:S04]  /*0310*/  LDG.E.64 R14, desc[UR6][R6.64+-0x6000] ;  /* 0xffa00006060e7981 */ /* 0x000f28000c1e1b00 */
        /* <DEDUP_REMOVED lines=12> */
[----:B------:R0:W4:Y:S01]  /*03e0*/  LDG.E.64 R40, desc[UR6][R6.64+0x7000] ;  /* 0x0070000606287981 */ /* 0x000122000c1e1b00 */
[----:B------:R-:W-:-:S02]  /*03f0*/  VIADD R42, R42, 0x10 ;  /* 0x000000102a2a7836 */ /* 0x000fc40000000000 */
[----:B------:R-:W-:-:S03]  /*0400*/  VIADD R2, R2, 0x2000 ;  /* 0x0000200002027836 */ /* 0x000fc60000000000 */
[----:B------:R-:W-:Y:S02]  /*0410*/  ISETP.NE.AND P1, PT, R42, RZ, PT ;  /* 0x000000ff2a00720c */ /* 0x000fe40003f25270 */
[----:B0-----:R-:W-:-:S05]  /*0420*/  IADD3 R6, P2, PT, R6, 0x10000, RZ ;  /* 0x0001000006067810 */ /* 0x001fca0007f5e0ff */
[----:B------:R-:W-:Y:S01]  /*0430*/  IMAD.X R7, RZ, RZ, R7, P2 ;  /* 0x000000ffff077224 */ /* 0x000fe200010e0607 */
        /* <DEDUP_REMOVED lines=16> */
[----:B------:R-:W-:Y:S10]  /*0540*/  @P1 BRA `(.L_x_68) ;  /* 0xfffffffc00681947 */ /* 0x000ff4000383ffff */
.L_x_67:
[----:B------:R-:W-:Y:S05]  /*0550*/  BSYNC.RECONVERGENT B2 ;  /* 0x0000000000027941 */ /* 0x000fea0003800200 */
.L_x_66:
[----:B------:R-:W-:Y:S05]  /*0560*/  @!P0 BRA `(.L_x_65) ;  /* 0x0000000000d48947 */ /* 0x000fea0003800000 */
[----:B------:R-:W-:Y:S01]  /*0570*/  ISETP.GE.U32.AND P0, PT, R43, 0x8, PT ;  /* 0x000000082b00780c */ /* 0x000fe20003f06070 */
[----:B------:R-:W-:Y:S01]  /*0580*/  BSSY.RECONVERGENT B2, `(.L_x_69) ;  /* 0x0000017000027945 */ /* 0x000fe20003800200 */
[----:B------:R-:W-:-:S04]  /*0590*/  LOP3.LUT R26, R3, 0x7, RZ, 0xc0, !PT ;  /* 0x00000007031a7812 */ /* 0x000fc800078ec0ff */
[----:B------:R-:W-:-:S07]  /*05a0*/  ISETP.NE.AND P1, PT, R26, RZ, PT ;  /* 0x000000ff1a00720c */ /* 0x000fce0003f25270 */
[----:B------:R-:W-:Y:S06]  /*05b0*/  @!P0 BRA `(.L_x_70) ;  /* 0x00000000004c8947 */ /* 0x000fec0003800000 */
[----:B------:R-:W0:Y:S02]  /*05c0*/  LDC.64 R6, c[0x0][0x380] ;  /* 0x0000e000ff067b82 */ /* 0x000e240000000a00 */
[----:B0-----:R-:W-:-:S05]  /*05d0*/  IMAD.WIDE R6, R2, 0x8, R6 ;  /* 0x0000000802067825 */ /* 0x001fca00078e0206 */
        /* <DEDUP_REMOVED lines=17> */
.L_x_70:
[----:B------:R-:W-:Y:S05]  /*06f0*/  BSYNC.RECONVERGENT B2 ;  /* 0x0000000000027941 */ /* 0x000fea0003800200 */
.L_x_69:
        /* <DEDUP_REMOVED lines=17> */
.L_x_72:
[----:B------:R-:W-:Y:S05]  /*0810*/  BSYNC.RECONVERGENT B2 ;  /* 0x0000000000027941 */ /* 0x000fea0003800200 */
.L_x_71:
[----:B------:R-:W-:Y:S05]  /*0820*/  @!P1 BRA `(.L_x_65) ;  /* 0x0000000000249947 */ /* 0x000fea0003800000 */
[----:B------:R-:W0:Y:S01]  /*0830*/  LDC.64 R10, c[0x0][0x380] ;  /* 0x0000e000ff0a7b82 */ /* 0x000e220000000a00 */
[----:B------:R-:W-:-:S07]  /*0840*/  IMAD.MOV R3, RZ, RZ, -R3 ;  /* 0x000000ffff037224 */ /* 0x000fce00078e0a03 */
.L_x_73:
[----:B0-----:R-:W-:-:S06]  /*0850*/  IMAD.WIDE R6, R2, 0x8, R10 ;  /* 0x0000000802067825 */ /* 0x001fcc00078e020a */
[----:B------:R-:W2:Y:S01]  /*0860*/  LDG.E.64 R6, desc[UR6][R6.64] ;  /* 0x0000000606067981 */ /* 0x000ea2000c1e1b00 */
[----:B------:R-:W-:Y:S02]  /*0870*/  VIADD R3, R3, 0x1 ;  /* 0x0000000103037836 */ /* 0x000fe40000000000 */
[----:B------:R-:W-:-:S03]  /*0880*/  VIADD R2, R2, 0x200 ;  /* 0x0000020002027836 */ /* 0x000fc60000000000 */
[----:B------:R-:W-:Y:S01]  /*0890*/  ISETP.NE.AND P0, PT, R3, RZ, PT ;  /* 0x000000ff0300720c */ /* 0x000fe20003f05270 */
[----:B--2--5:R-:W-:-:S12]  /*08a0*/  DADD R4, R6, R4 ;  /* 0x0000000006047229 */ /* 0x024fd80000000004 */
[----:B------:R-:W-:Y:S05]  /*08b0*/  @P0 BRA `(.L_x_73) ;  /* 0xfffffffc00e40947 */ /* 0x000fea000383ffff */
.L_x_65:
[----:B------:R-:W-:Y:S05]  /*08c0*/  BSYNC.RECONVERGENT B1 ;  /* 0x0000000000017941 */ /* 0x000fea0003800200 */
.L_x_64:
[----:B------:R-:W-:-:S04]  /*08d0*/  ISETP.GE.U32.AND P0, PT, R8, 0x200, PT ;  /* 0x000002000800780c */ /* 0x000fc80003f06070 */
[----:B------:R-:W-:-:S13]  /*08e0*/  ISETP.GE.U32.AND.EX P0, PT, R9, RZ, PT, P0 ;  /* 0x000000ff0900720c */ /* 0x000fda0003f06100 */
        /* <DEDUP_REMOVED lines=32> */
[----:B------:R-:W-:Y:S02]  /*0af0*/  ISETP.GT.AND P0, PT, R10, 0xf, PT ;  /* 0x0000000f0a00780c */ /* 0x000fe40003f04270 */
[----:B------:R-:W-:Y:S01]  /*0b00*/  @!P1 LOP3.LUT R8, R4, 0xf8, RZ, 0xc0, !PT ;  /* 0x000000f804089812 */ /* 0x000fe200078ec0ff */
[----:B------:R-:W0:Y:S04]  /*0b10*/  SHFL.DOWN PT, R3, R7, 0x10, 0x1f ;  /* 0x0a001f0007037f89 */ /* 0x000e2800000e0000 */
[----:B------:R-:W-:Y:S01]  /*0b20*/  @!P1 IMAD.IADD R9, R8, 0x1, R9 ;  /* 0x0000000108099824 */ /* 0x000fe200078e0209 */
[----:B0-----:R-:W-:-:S07]  /*0b30*/  DADD R4, R2, R6 ;  /* 0x0000000002047229 */ /* 0x001fce0000000006 */
[----:B------:R0:W-:Y:S01]  /*0b40*/  @!P1 STS.64 [R9+0x10], R4 ;  /* 0x0000100409009388 */ /* 0x0001e20000000a00 */
[----:B------:R-:W-:Y:S01]  /*0b50*/  BAR.SYNC.DEFER_BLOCKING 0x0 ;  /* 0x0000000000007b1d */ /* 0x000fe20000010000 */
[----:B------:R-:W-:Y:S02]  /*0b60*/  ISETP.NE.AND P1, PT, R0, RZ, PT ;  /* 0x000000ff0000720c */ /* 0x000fe40003f25270 */
[----:B------:R-:W-:Y:S02]  /*0b70*/  FSEL R2, R6, R4, P0 ;  /* 0x0000000406027208 */ /* 0x000fe40000000000 */
[----:B------:R-:W-:-:S09]  /*0b80*/  FSEL R3, R7, R5, P0 ;  /* 0x0000000507037208 */ /* 0x000fd20000000000 */
[----:B0-----:R-:W-:Y:S05]  /*0b90*/  @P1 BRA `(.L_x_75) ;  /* 0x00000018008c1947 */ /* 0x001fea0003800000 */
        /* <DEDUP_REMOVED lines=27> */
.L_x_74:
[----:B------:R-:W-:Y:S01]  /*0d50*/  LOP3.LUT R2, R0, 0x3e0, RZ, 0xc0, !PT ;  /* 0x000003e000027812 */ /* 0x000fe200078ec0ff */
[----:B------:R-:W0:Y:S03]  /*0d60*/  S2R R12, SR_LANEID ;  /* 0x00000000000c7919 */ /* 0x000e260000000000 */
[----:B------:R-:W-:Y:S01]  /*0d70*/  LOP3.LUT R7, RZ, R2, RZ, 0x33, !PT ;  /* 0x00000002ff077212 */ /* 0x000fe200078e33ff */
[----:B------:R-:W-:-:S04]  /*0d80*/  VIADD R3, R2, 0x20 ;  /* 0x0000002002037836 */ /* 0x000fc80000000000 */
[----:B------:R-:W-:Y:S01]  /*0d90*/  IMAD.IADD R7, R7, 0x1, R8 ;  /* 0x0000000107077824 */ /* 0x000fe200078e0208 */
[----:B------:R-:W-:-:S04]  /*0da0*/  ISETP.GT.U32.AND P0, PT, R3, R8, PT ;  /* 0x000000080300720c */ /* 0x000fc80003f04070 */
[----:B------:R-:W-:-:S05]  /*0db0*/  SEL R13, R7, 0x1f, P0 ;  /* 0x0000001f070d7807 */ /* 0x000fca0000000000 */
[----:B-----5:R-:W-:Y:S04]  /*0dc0*/  SHFL.DOWN PT, R2, R4, 0x1, R13 ;  /* 0x0820000004027989 */ /* 0x020fe800000e000d */
[----:B------:R-:W1:Y:S01]  /*0dd0*/  SHFL.DOWN PT, R3, R5, 0x1, R13 ;  /* 0x0820000005037989 */ /* 0x000e6200000e000d */
[C---:B0-----:R-:W-:Y:S01]  /*0de0*/  ISETP.GE.AND P0, PT, R12.reuse, R13, PT ;  /* 0x0000000d0c00720c */ /* 0x041fe20003f06270 */
[C---:B------:R-:W-:Y:S01]  /*0df0*/  VIADD R10, R12.reuse, 0x2 ;  /* 0x000000020c0a7836 */ /* 0x040fe20000000000 */
[----:B------:R-:W-:Y:S01]  /*0e00*/  ISETP.NE.AND P1, PT, R12, RZ, PT ;  /* 0x000000ff0c00720c */ /* 0x000fe20003f25270 */
[----:B-1----:R-:W-:-:S10]  /*0e10*/  DADD R2, R2, R4 ;  /* 0x0000000002027229 */ /* 0x002fd40000000004 */
[----:B------:R-:W-:Y:S01]  /*0e20*/  FSEL R6, R2, R4, !P0 ;  /* 0x0000000402067208 */ /* 0x000fe20004000000 */
[----:B------:R-:W-:Y:S01]  /*0e30*/  VIADD R4, R12, 0x4 ;  /* 0x000000040c047836 */ /* 0x000fe20000000000 */
[----:B------:R-:W-:Y:S02]  /*0e40*/  FSEL R7, R3, R5, !P0 ;  /* 0x0000000503077208 */ /* 0x000fe40004000000 */
[----:B------:R-:W-:Y:S01]  /*0e50*/  ISETP.GT.AND P0, PT, R10, R13, PT ;  /* 0x0000000d0a00720c */ /* 0x000fe20003f04270 */
[----:B------:R-:W-:Y:S04]  /*0e60*/  SHFL.DOWN PT, R2, R6, 0x2, R13 ;  /* 0x0840000006027989 */ /* 0x000fe800000e000d */
[----:B------:R-:W0:Y:S02]  /*0e70*/  SHFL.DOWN PT, R3, R7, 0x2, R13 ;  /* 0x0840000007037989 */ /* 0x000e2400000e000d */
[----:B0-----:R-:W-:-:S10]  /*0e80*/  DADD R2, R2, R6 ;  /* 0x0000000002027229 */ /* 0x001fd40000000006 */
[----:B------:R-:W-:Y:S01]  /*0e90*/  FSEL R10, R6, R2, P0 ;  /* 0x00000002060a7208 */ /* 0x000fe20000000000 */
[----:B------:R-:W-:Y:S01]  /*0ea0*/  VIADD R6, R12, 0x8 ;  /* 0x000000080c067836 */ /* 0x000fe20000000000 */
[----:B------:R-:W-:Y:S02]  /*0eb0*/  FSEL R11, R7, R3, P0 ;  /* 0x00000003070b7208 */ /* 0x000fe40000000000 */
[----:B------:R-:W-:Y:S01]  /*0ec0*/  ISETP.GT.AND P0, PT, R4, R13, PT ;  /* 0x0000000d0400720c */ /* 0x000fe20003f04270 */
[----:B------:R-:W-:Y:S04]  /*0ed0*/  SHFL.DOWN PT, R2, R10, 0x4, R13 ;  /* 0x088000000a027989 */ /* 0x000fe800000e000d */
[----:B------:R-:W0:Y:S02]  /*0ee0*/  SHFL.DOWN PT, R3, R11, 0x4, R13 ;  /* 0x088000000b037989 */ /* 0x000e2400000e000d */
[----:B0-----:R-:W-:-:S10]  /*0ef0*/  DADD R2, R2, R10 ;  /* 0x0000000002027229 */ /* 0x001fd4000000000a */
[----:B------:R-:W-:Y:S02]  /*0f00*/  FSEL R4, R10, R2, P0 ;  /* 0x000000020a047208 */ /* 0x000fe40000000000 */
[----:B------:R-:W-:Y:S02]  /*0f10*/  FSEL R5, R11, R3, P0 ;  /* 0x000000030b057208 */ /* 0x000fe40000000000 */
[----:B------:R-:W-:Y:S01]  /*0f20*/  ISETP.GT.AND P0, PT, R6, R13, PT ;  /* 0x0000000d0600720c */ /* 0x000fe20003f04270 */
[----:B------:R-:W-:Y:S01]  /*0f30*/  SHFL.DOWN PT, R2, R4, 0x8, R13 ;  /* 0x0900000004027989 */ /* 0x000fe200000e000d */
[----:B------:R-:W-:-:S03]  /*0f40*/  @!P1 MOV R10, 0x400 ;  /* 0x00000400000a9802 */ /* 0x000fc60000000f00 */
[----:B------:R-:W0:Y:S01]  /*0f50*/  SHFL.DOWN PT, R3, R5, 0x8, R13 ;  /* 0x0900000005037989 */ /* 0x000e2200000e000d */
[----:B------:R-:W1:Y:S01]  /*0f60*/  @!P1 S2R R11, SR_CgaCtaId ;  /* 0x00000000000b9919 */ /* 0x000e620000008800 */
[----:B0-----:R-:W-:-:S10]  /*0f70*/  DADD R2, R2, R4 ;  /* 0x0000000002027229 */ /* 0x001fd40000000004 */
[----:B------:R-:W-:Y:S01]  /*0f80*/  FSEL R6, R4, R2, P0 ;  /* 0x0000000204067208 */ /* 0x000fe20000000000 */
[----:B------:R-:W-:Y:S01]  /*0f90*/  VIADD R4, R12, 0x10 ;  /* 0x000000100c047836 */ /* 0x000fe20000000000 */
[----:B------:R-:W-:Y:S02]  /*0fa0*/  FSEL R7, R5, R3, P0 ;  /* 0x0000000305077208 */ /* 0x000fe40000000000 */
[----:B------:R-:W-:Y:S01]  /*0fb0*/  @!P1 SHF.R.U32.HI R5, RZ, 0x2, R0 ;  /* 0x00000002ff059819 */ /* 0x000fe20000011600 */
[----:B------:R-:W-:Y:S01]  /*0fc0*/  SHFL.DOWN PT, R2, R6, 0x10, R13 ;  /* 0x0a00000006027989 */ /* 0x000fe200000e000d */
[----:B-1----:R-:W-:Y:S02]  /*0fd0*/  @!P1 LEA R10, R11, R10, 0x18 ;  /* 0x0000000a0b0a9211 */ /* 0x002fe400078ec0ff */
[----:B------:R-:W-:Y:S01]  /*0fe0*/  @!P1 LOP3.LUT R5, R5, 0xf8, RZ, 0xc0, !PT ;  /* 0x000000f805059812 */ /* 0x000fe200078ec0ff */
[----:B------:R-:W0:Y:S01]  /*0ff0*/  SHFL.DOWN PT, R3, R7, 0x10, R13 ;  /* 0x0a00000007037989 */ /* 0x000e2200000e000d */
[----:B------:R-:W-:-:S03]  /*1000*/  ISETP.GT.AND P0, PT, R4, R13, PT ;  /* 0x0000000d0400720c */ /* 0x000fc60003f04270 */
[----:B------:R-:W-:Y:S01]  /*1010*/  @!P1 IMAD.IADD R5, R5, 0x1, R10 ;  /* 0x0000000105059824 */ /* 0x000fe200078e020a */
[----:B0-----:R-:W-:-:S10]  /*1020*/  DADD R2, R2, R6 ;  /* 0x0000000002027229 */ /* 0x001fd40000000006 */
[----:B------:R-:W-:Y:S02]  /*1030*/  FSEL R2, R6, R2, P0 ;  /* 0x0000000206027208 */ /* 0x000fe40000000000 */
[----:B------:R-:W-:-:S05]  /*1040*/  FSEL R3, R7, R3, P0 ;  /* 0x0000000307037208 */ /* 0x000fca0000000000 */
[----:B------:R0:W-:Y:S01]  /*1050*/  @!P1 STS.64 [R5+0x10], R2 ;  /* 0x0000100205009388 */ /* 0x0001e20000000a00 */
[----:B------:R-:W-:Y:S01]  /*1060*/  BAR.SYNC.DEFER_BLOCKING 0x0 ;  /* 0x0000000000007b1d */ /* 0x000fe20000010000 */
[----:B------:R-:W-:-:S13]  /*1070*/  ISETP.NE.AND P1, PT, R0, RZ, PT ;  /* 0x000000ff0000720c */ /* 0x000fda0003f25270 */
[----:B0-----:R-:W-:Y:S05]  /*1080*/  @P1 BRA `(.L_x_75) ;  /* 0x0000001400501947 */ /* 0x001fea0003800000 */
[----:B------:R-:W0:Y:S01]  /*1090*/  S2UR UR5, SR_CgaCtaId ;  /* 0x00000000000579c3 */ /* 0x000e220000008800 */
[----:B------:R-:W-:Y:S01]  /*10a0*/  UMOV UR4, 0x400 ;  /* 0x0000040000047882 */ /* 0x000fe20000000000 */
[----:B------:R-:W-:-:S04]  /*10b0*/  ISETP.GT.U32.AND P0, PT, R8, 0x20, PT ;  /* 0x000000200800780c */ /* 0x000fc80003f04070 */
[----:B------:R-:W-:Y:S01]  /*10c0*/  ISETP.GT.U32.AND.EX P0, PT, R9, RZ, PT, P0 ;  /* 0x000000ff0900720c */ /* 0x000fe20003f04100 */
[----:B0-----:R-:W-:-:S09]  /*10d0*/  ULEA UR4, UR5, UR4, 0x18 ;  /* 0x0000000405047291 */ /* 0x001fd2000f8ec0ff */
[----:B------:R-:W0:Y:S04]  /*10e0*/  LDS.64 R4, [UR4+0x18] ;  /* 0x00001804ff047984 */ /* 0x000e280008000a00 */
[----:B------:R-:W1:Y:S01]  /*10f0*/  LDS.128 R12, [UR4+0x20] ;  /* 0x00002004ff0c7984 */ /* 0x000e620008000c00 */
[----:B0-----:R-:W-:-:S10]  /*1100*/  DADD R4, R2, R4 ;  /* 0x0000000002047229 */ /* 0x001fd40000000004 */
[----:B------:R-:W-:Y:S02]  /*1110*/  FSEL R2, R4, R2, P0 ;  /* 0x0000000204027208 */ /* 0x000fe40000000000 */
[----:B------:R-:W-:Y:S02]  /*1120*/  FSEL R3, R5, R3, P0 ;  /* 0x0000000305037208 */ /* 0x000fe40000000000 */
[----:B------:R-:W0:Y:S01]  /*1130*/  LDS.128 R4, [UR4+0x30] ;  /* 0x00003004ff047984 */ /* 0x000e220008000c00 */
[----:B------:R-:W-:-:S03]  /*1140*/  ISETP.GT.U32.AND P0, PT, R8, 0x40, PT ;  /* 0x000000400800780c */ /* 0x000fc60003f04070 */
[----:B-1----:R-:W-:Y:S01]  /*1150*/  DADD R12, R12, R2 ;  /* 0x000000000c0c7229 */ /* 0x002fe20000000002 */
[----:B------:R-:W-:-:S09]  /*1160*/  ISETP.GT.U32.AND.EX P0, PT, R9, RZ, PT, P0 ;  /* 0x000000ff0900720c */ /* 0x000fd20003f04100 */
[----:B------:R-:W-:Y:S02]  /*1170*/  FSEL R2, R12, R2, P0 ;  /* 0x000000020c027208 */ /* 0x000fe40000000000 */
[----:B------:R-:W-:Y:S02]  /*1180*/  FSEL R3, R13, R3, P0 ;  /* 0x000000030d037208 */ /* 0x000fe40000000000 */
[----:B------:R-:W-:-:S04]  /*1190*/  ISETP.GT.U32.AND P0, PT, R8, 0x60, PT ;  /* 0x000000600800780c */ /* 0x000fc80003f04070 */
[----:B------:R-:W-:Y:S01]  /*11a0*/  DADD R14, R2, R14 ;  /* 0x00000000020e7229 */ /* 0x000fe2000000000e */
[----:B------:R-:W-:-:S09]  /*11b0*/  ISETP.GT.U32.AND.EX P0, PT, R9, RZ, PT, P0 ;  /* 0x000000ff0900720c */ /* 0x000fd20003f04100 */
[----:B------:R-:W-:Y:S02]  /*11c0*/  FSEL R2, R14, R2, P0 ;  /* 0x000000020e027208 */ /* 0x000fe40000000000 */
[----:B------:R-:W-:Y:S02]  /*11d0*/  FSEL R3, R15, R3, P0 ;  /* 0x000000030f037208 */ /* 0x000fe40000000000 */
[----:B------:R-:W1:Y:S01]  /*11e0*/  LDS.128 R12, [UR4+0x40] ;  /* 0x00004004ff0c7984 */ /* 0x000e620008000c00 */
[----:B------:R-:W-:-:S03]  /*11f0*/  ISETP.GT.U32.AND P0, PT, R8, 0x80, PT ;  /* 0x000000800800780c */ /* 0x000fc60003f04070 */
[----:B0-----:R-:W-:Y:S01]  /*1200*/  DADD R4, R4, R2 ;  /* 0x0000000004047229 */ /* 0x001fe20000000002 */
        /* <DEDUP_REMOVED lines=52> */
[----:B------:R-:W-:-:S04]  /*1550*/  ISETP.GT.U32.AND P0, PT, R8, 0x1c0, PT ;  /* 0x000001c00800780c */ /* 0x000fc80003f04070 */
        /* <DEDUP_REMOVED lines=8> */
[----:B------:R-:W-:Y:S01]  /*15e0*/  FSEL R3, R15, R3, P0 ;  /* 0x000000030f037208 */ /* 0x000fe20000000000 */
[----:B------:R-:W-:Y:S06]  /*15f0*/  BRA `(.L_x_75) ;  /* 0x0000000c00f47947 */ /* 0x000fec0003800000 */
.L_x_61:
[----:B------:R-:W0:Y:S01]  /*1600*/  S2R R0, SR_TID.X ;  /* 0x0000000000007919 */ /* 0x000e220000002100 */
[----:B------:R-:W0:Y:S02]  /*1610*/  LDC.64 R4, c[0x0][0x380] ;  /* 0x0000e000ff047b82 */ /* 0x000e240000000a00 */
[----:B0-----:R-:W-:-:S05]  /*1620*/  IMAD.WIDE.U32 R4, R0, 0x8, R4 ;  /* 0x0000000800047825 */ /* 0x001fca00078e0004 */
[----:B------:R-:W2:Y:S04]  /*1630*/  LDG.E.64 R2, desc[UR6][R4.64] ;  /* 0x0000000604027981 */ /* 0x000ea8000c1e1b00 */
[----:B------:R-:W2:Y:S04]  /*1640*/  LDG.E.64 R6, desc[UR6][R4.64+0x1000] ;  /* 0x0010000604067981 */ /* 0x000ea8000c1e1b00 */
[----:B------:R-:W3:Y:S04]  /*1650*/  LDG.E.64 R10, desc[UR6][R4.64+0x2000] ;  /* 0x00200006040a7981 */ /* 0x000ee8000c1e1b00 */
[----:B------:R-:W4:Y:S04]  /*1660*/  LDG.E.64 R12, desc[UR6][R4.64+0x3000] ;  /* 0x00300006040c7981 */ /* 0x000f28000c1e1b00 */
[----:B------:R-:W5:Y:S04]  /*1670*/  LDG.E.64 R14, desc[UR6][R4.64+0x4000] ;  /* 0x00400006040e7981 */ /* 0x000f68000c1e1b00 */
[----:B------:R-:W5:Y:S04]  /*1680*/  LDG.E.64 R16, desc[UR6][R4.64+0x5000] ;  /* 0x0050000604107981 */ /* 0x000f68000c1e1b00 */
[----:B------:R-:W5:Y:S01]  /*1690*/  LDG.E.64 R18, desc[UR6][R4.64+0x6000] ;  /* 0x0060000604127981 */ /* 0x000f62000c1e1b00 */
[----:B--2---:R-:W-:-:S08]  /*16a0*/  DADD R2, R2, R6 ;  /* 0x0000000002027229 */ /* 0x004fd00000000006 */
[----:B---3--:R-:W-:-:S08]  /*16b0*/  DADD R2, R10, R2 ;  /* 0x000000000a027229 */ /* 0x008fd00000000002 */
[----:B----4-:R-:W-:Y:S01]  /*16c0*/  DADD R2, R12, R2 ;  /* 0x000000000c027229 */ /* 0x010fe20000000002 */
[----:B------:R-:W-:-:S04]  /*16d0*/  IADD3 R12, P1, PT, R8, -0xe00, RZ ;  /* 0xfffff200080c7810 */ /* 0x000fc80007f3e0ff */
[----:B------:R-:W-:Y:S02]  /*16e0*/  ISETP.GE.U32.AND P0, PT, R12, 0xe00, PT ;  /* 0x00000e000c00780c */ /* 0x000fe40003f06070 */
[----:B------:R-:W-:Y:S01]  /*16f0*/  IADD3.X R13, PT, PT, R9, -0x1, RZ, P1, !PT ;  /* 0xffffffff090d7810 */ /* 0x000fe20000ffe4ff */
[----:B-----5:R-:W-:-:S03]  /*1700*/  DADD R2, R14, R2 ;  /* 0x000000000e027229 */ /* 0x020fc60000000002 */
[----:B------:R-:W-:-:S05]  /*1710*/  ISETP.GE.U32.AND.EX P0, PT, R13, RZ, PT, P0 ;  /* 0x000000ff0d00720c */ /* 0x000fca0003f06100 */
[----:B------:R-:W-:-:S08]  /*1720*/  DADD R2, R16, R2 ;  /* 0x0000000010027229 */ /* 0x000fd00000000002 */
[----:B------:R-:W-:Y:S01]  /*1730*/  DADD R6, R18, R2 ;  /* 0x0000000012067229 */ /* 0x000fe20000000002 */
[----:B------:R-:W-:Y:S02]  /*1740*/  IMAD.MOV.U32 R3, RZ, RZ, 0xe00 ;  /* 0x00000e00ff037424 */ /* 0x000fe400078e00ff */
[----:B------:R-:W-:Y:S01]  /*1750*/  IMAD.MOV.U32 R2, RZ, RZ, RZ ;  /* 0x000000ffff027224 */ /* 0x000fe200078e00ff */
[----:B------:R-:W-:Y:S07]  /*1760*/  @!P0 BRA `(.L_x_76) ;  /* 0x0000000000748947 */ /* 0x000fee0003800000 */
[----:B------:R-:W0:Y:S01]  /*1770*/  LDC.64 R8, c[0x0][0x390] ;  /* 0x0000e400ff087b82 */ /* 0x000e220000000a00 */
[----:B------:R-:W-:Y:S02]  /*1780*/  IMAD.MOV.U32 R3, RZ, RZ, 0xe00 ;  /* 0x00000e00ff037424 */ /* 0x000fe400078e00ff */
[----:B------:R-:W-:-:S07]  /*1790*/  IMAD.MOV.U32 R2, RZ, RZ, RZ ;  /* 0x000000ffff027224 */ /* 0x000fce00078e00ff */
.L_x_78:
[----:B------:R-:W-:-:S04]  /*17a0*/  LEA R16, P0, R3, R4, 0x3 ;  /* 0x0000000403107211 */ /* 0x000fc800078018ff */
[----:B------:R-:W-:-:S05]  /*17b0*/  LEA.HI.X R17, R3, R5, R2, 0x3, P0 ;  /* 0x0000000503117211 */ /* 0x000fca00000f1c02 */
[----:B------:R-:W2:Y:S04]  /*17c0*/  LDG.E.64 R18, desc[UR6][R16.64] ;  /* 0x0000000610127981 */ /* 0x000ea8000c1e1b00 */
[----:B------:R-:W3:Y:S04]  /*17d0*/  LDG.E.64 R20, desc[UR6][R16.64+0x1000] ;  /* 0x0010000610147981 */ /* 0x000ee8000c1e1b00 */
[----:B------:R-:W4:Y:S04]  /*17e0*/  LDG.E.64 R22, desc[UR6][R16.64+0x2000] ;  /* 0x0020000610167981 */ /* 0x000f28000c1e1b00 */
[----:B------:R-:W5:Y:S04]  /*17f0*/  LDG.E.64 R24, desc[UR6][R16.64+0x3000] ;  /* 0x0030000610187981 */ /* 0x000f68000c1e1b00 */
[----:B------:R-:W5:Y:S04]  /*1800*/  LDG.E.64 R26, desc[UR6][R16.64+0x4000] ;  /* 0x00400006101a7981 */ /* 0x000f68000c1e1b00 */
[----:B------:R-:W5:Y:S04]  /*1810*/  LDG.E.64 R10, desc[UR6][R16.64+0x5000] ;  /* 0x00500006100a7981 */ /* 0x000f68000c1e1b00 */
[----:B------:R-:W5:Y:S01]  /*1820*/  LDG.E.64 R14, desc[UR6][R16.64+0x6000] ;  /* 0x00600006100e7981 */ /* 0x000f62000c1e1b00 */
[----:B--2---:R-:W-:Y:S01]  /*1830*/  DADD R18, R18, R6 ;  /* 0x0000000012127229 */ /* 0x004fe20000000006 */
[----:B0-----:R-:W-:-:S04]  /*1840*/  IADD3 R6, P1, PT, -R3, R8, RZ ;  /* 0x0000000803067210 */ /* 0x001fc80007f3e1ff */
[----:B------:R-:W-:Y:S01]  /*1850*/  ISETP.GE.U32.AND P0, PT, R6, 0xe00, PT ;  /* 0x00000e000600780c */ /* 0x000fe20003f06070 */
[----:B------:R-:W-:Y:S02]  /*1860*/  IMAD.X R6, R9, 0x1, ~R2, P1 ;  /* 0x0000000109067824 */ /* 0x000fe400008e0e02 */
[----:B---3--:R-:W-:-:S03]  /*1870*/  DADD R18, R20, R18 ;  /* 0x0000000014127229 */ /* 0x008fc60000000012 */
[----:B------:R-:W-:-:S05]  /*1880*/  ISETP.GE.U32.AND.EX P0, PT, R6, RZ, PT, P0 ;  /* 0x000000ff0600720c */ /* 0x000fca0003f06100 */
[----:B----4-:R-:W-:-:S08]  /*1890*/  DADD R18, R22, R18 ;  /* 0x0000000016127229 */ /* 0x010fd00000000012 */
[----:B-----5:R-:W-:-:S08]  /*18a0*/  DADD R18, R24, R18 ;  /* 0x0000000018127229 */ /* 0x020fd00000000012 */
[----:B------:R-:W-:-:S08]  /*18b0*/  DADD R18, R26, R18 ;  /* 0x000000001a127229 */ /* 0x000fd00000000012 */
[----:B------:R-:W-:-:S08]  /*18c0*/  DADD R10, R10, R18 ;  /* 0x000000000a0a7229 */ /* 0x000fd00000000012 */
[----:B------:R-:W-:Y:S01]  /*18d0*/  DADD R6, R14, R10 ;  /* 0x000000000e067229 */ /* 0x000fe2000000000a */
[----:B------:R-:W-:Y:S10]  /*18e0*/  @!P0 BRA `(.L_x_77) ;  /* 0x0000000800208947 */ /* 0x000ff40003800000 */
[----:B------:R-:W-:-:S05]  /*18f0*/  IADD3 R3, P0, PT, R3, 0xe00, RZ ;  /* 0x00000e0003037810 */ /* 0x000fca0007f1e0ff */
[----:B------:R-:W-:Y:S01]  /*1900*/  IMAD.X R2, RZ, RZ, R2, P0 ;  /* 0x000000ffff027224 */ /* 0x000fe200000e0602 */
[----:B------:R-:W-:-:S04]  /*1910*/  ISETP.GT.U32.AND P0, PT, R3, R12, PT ;  /* 0x0000000c0300720c */ /* 0x000fc80003f04070 */
[----:B------:R-:W-:-:S13]  /*1920*/  ISETP.GT.U32.AND.EX P0, PT, R2, R13, PT, P0 ;  /* 0x0000000d0200720c */ /* 0x000fda0003f04100 */
[----:B------:R-:W-:Y:S05]  /*1930*/  @!P0 BRA `(.L_x_78) ;  /* 0xfffffffc00988947 */ /* 0x000fea000383ffff */
.L_x_76:
[----:B------:R-:W-:Y:S01]  /*1940*/  IMAD.IADD R5, R8, 0x1, -R3 ;  /* 0x0000000108057824 */ /* 0x000fe200078e0a03 */
[----:B------:R-:W-:Y:S01]  /*1950*/  ISETP.GE.U32.AND P1, PT, R3, R8, PT ;  /* 0x000000080300720c */ /* 0x000fe20003f26070 */
[----:B------:R-:W-:Y:S03]  /*1960*/  BSSY.RECONVERGENT B1, `(.L_x_77) ;  /* 0x0000080000017945 */ /* 0x000fe60003800200 */
[----:B------:R-:W-:-:S04]  /*1970*/  ISETP.GE.AND P0, PT, R0, R5, PT ;  /* 0x000000050000720c */ /* 0x000fc80003f06270 */
[----:B------:R-:W-:-:S13]  /*1980*/  ISETP.GE.U32.OR.EX P0, PT, R2, R9, P0, P1 ;  /* 0x000000090200720c */ /* 0x000fda0000706510 */
[----:B------:R-:W-:Y:S05]  /*1990*/  @P0 BRA `(.L_x_79) ;  /* 0x0000000400f00947 */ /* 0x000fea0003800000 */
[----:B------:R-:W-:Y:S01]  /*19a0*/  LOP3.LUT R4, RZ, R0, RZ, 0x33, !PT ;  /* 0x00000000ff047212 */ /* 0x000fe200078e33ff */
[----:B------:R-:W-:Y:S01]  /*19b0*/  BSSY.RECONVERGENT B2, `(.L_x_80) ;  /* 0x0000038000027945 */ /* 0x000fe20003800200 */
[----:B------:R-:W-:Y:S02]  /*19c0*/  IMAD.MOV.U32 R42, RZ, RZ, R0 ;  /* 0x000000ffff2a7224 */ /* 0x000fe400078e0000 */
[----:B------:R-:W-:-:S04]  /*19d0*/  IADD3 R8, PT, PT, -R3, R8, R4 ;  /* 0x0000000803087210 */ /* 0x000fc80007ffe104 */
[C---:B------:R-:W-:Y:S02]  /*19e0*/  ISETP.GE.U32.AND P1, PT, R8.reuse, 0x1e00, PT ;  /* 0x00001e000800780c */ /* 0x040fe40003f26070 */
[----:B------:R-:W-:-:S04]  /*19f0*/  LEA.HI R4, R8, 0x1, RZ, 0x17 ;  /* 0x0000000108047811 */ /* 0x000fc800078fb8ff */
[----:B------:R-:W-:-:S04]  /*1a00*/  LOP3.LUT R5, R4, 0xf, RZ, 0xc0, !PT ;  /* 0x0000000f04057812 */ /* 0x000fc800078ec0ff */
[----:B------:R-:W-:-:S03]  /*1a10*/  ISETP.NE.AND P0, PT, R5, RZ, PT ;  /* 0x000000ff0500720c */ /* 0x000fc60003f05270 */
[----:B------:R-:W-:Y:S10]  /*1a20*/  @!P1 BRA `(.L_x_81) ;  /* 0x0000000000c09947 */ /* 0x000ff40003800000 */
[----:B------:R-:W0:Y:S01]  /*1a30*/  LDCU.64 UR4, c[0x0][0x380] ;  /* 0x00007000ff0477ac */ /* 0x000e220008000a00 */
[----:B------:R-:W-:Y:S01]  /*1a40*/  IADD3 R9, P2, PT, R0, R3, RZ ;  /* 0x0000000300097210 */ /* 0x000fe20007f5e0ff */
[----:B------:R-:W-:Y:S01]  /*1a50*/  IMAD.MOV.U32 R42, RZ, RZ, R0 ;  /* 0x000000ffff2a7224 */ /* 0x000fe200078e0000 */
[----:B------:R-:W-:-:S03]  /*1a60*/  LOP3.LUT R43, R4, 0xfffff0, RZ, 0xc0, !PT ;  /* 0x00fffff0042b7812 */ /* 0x000fc600078ec0ff */
[----:B------:R-:W-:Y:S02]  /*1a70*/  IMAD.X R10, RZ, RZ, R2, P2 ;  /* 0x000000ffff0a7224 */ /* 0x000fe400010e0602 */
[----:B------:R-:W-:Y:S01]  /*1a80*/  IMAD.MOV R43, RZ, RZ, -R43 ;  /* 0x000000ffff2b7224 */ /* 0x000fe200078e0a2b */
[----:B0-----:R-:W-:-:S04]  /*1a90*/  LEA R8, P1, R9, UR4, 0x3 ;  /* 0x0000000409087c11 */ /* 0x001fc8000f8218ff */
[----:B------:R-:W-:Y:S02]  /*1aa0*/  IADD3 R8, P2, PT, R8, 0x8000, RZ ;  /* 0x0000800008087810 */ /* 0x000fe40007f5e0ff */
[----:B------:R-:W-:-:S05]  /*1ab0*/  LEA.HI.X R9, R9, UR5, R10, 0x3, P1 ;  /* 0x0000000509097c11 */ /* 0x000fca00088f1c0a */
[----:B------:R-:W-:-:S07]  /*1ac0*/  IMAD.X R9, RZ, RZ, R9, P2 ;  /* 0x000000ffff097224 */ /* 0x000fce00010e0609 */
.L_x_82:
[----:B------:R-:W2:Y:S04]  /*1ad0*/  LDG.E.64 R10, desc[UR6][R8.64+-0x8000] ;  /* 0xff800006080a7981 */ /* 0x000ea8000c1e1b00 */
[----:B------:R-:W3:Y:S04]  /*1ae0*/  LDG.E.64 R12, desc[UR6][R8.64+-0x7000] ;  /* 0xff900006080c7981 */ /* 0x000ee8000c1e1b00 */
[----:B------:R-:W4:Y:S04]  /*1af0*/  LDG.E.64 R14, desc[UR6][R8.64+-0x6000] ;  /* 0xffa00006080e7981 */ /* 0x000f28000c1e1b00 */
[----:B------:R-:W5:Y:S04]  /*1b00*/  LDG.E.64 R16, desc[UR6][R8.64+-0x5000] ;  /* 0xffb0000608107981 */ /* 0x000f68000c1e1b00 */
        /* <DEDUP_REMOVED lines=11> */
[----:B------:R0:W5:Y:S01]  /*1bc0*/  LDG.E.64 R40, desc[UR6][R8.64+0x7000] ;  /* 0x0070000608287981 */ /* 0x000162000c1e1b00 */
[----:B------:R-:W-:-:S02]  /*1bd0*/  VIADD R43, R43, 0x10 ;  /* 0x000000102b2b7836 */ /* 0x000fc40000000000 */
        /* <DEDUP_REMOVED lines=21> */
.L_x_81:
[----:B------:R-:W-:Y:S05]  /*1d30*/  BSYNC.RECONVERGENT B2 ;  /* 0x0000000000027941 */ /* 0x000fea0003800200 */
.L_x_80:
[----:B------:R-:W-:Y:S05]  /*1d40*/  @!P0 BRA `(.L_x_79) ;  /* 0x0000000400048947 */ /* 0x000fea0003800000 */
[----:B------:R-:W-:Y:S01]  /*1d50*/  ISETP.GE.U32.AND P1, PT, R5, 0x8, PT ;  /* 0x000000080500780c */ /* 0x000fe20003f26070 */
[----:B------:R-:W-:Y:S01]  /*1d60*/  BSSY.RECONVERGENT B2, `(.L_x_83) ;  /* 0x000001a000027945 */ /* 0x000fe20003800200 */
[----:B------:R-:W-:-:S04]  /*1d70*/  LOP3.LUT R26, R4, 0x7, RZ, 0xc0, !PT ;  /* 0x00000007041a7812 */ /* 0x000fc800078ec0ff */
[----:B------:R-:W-:-:S07]  /*1d80*/  ISETP.NE.AND P0, PT, R26, RZ, PT ;  /* 0x000000ff1a00720c */ /* 0x000fce0003f05270 */
[----:B------:R-:W-:Y:S06]  /*1d90*/  @!P1 BRA `(.L_x_84) ;  /* 0x0000000000589947 */ /* 0x000fec0003800000 */
[----:B------:R-:W0:Y:S01]  /*1da0*/  LDCU.64 UR4, c[0x0][0x380] ;  /* 0x00007000ff0477ac */ /* 0x000e220008000a00 */
[----:B------:R-:W-:-:S05]  /*1db0*/  IADD3 R5, P1, PT, R42, R3, RZ ;  /* 0x000000032a057210 */ /* 0x000fca0007f3e0ff */
[----:B------:R-:W-:Y:S01]  /*1dc0*/  IMAD.X R10, RZ, RZ, R2, P1 ;  /* 0x000000ffff0a7224 */ /* 0x000fe200008e0602 */
[----:B0-----:R-:W-:-:S04]  /*1dd0*/  LEA R8, P1, R5, UR4, 0x3 ;  /* 0x0000000405087c11 */ /* 0x001fc8000f8218ff */
        /* <DEDUP_REMOVED lines=18> */
.L_x_84:
[----:B------:R-:W-:Y:S05]  /*1f00*/  BSYNC.RECONVERGENT B2 ;  /* 0x0000000000027941 */ /* 0x000fea0003800200 */
.L_x_83:
        /* <DEDUP_REMOVED lines=20> */
.L_x_86:
[----:B------:R-:W-:Y:S05]  /*2050*/  BSYNC.RECONVERGENT B2 ;  /* 0x0000000000027941 */ /* 0x000fea0003800200 */
.L_x_85:
[----:B------:R-:W-:Y:S05]  /*2060*/  @!P0 BRA `(.L_x_79) ;  /* 0x00000000003c8947 */ /* 0x000fea0003800000 */
[----:B------:R-:W0:Y:S01]  /*2070*/  LDCU.64 UR4, c[0x0][0x380] ;  /* 0x00007000ff0477ac */ /* 0x000e220008000a00 */
[----:B------:R-:W-:Y:S01]  /*2080*/  IADD3 R3, P0, PT, R42, R3, RZ ;  /* 0x000000032a037210 */ /* 0x000fe20007f1e0ff */
[----:B------:R-:W-:-:S04]  /*2090*/  IMAD.MOV R4, RZ, RZ, -R16 ;  /* 0x000000ffff047224 */ /* 0x000fc800078e0a10 */
[----:B------:R-:W-:Y:S01]  /*20a0*/  IMAD.X R2, RZ, RZ, R2, P0 ;  /* 0x000000ffff027224 */ /* 0x000fe200000e0602 */
[----:B0-----:R-:W-:-:S04]  /*20b0*/  LEA R5, P1, R3, UR4, 0x3 ;  /* 0x0000000403057c11 */ /* 0x001fc8000f8218ff */
[----:B------:R-:W-:-:S09]  /*20c0*/  LEA.HI.X R8, R3, UR5, R2, 0x3, P1 ;  /* 0x0000000503087c11 */ /* 0x000fd200088f1c02 */
.L_x_87:
        /* <DEDUP_REMOVED lines=9> */
.L_x_79:
[----:B------:R-:W-:Y:S05]  /*2160*/  BSYNC.RECONVERGENT B1 ;  /* 0x0000000000017941 */ /* 0x000fea0003800200 */
.L_x_77:
        /* <DEDUP_REMOVED lines=40> */
[----:B------:R-:W-:-:S03]  /*23f0*/  FSEL R5, R5, R3, P0 ;  /* 0x0000000305057208 */ /* 0x000fc60000000000 */
[----:B0-----:R-:W-:Y:S02]  /*2400*/  IMAD.MOV.U32 R2, RZ, RZ, R0 ;  /* 0x000000ffff027224 */ /* 0x001fe400078e0000 */
[----:B------:R-:W-:-:S04]  /*2410*/  IMAD.MOV.U32 R3, RZ, RZ, R5 ;  /* 0x000000ffff037224 */ /* 0x000fc800078e0005 */
[----:B------:R-:W-:Y:S05]  /*2420*/  @P1 BRA `(.L_x_75) ;  /* 0x0000000000681947 */ /* 0x000fea0003800000 */
        /* <DEDUP_REMOVED lines=26> */
.L_x_75:
[----:B------:R-:W-:Y:S05]  /*25d0*/  BSYNC.RECONVERGENT B0 ;  /* 0x0000000000007941 */ /* 0x000fea0003800200 */
.L_x_60:
[----:B------:R-:W-:Y:S05]  /*25e0*/  @P1 EXIT ;  /* 0x000000000000194d */ /* 0x000fea0003800000 */
[----:B------:R-:W0:Y:S01]  /*25f0*/  LDCU.64 UR4, c[0x0][0x3a0] ;  /* 0x00007400ff0477ac */ /* 0x000e220008000a00 */
[----:B------:R-:W1:Y:S01]  /*2600*/  LDC.64 R4, c[0x0][0x388] ;  /* 0x0000e200ff047b82 */ /* 0x000e620000000a00 */
[----:B0-----:R-:W-:-:S07]  /*2610*/  DADD R2, R2, UR4 ;  /* 0x0000000402027e29 */ /* 0x001fce0008000000 */
[----:B-1----:R-:W-:Y:S01]  /*2620*/  STG.E.64 desc[UR6][R4.64], R2 ;  /* 0x0000000204007986 */ /* 0x002fe2000c101b06 */
[----:B------:R-:W-:Y:S05]  /*2630*/  EXIT ;  /* 0x000000000000794d */ /* 0x000fea0003800000 */
.L_x_88:
        /* <DEDUP_REMOVED lines=12> */
.L_x_884:


//--------------------- .text._ZN3cub18CUB_300001_SM_10006detail6reduce28DeviceReduceSingleTileKernelINS2_10policy_hubIdjN4cuda3std3__44plusIdEEE10Policy1000EPdSC_iS9_ddNS7_10__identityEEEvT0_T1_T2_T3_T4_T6_ --------------------------
	.section	.text._ZN3cub18CUB_300001_SM_10006detail6reduce28DeviceReduceSingleTileKernelINS2_10policy_hubIdjN4cuda3std3__44plusIdEEE10Policy1000EPdSC_iS9_ddNS7_10__identityEEEvT0_T1_T2_T3_T4_T6_,"ax",@progbits
	.align	128
        .global         _ZN3cub18CUB_300001_SM_10006detail6reduce28DeviceReduceSingleTileKernelINS2_10policy_hubIdjN4cuda3std3__44plusIdEEE10Policy1000EPdSC_iS9_ddNS7_10__identityEEEvT0_T1_T2_T3_T4_T6_
        .type           _ZN3cub18CUB_300001_SM_10006detail6reduce28DeviceReduceSingleTileKernelINS2_10policy_hubIdjN4cuda3std3__44plusIdEEE10Policy1000EPdSC_iS9_ddNS7_10__identityEEEvT0_T1_T2_T3_T4_T6_,@function
        .size           _ZN3cub18CUB_300001_SM_10006detail6reduce28DeviceReduceSingleTileKernelINS2_10policy_hubIdjN4cuda3std3__44plusIdEEE10Policy1000EPdSC_iS9_ddNS7_10__identityEEEvT0_T1_T2_T3_T4_T6_,(.L_x_885 - _ZN3cub18CUB_300001_SM_10006detail6reduce28DeviceReduceSingleTileKernelINS2_10policy_hubIdjN4cuda3std3__44plusIdEEE10Policy1000EPdSC_iS9_ddNS7_10__identityEEEvT0_T1_T2_T3_T4_T6_)
        .other          _ZN3cub18CUB_300001_SM_10006detail6reduce28DeviceReduceSingleTileKernelINS2_10policy_hubIdjN4cuda3std3__44plusIdEEE10Policy1000EPdSC_iS9_ddNS7_10__identityEEEvT0_T1_T2_T3_T4_T6_,@"STO_CUDA_ENTRY STV_DEFAULT"
_ZN3cub18CUB_300001_SM_10006detail6reduce28DeviceReduceSingleTileKernelINS2_10policy_hubIdjN4cuda3std3__44plusIdEEE10Policy1000EPdSC_iS9_ddNS7_10__identityEEEvT0_T1_T2_T3_T4_T6_:
.text._ZN3cub18CUB_300001_SM_10006detail6reduce28DeviceReduceSingleTileKernelINS2_10policy_hubIdjN4cuda3std3__44plusIdEEE10Policy1000EPdSC_iS9_ddNS7_10__identityEEEvT0_T1_T2_T3_T4_T6_:
        /* <DEDUP_REMOVED lines=13> */
.L_x_89:
        /* <DEDUP_REMOVED lines=13> */
.L_x_93:
[----:B------:R-:W-:Y:S05]  /*01a0*/  BSYNC.RECONVERGENT B1 ;  /* 0x0000000000017941 */ /* 0x000fea0003800200 */
.L_x_92:
[----:B------:R-:W-:Y:S01]  /*01b0*/  ISETP.GE.AND P0, PT, R5, R4, PT ;  /* 0x000000040500720c */ /* 0x000fe20003f06270 */
[----:B------:R-:W-:-:S12]  /*01c0*/  BSSY.RECONVERGENT B1, `(.L_x_94) ;  /* 0x0000078000017945 */ /* 0x000fd80003800200 */
[----:B------:R-:W-:Y:S05]  /*01d0*/  @P0 BRA `(.L_x_95) ;  /* 0x0000000400d80947 */ /* 0x000fea0003800000 */
[----:B------:R-:W-:Y:S01]  /*01e0*/  LOP3.LUT R9, RZ, R5, RZ, 0x33, !PT ;  /* 0x00000005ff097212 */ /* 0x000fe200078e33ff */
[----:B------:R-:W-:Y:S04]  /*01f0*/  BSSY.RECONVERGENT B2, `(.L_x_96) ;  /* 0x0000019000027945 */ /* 0x000fe80003800200 */
[----:B------:R-:W-:-:S04]  /*0200*/  IMAD.IADD R9, R9, 0x1, R4 ;  /* 0x0000000109097824 */ /* 0x000fc800078e0204 */
[C---:B------:R-:W-:Y:S01]  /*0210*/  IMAD.HI.U32 R0, R9.reuse, -0x33333333, RZ ;  /* 0xcccccccd09007827 */ /* 0x040fe200078e00ff */
[----:B------:R-:W-:-:S04]  /*0220*/  ISETP.GE.U32.AND P0, PT, R9, 0x780, PT ;  /* 0x000007800900780c */ /* 0x000fc80003f06070 */
[----:B------:R-:W-:-:S04]  /*0230*/  SHF.R.U32.HI R0, RZ, 0x9, R0 ;  /* 0x00000009ff007819 */ /* 0x000fc80000011600 */
[----:B------:R-:W-:-:S04]  /*0240*/  LOP3.LUT R2, R0, 0x3, RZ, 0xc0, !PT ;  /* 0x0000000300027812 */ /* 0x000fc800078ec0ff */
[----:B------:R-:W-:-:S13]  /*0250*/  ISETP.NE.AND P1, PT, R2, 0x3, PT ;  /* 0x000000030200780c */ /* 0x000fda0003f25270 */
[----:B------:R-:W-:Y:S05]  /*0260*/  @!P1 BRA `(.L_x_97) ;  /* 0x0000000000449947 */ /* 0x000fea0003800000 */
[----:B------:R-:W0:Y:S01]  /*0270*/  LDC.64 R8, c[0x0][0x380] ;  /* 0x0000e000ff087b82 */ /* 0x000e220000000a00 */
[----:B------:R-:W-:-:S05]  /*0280*/  VIADD R0, R0, 0x1 ;  /* 0x0000000100007836 */ /* 0x000fca0000000000 */
[----:B------:R-:W-:-:S05]  /*0290*/  LOP3.LUT R0, R0, 0x3, RZ, 0xc0, !PT ;  /* 0x0000000300007812 */ /* 0x000fca00078ec0ff */
[----:B------:R-:W-:Y:S02]  /*02a0*/  IMAD.MOV R0, RZ, RZ, -R0 ;  /* 0x000000ffff007224 */ /* 0x000fe400078e0a00 */
[----:B0-----:R-:W-:-:S04]  /*02b0*/  IMAD.WIDE.U32 R8, R5, 0x8, R8 ;  /* 0x0000000805087825 */ /* 0x001fc800078e0008 */
[----:B------:R-:W-:Y:S02]  /*02c0*/  IMAD.MOV.U32 R2, RZ, RZ, R8 ;  /* 0x000000ffff027224 */ /* 0x000fe400078e0008 */
[----:B------:R-:W-:-:S07]  /*02d0*/  IMAD.MOV.U32 R11, RZ, RZ, R9 ;  /* 0x000000ffff0b7224 */ /* 0x000fce00078e0009 */
.L_x_98:
        /* <DEDUP_REMOVED lines=10> */
.L_x_97:
[----:B------:R-:W-:Y:S05]  /*0380*/  BSYNC.RECONVERGENT B2 ;  /* 0x0000000000027941 */ /* 0x000fea0003800200 */
.L_x_96:
        /* <DEDUP_REMOVED lines=8> */
.L_x_101:
        /* <DEDUP_REMOVED lines=43> */
.L_x_100:
[----:B------:R-:W-:Y:S05]  /*06c0*/  BSYNC.RECONVERGENT B2 ;  /* 0x0000000000027941 */ /* 0x000fea0003800200 */
.L_x_99:
        /* <DEDUP_REMOVED lines=26> */
.L_x_103:
[----:B------:R-:W-:Y:S05]  /*0870*/  BSYNC.RECONVERGENT B2 ;  /* 0x0000000000027941 */ /* 0x000fea0003800200 */
.L_x_102:
        /* <DEDUP_REMOVED lines=12> */
.L_x_95:
[----:B------:R-:W-:Y:S05]  /*0940*/  BSYNC.RECONVERGENT B1 ;  /* 0x0000000000017941 */ /* 0x000fea0003800200 */
.L_x_94:
        /* <DEDUP_REMOVED lines=47> */
[----:B------:R-:W0:Y:S04]  /*0c40*/  LDS.128 R8, [UR4+0x20] ;  /* 0x00002004ff087984 */ /* 0x000e280008000c00 */
[----:B------:R-:W1:Y:S04]  /*0c50*/  LDS.128 R16, [UR4+0x30] ;  /* 0x00003004ff107984 */ /* 0x000e680008000c00 */
[----:B--2---:R-:W2:Y:S01]  /*0c60*/  LDS.128 R4, [UR4+0x40] ;  /* 0x00004004ff047984 */ /* 0x004ea20008000c00 */
[----:B0-----:R-:W-:-:S03]  /*0c70*/  DADD R8, R12, R8 ;  /* 0x000000000c087229 */ /* 0x001fc60000000008 */
[----:B------:R-:W-:Y:S05]  /*0c80*/  LDS.128 R12, [UR4+0x60] ;  /* 0x00006004ff0c7984 */ /* 0x000fea0008000c00 */
[----:B------:R-:W-:Y:S02]  /*0c90*/  DADD R2, R8, R10 ;  /* 0x0000000008027229 */ /* 0x000fe4000000000a */
[----:B------:R-:W0:Y:S06]  /*0ca0*/  LDS.128 R8, [UR4+0x50] ;  /* 0x00005004ff087984 */ /* 0x000e2c0008000c00 */
[----:B-1----:R-:W-:-:S08]  /*0cb0*/  DADD R2, R2, R16 ;  /* 0x0000000002027229 */ /* 0x002fd00000000010 */
[----:B------:R-:W-:-:S08]  /*0cc0*/  DADD R2, R2, R18 ;  /* 0x0000000002027229 */ /* 0x000fd00000000012 */
[----:B--2---:R-:W-:-:S08]  /*0cd0*/  DADD R2, R2, R4 ;  /* 0x0000000002027229 */ /* 0x004fd00000000004 */
[----:B------:R-:W-:Y:S01]  /*0ce0*/  DADD R2, R2, R6 ;  /* 0x0000000002027229 */ /* 0x000fe20000000006 */
[----:B------:R-:W1:Y:S07]  /*0cf0*/  LDS.128 R4, [UR4+0x70] ;  /* 0x00007004ff047984 */ /* 0x000e6e0008000c00 */
[----:B0-----:R-:W-:-:S08]  /*0d00*/  DADD R2, R2, R8 ;  /* 0x0000000002027229 */ /* 0x001fd00000000008 */
[----:B------:R-:W-:Y:S01]  /*0d10*/  DADD R2, R2, R10 ;  /* 0x0000000002027229 */ /* 0x000fe2000000000a */
[----:B------:R-:W0:Y:S07]  /*0d20*/  LDS.128 R8, [UR4+0x80] ;  /* 0x00008004ff087984 */ /* 0x000e2e0008000c00 */
[----:B------:R-:W-:-:S08]  /*0d30*/  DADD R2, R2, R12 ;  /* 0x0000000002027229 */ /* 0x000fd0000000000c */
[----:B------:R-:W-:Y:S01]  /*0d40*/  DADD R2, R2, R14 ;  /* 0x0000000002027229 */ /* 0x000fe2000000000e */
[----:B------:R-:W2:Y:S07]  /*0d50*/  LDS.128 R12, [UR4+0x90] ;  /* 0x00009004ff0c7984 */ /* 0x000eae0008000c00 */
[----:B-1----:R-:W-:-:S08]  /*0d60*/  DADD R2, R2, R4 ;  /* 0x0000000002027229 */ /* 0x002fd00000000004 */
[----:B------:R-:W-:Y:S01]  /*0d70*/  DADD R2, R2, R6 ;  /* 0x0000000002027229 */ /* 0x000fe20000000006 */
[----:B------:R-:W1:Y:S07]  /*0d80*/  LDS.128 R4, [UR4+0xa0] ;  /* 0x0000a004ff047984 */ /* 0x000e6e0008000c00 */
[----:B0-----:R-:W-:Y:S01]  /*0d90*/  DADD R2, R2, R8 ;  /* 0x0000000002027229 */ /* 0x001fe20000000008 */
[----:B------:R-:W0:Y:S07]  /*0da0*/  LDS.64 R8, [UR4+0xb0] ;  /* 0x0000b004ff087984 */ /* 0x000e2e0008000a00 */
[----:B------:R-:W-:-:S08]  /*0db0*/  DADD R2, R2, R10 ;  /* 0x0000000002027229 */ /* 0x000fd0000000000a */
[----:B--2---:R-:W-:-:S08]  /*0dc0*/  DADD R2, R2, R12 ;  /* 0x0000000002027229 */ /* 0x004fd0000000000c */
[----:B------:R-:W-:-:S08]  /*0dd0*/  DADD R2, R2, R14 ;  /* 0x0000000002027229 */ /* 0x000fd0000000000e */
[----:B-1----:R-:W-:-:S08]  /*0de0*/  DADD R2, R2, R4 ;  /* 0x0000000002027229 */ /* 0x002fd00000000004 */
[----:B------:R-:W-:-:S08]  /*0df0*/  DADD R2, R2, R6 ;  /* 0x0000000002027229 */ /* 0x000fd00000000006 */
[----:B0-----:R-:W-:Y:S01]  /*0e00*/  DADD R12, R2, R8 ;  /* 0x00000000020c7229 */ /* 0x001fe20000000008 */
[----:B------:R-:W-:Y:S10]  /*0e10*/  BRA `(.L_x_105) ;  /* 0x0000001800487947 */ /* 0x000ff40003800000 */
.L_x_104:
        /* <DEDUP_REMOVED lines=32> */
[----:B------:R-:W-:Y:S01]  /*1020*/  VIADD R0, R2, 0x10 ;  /* 0x0000001002007836 */ /* 0x000fe20000000000 */
[----:B------:R-:W-:Y:S02]  /*1030*/  @!P1 SHF.R.U32.HI R2, RZ, 0x2, R3 ;  /* 0x00000002ff029819 */ /* 0x000fe40000011603 */
[----:B------:R-:W1:Y:S02]  /*1040*/  SHFL.DOWN PT, R7, R11, 0x8, R5 ;  /* 0x090000000b077989 */ /* 0x000e6400000e0005 */
[----:B------:R-:W-:Y:S01]  /*1050*/  @!P1 LOP3.LUT R2, R2, 0xf8, RZ, 0xc0, !PT ;  /* 0x000000f802029812 */ /* 0x000fe200078ec0ff */
[----:B-1----:R-:W-:-:S10]  /*1060*/  DADD R6, R6, R10 ;  /* 0x0000000006067229 */ /* 0x002fd4000000000a */
[----:B------:R-:W-:Y:S02]  /*1070*/  FSEL R8, R10, R6, P0 ;  /* 0x000000060a087208 */ /* 0x000fe40000000000 */
[----:B------:R-:W-:Y:S02]  /*1080*/  FSEL R9, R11, R7, P0 ;  /* 0x000000070b097208 */ /* 0x000fe40000000000 */
[----:B------:R-:W-:Y:S01]  /*1090*/  @!P1 MOV R10, 0x400 ;  /* 0x00000400000a9802 */ /* 0x000fe20000000f00 */
[----:B------:R-:W-:Y:S01]  /*10a0*/  SHFL.DOWN PT, R6, R8, 0x10, R5 ;  /* 0x0a00000008067989 */ /* 0x000fe200000e0005 */
[----:B------:R-:W-:Y:S02]  /*10b0*/  ISETP.GT.AND P0, PT, R0, R5, PT ;  /* 0x000000050000720c */ /* 0x000fe40003f04270 */
[----:B0-----:R-:W-:Y:S01]  /*10c0*/  @!P1 LEA R11, R13, R10, 0x18 ;  /* 0x0000000a0d0b9211 */ /* 0x001fe200078ec0ff */
        /* <DEDUP_REMOVED lines=13> */
[----:B------:R-:W0:Y:S04]  /*11a0*/  LDS.128 R16, [UR4+0x20] ;  /* 0x00002004ff107984 */ /* 0x000e280008000c00 */
[----:B-1----:R-:W1:Y:S01]  /*11b0*/  LDS.128 R8, [UR4+0x30] ;  /* 0x00003004ff087984 */ /* 0x002e620008000c00 */
[----:B0-----:R-:W-:-:S10]  /*11c0*/  DADD R16, R12, R16 ;  /* 0x000000000c107229 */ /* 0x001fd40000000010 */
[----:B------:R-:W-:Y:S02]  /*11d0*/  FSEL R2, R16, R12, P1 ;  /* 0x0000000c10027208 */ /* 0x000fe40000800000 */
[----:B------:R-:W-:Y:S02]  /*11e0*/  FSEL R3, R17, R13, P1 ;  /* 0x0000000d11037208 */ /* 0x000fe40000800000 */
[----:B------:R-:W-:Y:S01]  /*11f0*/  ISETP.GT.AND P1, PT, R4, 0x40, PT ;  /* 0x000000400400780c */ /* 0x000fe20003f24270 */
[----:B------:R-:W0:Y:S03]  /*1200*/  LDS.128 R12, [UR4+0x40] ;  /* 0x00004004ff0c7984 */ /* 0x000e260008000c00 */
        /* <DEDUP_REMOVED lines=65> */
[----:B------:R-:W1:Y:S01]  /*1620*/  LDS.64 R2, [UR4+0xb0] ;  /* 0x0000b004ff027984 */ /* 0x000e620008000a00 */
        /* <DEDUP_REMOVED lines=11> */
[----:B------:R-:W-:Y:S01]  /*16e0*/  FSEL R13, R3, R7, P1 ;  /* 0x00000007030d7208 */ /* 0x000fe20000800000 */
[----:B------:R-:W-:Y:S06]  /*16f0*/  BRA `(.L_x_105) ;  /* 0x0000001000107947 */ /* 0x000fec0003800000 */
.L_x_91:
[----:B------:R-:W0:Y:S01]  /*1700*/  S2R R0, SR_TID.X ;  /* 0x0000000000007919 */ /* 0x000e220000002100 */
[----:B------:R-:W0:Y:S02]  /*1710*/  LDC.64 R6, c[0x0][0x380] ;  /* 0x0000e000ff067b82 */ /* 0x000e240000000a00 */
[----:B0-----:R-:W-:-:S05]  /*1720*/  IMAD.WIDE.U32 R6, R0, 0x8, R6 ;  /* 0x0000000800067825 */ /* 0x001fca00078e0006 */
[----:B------:R-:W2:Y:S04]  /*1730*/  LDG.E.64.CONSTANT R20, desc[UR6][R6.64] ;  /* 0x0000000606147981 */ /* 0x000ea8000c1e9b00 */
[----:B------:R-:W2:Y:S04]  /*1740*/  LDG.E.64.CONSTANT R2, desc[UR6][R6.64+0x1400] ;  /* 0x0014000606027981 */ /* 0x000ea8000c1e9b00 */
[----:B------:R-:W3:Y:S04]  /*1750*/  LDG.E.64.CONSTANT R8, desc[UR6][R6.64+0x2800] ;  /* 0x0028000606087981 */ /* 0x000ee8000c1e9b00 */
[----:B------:R-:W4:Y:S04]  /*1760*/  LDG.E.64.CONSTANT R10, desc[UR6][R6.64+0x3c00] ;  /* 0x003c0006060a7981 */ /* 0x000f28000c1e9b00 */
[----:B------:R-:W5:Y:S04]  /*1770*/  LDG.E.64.CONSTANT R12, desc[UR6][R6.64+0x5000] ;  /* 0x00500006060c7981 */ /* 0x000f68000c1e9b00 */
[----:B------:R-:W5:Y:S04]  /*1780*/  LDG.E.64.CONSTANT R14, desc[UR6][R6.64+0x6400] ;  /* 0x00640006060e7981 */ /* 0x000f68000c1e9b00 */
[----:B------:R-:W5:Y:S04]  /*1790*/  LDG.E.64.CONSTANT R16, desc[UR6][R6.64+0x7800] ;  /* 0x0078000606107981 */ /* 0x000f68000c1e9b00 */
[----:B------:R-:W5:Y:S01]  /*17a0*/  LDG.E.64.CONSTANT R18, desc[UR6][R6.64+0x8c00] ;  /* 0x008c000606127981 */ /* 0x000f62000c1e9b00 */
[----:B------:R-:W-:Y:S01]  /*17b0*/  ISETP.GE.U32.AND P0, PT, R4, 0x2800, PT ;  /* 0x000028000400780c */ /* 0x000fe20003f06070 */
[----:B--2---:R-:W-:-:S08]  /*17c0*/  DADD R2, R20, R2 ;  /* 0x0000000014027229 */ /* 0x004fd00000000002 */
[----:B---3--:R-:W-:Y:S01]  /*17d0*/  DADD R2, R8, R2 ;  /* 0x0000000008027229 */ /* 0x008fe20000000002 */
[----:B------:R-:W-:-:S07]  /*17e0*/  IMAD.MOV.U32 R9, RZ, RZ, 0x1400 ;  /* 0x00001400ff097424 */ /* 0x000fce00078e00ff */
[----:B----4-:R-:W-:-:S08]  /*17f0*/  DADD R2, R10, R2 ;  /* 0x000000000a027229 */ /* 0x010fd00000000002 */
[----:B-----5:R-:W-:-:S08]  /*1800*/  DADD R2, R12, R2 ;  /* 0x000000000c027229 */ /* 0x020fd00000000002 */
[----:B------:R-:W-:-:S08]  /*1810*/  DADD R2, R14, R2 ;  /* 0x000000000e027229 */ /* 0x000fd00000000002 */
[----:B------:R-:W-:-:S08]  /*1820*/  DADD R2, R16, R2 ;  /* 0x0000000010027229 */ /* 0x000fd00000000002 */
[----:B------:R-:W-:Y:S01]  /*1830*/  DADD R2, R18, R2 ;  /* 0x0000000012027229 */ /* 0x000fe20000000002 */
[----:B------:R-:W-:Y:S10]  /*1840*/  @!P0 BRA `(.L_x_106) ;  /* 0x00000000006c8947 */ /* 0x000ff40003800000 */
[----:B------:R-:W0:Y:S01]  /*1850*/  LDC R26, c[0x0][0x390] ;  /* 0x0000e400ff1a7b82 */ /* 0x000e220000000800 */
[----:B------:R-:W-:Y:S02]  /*1860*/  VIADD R8, R4, 0xffffec00 ;  /* 0xffffec0004087836 */ /* 0x000fe40000000000 */
[----:B------:R-:W-:-:S07]  /*1870*/  IMAD.MOV.U32 R9, RZ, RZ, 0x1400 ;  /* 0x00001400ff097424 */ /* 0x000fce00078e00ff */
.L_x_108:
[----:B------:R-:W-:-:S05]  /*1880*/  IMAD.WIDE R12, R9, 0x8, R6 ;  /* 0x00000008090c7825 */ /* 0x000fca00078e0206 */
[----:B------:R-:W2:Y:S04]  /*1890*/  LDG.E.64.CONSTANT R4, desc[UR6][R12.64] ;  /* 0x000000060c047981 */ /* 0x000ea8000c1e9b00 */
[----:B------:R-:W3:Y:S04]  /*18a0*/  LDG.E.64.CONSTANT R14, desc[UR6][R12.64+0x1400] ;  /* 0x001400060c0e7981 */ /* 0x000ee8000c1e9b00 */
[----:B------:R-:W4:Y:S04]  /*18b0*/  LDG.E.64.CONSTANT R16, desc[UR6][R12.64+0x2800] ;  /* 0x002800060c107981 */ /* 0x000f28000c1e9b00 */
[----:B------:R-:W5:Y:S04]  /*18c0*/  LDG.E.64.CONSTANT R18, desc[UR6][R12.64+0x3c00] ;  /* 0x003c00060c127981 */ /* 0x000f68000c1e9b00 */
        /* <DEDUP_REMOVED lines=8> */
[----:B------:R-:W-:-:S08]  /*1950*/  DADD R4, R20, R4 ;  /* 0x0000000014047229 */ /* 0x000fd00000000004 */
[----:B------:R-:W-:Y:S01]  /*1960*/  DADD R22, R22, R4 ;  /* 0x0000000016167229 */ /* 0x000fe20000000004 */
[----:B0-----:R-:W-:-:S04]  /*1970*/  IMAD.MOV.U32 R4, RZ, RZ, R26 ;  /* 0x000000ffff047224 */ /* 0x001fc800078e001a */
[----:B------:R-:W-:-:S03]  /*1980*/  IMAD.IADD R2, R4, 0x1, -R9 ;  /* 0x0000000104027824 */ /* 0x000fc600078e0a09 */
[----:B------:R-:W-:Y:S02]  /*1990*/  DADD R22, R24, R22 ;  /* 0x0000000018167229 */ /* 0x000fe40000000016 */
[----:B------:R-:W-:-:S06]  /*19a0*/  ISETP.GE.AND P0, PT, R2, 0x1400, PT ;  /* 0x000014000200780c */ /* 0x000fcc0003f06270 */
[----:B------:R-:W-:-:S07]  /*19b0*/  DADD R2, R10, R22 ;  /* 0x000000000a027229 */ /* 0x000fce0000000016 */
[----:B------:R-:W-:Y:S05]  /*19c0*/  @!P0 BRA `(.L_x_107) ;  /* 0x0000000800348947 */ /* 0x000fea0003800000 */
[----:B------:R-:W-:-:S05]  /*19d0*/  VIADD R9, R9, 0x1400 ;  /* 0x0000140009097836 */ /* 0x000fca0000000000 */
[----:B------:R-:W-:-:S13]  /*19e0*/  ISETP.GT.AND P0, PT, R9, R8, PT ;  /* 0x000000080900720c */ /* 0x000fda0003f04270 */
[----:B------:R-:W-:Y:S05]  /*19f0*/  @!P0 BRA `(.L_x_108) ;  /* 0xfffffffc00a08947 */ /* 0x000fea000383ffff */
.L_x_106:
[----:B------:R-:W-:-:S13]  /*1a00*/  ISETP.GE.AND P0, PT, R9, R4, PT ;  /* 0x000000040900720c */ /* 0x000fda0003f06270 */
[----:B------:R-:W-:Y:S05]  /*1a10*/  @P0 BRA `(.L_x_107) ;  /* 0x0000000800200947 */ /* 0x000fea0003800000 */
[----:B------:R-:W-:Y:S01]  /*1a20*/  IMAD.IADD R39, R4, 0x1, -R9 ;  /* 0x0000000104277824 */ /* 0x000fe200078e0a09 */
[----:B------:R-:W-:Y:S04]  /*1a30*/  BSSY.RECONVERGENT B1, `(.L_x_107) ;  /* 0x0000086000017945 */ /* 0x000fe80003800200 */
[----:B------:R-:W-:-:S13]  /*1a40*/  ISETP.GE.AND P0, PT, R0, R39, PT ;  /* 0x000000270000720c */ /* 0x000fda0003f06270 */
[----:B------:R-:W-:Y:S05]  /*1a50*/  @P0 BRA `(.L_x_109) ;  /* 0x00000008000c0947 */ /* 0x000fea0003800000 */
[----:B------:R-:W-:Y:S01]  /*1a60*/  LOP3.LUT R5, RZ, R0, RZ, 0x33, !PT ;  /* 0x00000000ff057212 */ /* 0x000fe200078e33ff */
[----:B------:R-:W-:Y:S01]  /*1a70*/  BSSY.RECONVERGENT B2, `(.L_x_110) ;  /* 0x0000017000027945 */ /* 0x000fe20003800200 */
[----:B------:R-:W-:Y:S02]  /*1a80*/  IMAD.MOV.U32 R38, RZ, RZ, R0 ;  /* 0x000000ffff267224 */ /* 0x000fe400078e0000 */
[----:B------:R-:W-:-:S04]  /*1a90*/  IADD3 R5, PT, PT, -R9, R4, R5 ;  /* 0x0000000409057210 */ /* 0x000fc80007ffe105 */
[C---:B------:R-:W-:Y:S01]  /*1aa0*/  ISETP.GE.U32.AND P1, PT, R5.reuse, 0x780, PT ;  /* 0x000007800500780c */ /* 0x040fe20003f26070 */
[----:B------:R-:W-:-:S05]  /*1ab0*/  IMAD.HI.U32 R4, R5, -0x33333333, RZ ;  /* 0xcccccccd05047827 */ /* 0x000fca00078e00ff */
[----:B------:R-:W-:-:S04]  /*1ac0*/  SHF.R.U32.HI R4, RZ, 0x9, R4 ;  /* 0x00000009ff047819 */ /* 0x000fc80000011604 */
[----:B------:R-:W-:-:S04]  /*1ad0*/  LOP3.LUT R6, R4, 0x3, RZ, 0xc0, !PT ;  /* 0x0000000304067812 */ /* 0x000fc800078ec0ff */
[----:B------:R-:W-:-:S13]  /*1ae0*/  ISETP.NE.AND P0, PT, R6, 0x3, PT ;  /* 0x000000030600780c */ /* 0x000fda0003f05270 */
[----:B------:R-:W-:Y:S05]  /*1af0*/  @!P0 BRA `(.L_x_111) ;  /* 0x0000000000388947 */ /* 0x000fea0003800000 */
[----:B------:R-:W0:Y:S01]  /*1b00*/  LDC.64 R6, c[0x0][0x380] ;  /* 0x0000e000ff067b82 */ /* 0x000e220000000a00 */
[----:B------:R-:W-:Y:S02]  /*1b10*/  VIADD R4, R4, 0x1 ;  /* 0x0000000104047836 */ /* 0x000fe40000000000 */
[----:B------:R-:W-:Y:S02]  /*1b20*/  IMAD.IADD R11, R0, 0x1, R9 ;  /* 0x00000001000b7824 */ /* 0x000fe400078e0209 */
[----:B------:R-:W-:Y:S01]  /*1b30*/  IMAD.MOV.U32 R38, RZ, RZ, R0 ;  /* 0x000000ffff267224 */ /* 0x000fe200078e0000 */
[----:B------:R-:W-:-:S05]  /*1b40*/  LOP3.LUT R4, R4, 0x3, RZ, 0xc0, !PT ;  /* 0x0000000304047812 */ /* 0x000fca00078ec0ff */
[----:B------:R-:W-:-:S07]  /*1b50*/  IMAD.MOV R8, RZ, RZ, -R4 ;  /* 0x000000ffff087224 */ /* 0x000fce00078e0a04 */
.L_x_112:
[----:B0-----:R-:W-:-:S06]  /*1b60*/  IMAD.WIDE.U32 R4, R11, 0x8, R6 ;  /* 0x000000080b047825 */ /* 0x001fcc00078e0006 */
[----:B------:R-:W2:Y:S01]  /*1b70*/  LDG.E.64.CONSTANT R4, desc[UR6][R4.64] ;  /* 0x0000000604047981 */ /* 0x000ea2000c1e9b00 */
[----:B------:R-:W-:Y:S02]  /*1b80*/  VIADD R8, R8, 0x1 ;  /* 0x0000000108087836 */ /* 0x000fe40000000000 */
[----:B------:R-:W-:Y:S02]  /*1b90*/  VIADD R38, R38, 0x280 ;  /* 0x0000028026267836 */ /* 0x000fe40000000000 */
[----:B------:R-:W-:Y:S01]  /*1ba0*/  VIADD R11, R11, 0x280 ;  /* 0x000002800b0b7836 */ /* 0x000fe20000000000 */
[----:B------:R-:W-:Y:S01]  /*1bb0*/  ISETP.NE.AND P0, PT, R8, RZ, PT ;  /* 0x000000ff0800720c */ /* 0x000fe20003f05270 */
[----:B--2---:R-:W-:-:S12]  /*1bc0*/  DADD R2, R4, R2 ;  /* 0x0000000004027229 */ /* 0x004fd80000000002 */
[----:B------:R-:W-:Y:S05]  /*1bd0*/  @P0 BRA `(.L_x_112) ;  /* 0xfffffffc00e00947 */ /* 0x000fea000383ffff */
.L_x_111:
[----:B------:R-:W-:Y:S05]  /*1be0*/  BSYNC.RECONVERGENT B2 ;  /* 0x0000000000027941 */ /* 0x000fea0003800200 */
.L_x_110:
[----:B------:R-:W-:Y:S05]  /*1bf0*/  @!P1 BRA `(.L_x_109) ;  /* 0x0000000400a49947 */ /* 0x000fea0003800000 */
[----:B------:R-:W0:Y:S01]  /*1c00*/  LDCU.64 UR4, c[0x0][0x380] ;  /* 0x00007000ff0477ac */ /* 0x000e220008000a00 */
[----:B------:R-:W-:Y:S01]  /*1c10*/  IMAD.IADD R7, R39, 0x1, -R38 ;  /* 0x0000000127077824 */ /* 0x000fe200078e0a26 */
[C---:B------:R-:W-:Y:S01]  /*1c20*/  IADD3 R5, P0, PT, R38.reuse, R9, RZ ;  /* 0x0000000926057210 */ /* 0x040fe20007f1e0ff */
[----:B------:R-:W-:Y:S01]  /*1c30*/  BSSY.RECONVERGENT B2, `(.L_x_113) ;  /* 0x000003a000027945 */ /* 0x000fe20003800200 */
[----:B------:R-:W-:Y:S02]  /*1c40*/  IMAD.IADD R40, R38, 0x1, R9 ;  /* 0x0000000126287824 */ /* 0x000fe400078e0209 */
        /* <DEDUP_REMOVED lines=10> */
.L_x_115:
[----:B------:R-:W0:Y:S01]  /*1cf0*/  LDC.64 R30, c[0x0][0x380] ;  /* 0x0000e000ff1e7b82 */ /* 0x000e220000000a00 */
[----:B------:R-:W2:Y:S04]  /*1d00*/  LDG.E.64.CONSTANT R8, desc[UR6][R4.64+-0x1400] ;  /* 0xffec000604087981 */ /* 0x000ea8000c1e9b00 */
[----:B------:R-:W3:Y:S01]  /*1d10*/  LDG.E.64.CONSTANT R10, desc[UR6][R4.64] ;  /* 0x00000006040a7981 */ /* 0x000ee2000c1e9b00 */
[----:B------:R-:W-:-:S03]  /*1d20*/  VIADD R15, R40, 0xa00 ;  /* 0x00000a00280f7836 */ /* 0x000fc60000000000 */
[----:B------:R-:W4:Y:S04]  /*1d30*/  LDG.E.64.CONSTANT R12, desc[UR6][R4.64+0x1400] ;  /* 0x00140006040c7981 */ /* 0x000f28000c1e9b00 */
[----:B------:R-:W5:Y:S04]  /*1d40*/  LDG.E.64.CONSTANT R16, desc[UR6][R4.64+0x3c00] ;  /* 0x003c000604107981 */ /* 0x000f68000c1e9b00 */
[----:B------:R-:W5:Y:S01]  /*1d50*/  LDG.E.64.CONSTANT R18, desc[UR6][R4.64+0x5000] ;  /* 0x0050000604127981 */ /* 0x000f62000c1e9b00 */
[----:B------:R-:W-:-:S03]  /*1d60*/  VIADD R23, R40, 0x1400 ;  /* 0x0000140028177836 */ /* 0x000fc60000000000 */
[----:B------:R-:W5:Y:S01]  /*1d70*/  LDG.E.64.CONSTANT R20, desc[UR6][R4.64+0x6400] ;  /* 0x0064000604147981 */ /* 0x000f62000c1e9b00 */
[----:B0-----:R-:W-:-:S03]  /*1d80*/  IMAD.WIDE.U32 R6, R40, 0x8, R30 ;  /* 0x0000000828067825 */ /* 0x001fc600078e001e */
[----:B------:R-:W5:Y:S04]  /*1d90*/  LDG.E.64.CONSTANT R24, desc[UR6][R4.64+0x8c00] ;  /* 0x008c000604187981 */ /* 0x000f68000c1e9b00 */
[----:B------:R-:W5:Y:S04]  /*1da0*/  LDG.E.64.CONSTANT R26, desc[UR6][R4.64+0xa000] ;  /* 0x00a00006041a7981 */ /* 0x000f68000c1e9b00 */
[----:B------:R-:W2:Y:S01]  /*1db0*/  LDG.E.64.CONSTANT R6, desc[UR6][R6.64] ;  /* 0x0000000606067981 */ /* 0x000ea2000c1e9b00 */
[----:B------:R-:W-:-:S03]  /*1dc0*/  IMAD.WIDE.U32 R14, R15, 0x8, R30 ;  /* 0x000000080f0e7825 */ /* 0x000fc600078e001e */
[----:B------:R-:W5:Y:S04]  /*1dd0*/  LDG.E.64.CONSTANT R28, desc[UR6][R4.64+0xb400] ;  /* 0x00b40006041c7981 */ /* 0x000f68000c1e9b00 */
[----:B------:R-:W5:Y:S01]  /*1de0*/  LDG.E.64.CONSTANT R14, desc[UR6][R14.64] ;  /* 0x000000060e0e7981 */ /* 0x000f62000c1e9b00 */
[----:B------:R-:W-:-:S03]  /*1df0*/  IMAD.WIDE.U32 R22, R23, 0x8, R30 ;  /* 0x0000000817167825 */ /* 0x000fc600078e001e */
[----:B------:R-:W5:Y:S04]  /*1e00*/  LDG.E.64.CONSTANT R34, desc[UR6][R4.64+0xf000] ;  /* 0x00f0000604227981 */ /* 0x000f68000c1e9b00 */
[----:B------:R-:W5:Y:S01]  /*1e10*/  LDG.E.64.CONSTANT R22, desc[UR6][R22.64] ;  /* 0x0000000616167981 */ /* 0x000f62000c1e9b00 */
[----:B------:R-:W-:-:S03]  /*1e20*/  VIADD R33, R40, 0x1e00 ;  /* 0x00001e0028217836 */ /* 0x000fc60000000000 */
[----:B------:R-:W5:Y:S01]  /*1e30*/  LDG.E.64.CONSTANT R36, desc[UR6][R4.64+0x10400] ;  /* 0x0104000604247981 */ /* 0x000f62000c1e9b00 */
[----:B------:R-:W-:-:S03]  /*1e40*/  IMAD.WIDE.U32 R30, R33, 0x8, R30 ;  /* 0x00000008211e7825 */ /* 0x000fc600078e001e */
[----:B------:R0:W5:Y:S04]  /*1e50*/  LDG.E.64.CONSTANT R32, desc[UR6][R4.64+0xdc00] ;  /* 0x00dc000604207981 */ /* 0x000168000c1e9b00 */
[----:B------:R-:W5:Y:S01]  /*1e60*/  LDG.E.64.CONSTANT R30, desc[UR6][R30.64] ;  /* 0x000000061e1e7981 */ /* 0x000f62000c1e9b00 */
[----:B------:R-:W-:-:S05]  /*1e70*/  VIADD R38, R38, 0x2800 ;  /* 0x0000280026267836 */ /* 0x000fca0000000000 */
[----:B------:R-:W-:Y:S02]  /*1e80*/  ISETP.GE.AND P1, PT, R38, R41, PT ;  /* 0x000000292600720c */ /* 0x000fe40003f26270 */
[----:B0-----:R-:W-:Y:S01]  /*1e90*/  IADD3 R4, P2, PT, R4, 0x14000, RZ ;  /* 0x0001400004047810 */ /* 0x001fe20007f5e0ff */
[----:B------:R-:W-:-:S04]  /*1ea0*/  VIADD R40, R40, 0x2800 ;  /* 0x0000280028287836 */ /* 0x000fc80000000000 */
[----:B------:R-:W-:Y:S01]  /*1eb0*/  IMAD.X R5, RZ, RZ, R5, P2 ;  /* 0x000000ffff057224 */ /* 0x000fe200010e0605 */
[----:B--2---:R-:W-:-:S08]  /*1ec0*/  DADD R6, R6, R2 ;  /* 0x0000000006067229 */ /* 0x004fd00000000002 */
[----:B------:R-:W-:-:S08]  /*1ed0*/  DADD R6, R6, R8 ;  /* 0x0000000006067229 */ /* 0x000fd00000000008 */
        /* <DEDUP_REMOVED lines=15> */
.L_x_114:
[----:B------:R-:W-:Y:S05]  /*1fd0*/  BSYNC.RECONVERGENT B2 ;  /* 0x0000000000027941 */ /* 0x000fea0003800200 */
.L_x_113:
[----:B------:R-:W-:Y:S01]  /*1fe0*/  IMAD.IADD R6, R39, 0x1, -R38 ;  /* 0x0000000127067824 */ /* 0x000fe200078e0a26 */
[----:B------:R-:W-:Y:S04]  /*1ff0*/  BSSY.RECONVERGENT B2, `(.L_x_116) ;  /* 0x000001d000027945 */ /* 0x000fe80003800200 */
[----:B------:R-:W-:-:S13]  /*2000*/  ISETP.GT.AND P1, PT, R6, 0xa00, PT ;  /* 0x00000a000600780c */ /* 0x000fda0003f24270 */
[----:B------:R-:W-:Y:S05]  /*2010*/  @!P1 BRA `(.L_x_117) ;  /* 0x0000000000689947 */ /* 0x000fea0003800000 */
[----:B------:R-:W0:Y:S01]  /*2020*/  LDC.64 R14, c[0x0][0x380] ;  /* 0x0000e000ff0e7b82 */ /* 0x000e220000000a00 */
[----:B------:R-:W2:Y:S04]  /*2030*/  LDG.E.64.CONSTANT R8, desc[UR6][R4.64+-0x1400] ;  /* 0xffec000604087981 */ /* 0x000ea8000c1e9b00 */
[----:B------:R-:W3:Y:S01]  /*2040*/  LDG.E.64.CONSTANT R10, desc[UR6][R4.64] ;  /* 0x00000006040a7981 */ /* 0x000ee2000c1e9b00 */
[----:B------:R-:W-:-:S03]  /*2050*/  VIADD R17, R40, 0xa00 ;  /* 0x00000a0028117836 */ /* 0x000fc60000000000 */
[----:B------:R-:W4:Y:S04]  /*2060*/  LDG.E.64.CONSTANT R12, desc[UR6][R4.64+0x1400] ;  /* 0x00140006040c7981 */ /* 0x000f28000c1e9b00 */
[----:B------:R-:W5:Y:S04]  /*2070*/  LDG.E.64.CONSTANT R18, desc[UR6][R4.64+0x5000] ;  /* 0x0050000604127981 */ /* 0x000f68000c1e9b00 */
[----:B------:R1:W5:Y:S01]  /*2080*/  LDG.E.64.CONSTANT R20, desc[UR6][R4.64+0x6400] ;  /* 0x0064000604147981 */ /* 0x000362000c1e9b00 */
[----:B0-----:R-:W-:-:S06]  /*2090*/  IMAD.WIDE.U32 R6, R40, 0x8, R14 ;  /* 0x0000000828067825 */ /* 0x001fcc00078e000e */
[----:B------:R-:W2:Y:S01]  /*20a0*/  LDG.E.64.CONSTANT R6, desc[UR6][R6.64] ;  /* 0x0000000606067981 */ /* 0x000ea2000c1e9b00 */
[----:B------:R-:W-:-:S03]  /*20b0*/  IMAD.WIDE.U32 R14, R17, 0x8, R14 ;  /* 0x00000008110e7825 */ /* 0x000fc600078e000e */
[----:B------:R-:W5:Y:S04]  /*20c0*/  LDG.E.64.CONSTANT R16, desc[UR6][R4.64+0x3c00] ;  /* 0x003c000604107981 */ /* 0x000f68000c1e9b00 */
[----:B------:R-:W5:Y:S01]  /*20d0*/  LDG.E.64.CONSTANT R14, desc[UR6][R14.64] ;  /* 0x000000060e0e7981 */ /* 0x000f62000c1e9b00 */
[----:B------:R-:W-:Y:S01]  /*20e0*/  PLOP3.LUT P0, PT, PT, PT, PT, 0x8, 0x80 ;  /* 0x000000000080781c */ /* 0x000fe20003f0e170 */
[----:B------:R-:W-:Y:S02]  /*20f0*/  VIADD R38, R38, 0x1400 ;  /* 0x0000140026267836 */ /* 0x000fe40000000000 */
[----:B------:R-:W-:Y:S01]  /*2100*/  VIADD R40, R40, 0x1400 ;  /* 0x0000140028287836 */ /* 0x000fe20000000000 */
[----:B--2---:R-:W-:-:S08]  /*2110*/  DADD R2, R2, R6 ;  /* 0x0000000002027229 */ /* 0x004fd00000000006 */
[----:B------:R-:W-:-:S08]  /*2120*/  DADD R2, R2, R8 ;  /* 0x0000000002027229 */ /* 0x000fd00000000008 */
[----:B---3--:R-:W-:-:S08]  /*2130*/  DADD R2, R2, R10 ;  /* 0x0000000002027229 */ /* 0x008fd0000000000a */
[----:B----4-:R-:W-:-:S08]  /*2140*/  DADD R2, R2, R12 ;  /* 0x0000000002027229 */ /* 0x010fd0000000000c */
[----:B-----5:R-:W-:-:S08]  /*2150*/  DADD R2, R2, R14 ;  /* 0x0000000002027229 */ /* 0x020fd0000000000e */
[----:B------:R-:W-:Y:S01]  /*2160*/  DADD R2, R2, R16 ;  /* 0x0000000002027229 */ /* 0x000fe20000000010 */
[----:B------:R-:W-:-:S07]  /*2170*/  IADD3 R6, P1, PT, R4, 0xa000, RZ ;  /* 0x0000a00004067810 */ /* 0x000fce0007f3e0ff */
[----:B------:R-:W-:Y:S01]  /*2180*/  DADD R2, R2, R18 ;  /* 0x0000000002027229 */ /* 0x000fe20000000012 */
[----:B-1----:R-:W-:Y:S02]  /*2190*/  IMAD.X R5, RZ, RZ, R5, P1 ;  /* 0x000000ffff057224 */ /* 0x002fe400008e0605 */
[----:B------:R-:W-:-:S05]  /*21a0*/  IMAD.MOV.U32 R4, RZ, RZ, R6 ;  /* 0x000000ffff047224 */ /* 0x000fca00078e0006 */
[----:B------:R-:W-:-:S11]  /*21b0*/  DADD R2, R2, R20 ;  /* 0x0000000002027229 */ /* 0x000fd60000000014 */
.L_x_117:
[----:B------:R-:W-:Y:S05]  /*21c0*/  BSYNC.RECONVERGENT B2 ;  /* 0x0000000000027941 */ /* 0x000fea0003800200 */
.L_x_116:
[----:B------:R-:W-:-:S13]  /*21d0*/  ISETP.LT.OR P0, PT, R38, R39, P0 ;  /* 0x000000272600720c */ /* 0x000fda0000701670 */
[----:B------:R-:W-:Y:S05]  /*21e0*/  @!P0 BRA `(.L_x_109) ;  /* 0x0000000000288947 */ /* 0x000fea0003800000 */
[----:B------:R-:W0:Y:S01]  /*21f0*/  LDC.64 R6, c[0x0][0x380] ;  /* 0x0000e000ff067b82 */ /* 0x000e220000000a00 */
[----:B------:R-:W2:Y:S04]  /*2200*/  LDG.E.64.CONSTANT R8, desc[UR6][R4.64] ;  /* 0x0000000604087981 */ /* 0x000ea8000c1e9b00 */
[----:B------:R-:W3:Y:S01]  /*2210*/  LDG.E.64.CONSTANT R10, desc[UR6][R4.64+0x1400] ;  /* 0x00140006040a7981 */ /* 0x000ee2000c1e9b00 */
[----:B0-----:R-:W-:-:S03]  /*2220*/  IMAD.WIDE.U32 R40, R40, 0x8, R6 ;  /* 0x0000000828287825 */ /* 0x001fc600078e0006 */
[----:B------:R-:W4:Y:S04]  /*2230*/  LDG.E.64.CONSTANT R6, desc[UR6][R4.64+-0x1400] ;  /* 0xffec000604067981 */ /* 0x000f28000c1e9b00 */
[----:B------:R-:W5:Y:S02]  /*2240*/  LDG.E.64.CONSTANT R40, desc[UR6][R40.64] ;  /* 0x0000000628287981 */ /* 0x000f64000c1e9b00 */
[----:B-----5:R-:W-:-:S08]  /*2250*/  DADD R2, R2, R40 ;  /* 0x0000000002027229 */ /* 0x020fd00000000028 */
[----:B----4-:R-:W-:-:S08]  /*2260*/  DADD R2, R2, R6 ;  /* 0x0000000002027229 */ /* 0x010fd00000000006 */
[----:B--2---:R-:W-:-:S08]  /*2270*/  DADD R2, R2, R8 ;  /* 0x0000000002027229 */ /* 0x004fd00000000008 */
[----:B---3--:R-:W-:-:S11]  /*2280*/  DADD R2, R2, R10 ;  /* 0x0000000002027229 */ /* 0x008fd6000000000a */
.L_x_109:
[----:B------:R-:W-:Y:S05]  /*2290*/  BSYNC.RECONVERGENT B1 ;  /* 0x0000000000017941 */ /* 0x000fea0003800200 */
.L_x_107:
        /* <DEDUP_REMOVED lines=16> */
[----:B------:R-:W-:Y:S01]  /*23a0*/  SHFL.DOWN PT, R2, R4, 0x4, 0x1f ;  /* 0x08801f0004027f89 */ /* 0x000fe200000e0000 */
[----:B------:R-:W-:Y:S02]  /*23b0*/  @!P1 MOV R7, 0x400 ;  /* 0x0000040000079802 */ /* 0x000fe40000000f00 */
[----:B------:R-:W-:Y:S01]  /*23c0*/  @!P1 SHF.R.U32.HI R6, RZ, 0x2, R0 ;  /* 0x00000002ff069819 */ /* 0x000fe20000011600 */
[----:B------:R-:W0:Y:S01]  /*23d0*/  SHFL.DOWN PT, R3, R5, 0x4, 0x1f ;  /* 0x08801f0005037f89 */ /* 0x000e2200000e0000 */
[----:B-1----:R-:W-:-:S02]  /*23e0*/  @!P1 LEA R7, R12, R7, 0x18 ;  /* 0x000000070c079211 */ /* 0x002fc400078ec0ff */
[----:B------:R-:W-:-:S05]  /*23f0*/  @!P1 LOP3.LUT R6, R6, 0xf8, RZ, 0xc0, !PT ;  /* 0x000000f806069812 */ /* 0x000fca00078ec0ff */
[----:B------:R-:W-:Y:S01]  /*2400*/  @!P1 IMAD.IADD R7, R6, 0x1, R7 ;  /* 0x0000000106079824 */ /* 0x000fe200078e0207 */
        /* <DEDUP_REMOVED lines=22> */
[----:B------:R-:W1:Y:S04]  /*2570*/  LDS.128 R8, [UR4+0x20] ;  /* 0x00002004ff087984 */ /* 0x000e680008000c00 */
[----:B------:R-:W2:Y:S04]  /*2580*/  LDS.128 R16, [UR4+0x30] ;  /* 0x00003004ff107984 */ /* 0x000ea80008000c00 */
[----:B0-----:R-:W0:Y:S01]  /*2590*/  LDS.128 R4, [UR4+0x40] ;  /* 0x00004004ff047984 */ /* 0x001e220008000c00 */
[----:B-1----:R-:W-:-:S03]  /*25a0*/  DADD R8, R12, R8 ;  /* 0x000000000c087229 */ /* 0x002fc60000000008 */
[----:B------:R-:W-:Y:S05]  /*25b0*/  LDS.128 R12, [UR4+0x60] ;  /* 0x00006004ff0c7984 */ /* 0x000fea0008000c00 */
[----:B------:R-:W-:Y:S02]  /*25c0*/  DADD R2, R8, R10 ;  /* 0x0000000008027229 */ /* 0x000fe4000000000a */
[----:B------:R-:W1:Y:S06]  /*25d0*/  LDS.128 R8, [UR4+0x50] ;  /* 0x00005004ff087984 */ /* 0x000e6c0008000c00 */
[----:B--2---:R-:W-:-:S08]  /*25e0*/  DADD R2, R2, R16 ;  /* 0x0000000002027229 */ /* 0x004fd00000000010 */
[----:B------:R-:W-:-:S08]  /*25f0*/  DADD R2, R2, R18 ;  /* 0x0000000002027229 */ /* 0x000fd00000000012 */
[----:B0-----:R-:W-:-:S08]  /*2600*/  DADD R2, R2, R4 ;  /* 0x0000000002027229 */ /* 0x001fd00000000004 */
[----:B------:R-:W-:Y:S01]  /*2610*/  DADD R2, R2, R6 ;  /* 0x0000000002027229 */ /* 0x000fe20000000006 */
[----:B------:R-:W0:Y:S07]  /*2620*/  LDS.128 R4, [UR4+0x70] ;  /* 0x00007004ff047984 */ /* 0x000e2e0008000c00 */
[----:B-1----:R-:W-:-:S08]  /*2630*/  DADD R2, R2, R8 ;  /* 0x0000000002027229 */ /* 0x002fd00000000008 */
[----:B------:R-:W-:Y:S01]  /*2640*/  DADD R2, R2, R10 ;  /* 0x0000000002027229 */ /* 0x000fe2000000000a */
[----:B------:R-:W1:Y:S07]  /*2650*/  LDS.128 R8, [UR4+0x80] ;  /* 0x00008004ff087984 */ /* 0x000e6e0008000c00 */
[----:B------:R-:W-:-:S08]  /*2660*/  DADD R2, R2, R12 ;  /* 0x0000000002027229 */ /* 0x000fd0000000000c */
[----:B------:R-:W-:Y:S01]  /*2670*/  DADD R2, R2, R14 ;  /* 0x0000000002027229 */ /* 0x000fe2000000000e */
[----:B------:R-:W2:Y:S07]  /*2680*/  LDS.128 R12, [UR4+0x90] ;  /* 0x00009004ff0c7984 */ /* 0x000eae0008000c00 */
[----:B0-----:R-:W-:-:S08]  /*2690*/  DADD R2, R2, R4 ;  /* 0x0000000002027229 */ /* 0x001fd00000000004 */
[----:B------:R-:W-:Y:S01]  /*26a0*/  DADD R2, R2, R6 ;  /* 0x0000000002027229 */ /* 0x000fe20000000006 */
[----:B------:R-:W0:Y:S07]  /*26b0*/  LDS.128 R4, [UR4+0xa0] ;  /* 0x0000a004ff047984 */ /* 0x000e2e0008000c00 */
[----:B-1----:R-:W-:Y:S01]  /*26c0*/  DADD R2, R2, R8 ;  /* 0x0000000002027229 */ /* 0x002fe20000000008 */
[----:B------:R-:W1:Y:S07]  /*26d0*/  LDS.64 R8, [UR4+0xb0] ;  /* 0x0000b004ff087984 */ /* 0x000e6e0008000a00 */
[----:B------:R-:W-:-:S08]  /*26e0*/  DADD R2, R2, R10 ;  /* 0x0000000002027229 */ /* 0x000fd0000000000a */
[----:B--2---:R-:W-:-:S08]  /*26f0*/  DADD R2, R2, R12 ;  /* 0x0000000002027229 */ /* 0x004fd0000000000c */
[----:B------:R-:W-:-:S08]  /*2700*/  DADD R2, R2, R14 ;  /* 0x0000000002027229 */ /* 0x000fd0000000000e */
[----:B0-----:R-:W-:-:S08]  /*2710*/  DADD R2, R2, R4 ;  /* 0x0000000002027229 */ /* 0x001fd00000000004 */
[----:B------:R-:W-:-:S08]  /*2720*/  DADD R2, R2, R6 ;  /* 0x0000000002027229 */ /* 0x000fd00000000006 */
[----:B-1----:R-:W-:-:S11]  /*2730*/  DADD R12, R2, R8 ;  /* 0x00000000020c7229 */ /* 0x002fd60000000008 */
.L_x_105:
[----:B------:R-:W-:Y:S05]  /*2740*/  BSYNC.RECONVERGENT B0 ;  /* 0x0000000000007941 */ /* 0x000fea0003800200 */
.L_x_90:
[----:B------:R-:W-:Y:S05]  /*2750*/  @P0 EXIT ;  /* 0x000000000000094d */ /* 0x000fea0003800000 */
[----:B------:R-:W1:Y:S01]  /*2760*/  LDCU.64 UR4, c[0x0][0x398] ;  /* 0x00007300ff0477ac */ /* 0x000e620008000a00 */
[----:B0-----:R-:W0:Y:S01]  /*2770*/  LDC.64 R2, c[0x0][0x388] ;  /* 0x0000e200ff027b82 */ /* 0x001e220000000a00 */
[----:B-1----:R-:W-:-:S07]  /*2780*/  DADD R12, R12, UR4 ;  /* 0x000000040c0c7e29 */ /* 0x002fce0008000000 */
[----:B0-----:R-:W-:Y:S01]  /*2790*/  STG.E.64 desc[UR6][R2.64], R12 ;  /* 0x0000000c02007986 */ /* 0x001fe2000c101b06 */
[----:B------:R-:W-:Y:S05]  /*27a0*/  EXIT ;  /* 0x000000000000794d */ /* 0x000fea0003800000 */
.L_x_118:
        /* <DEDUP_REMOVED lines=13> */
.L_x_885:


//--------------------- .text._ZN3cub18CUB_300001_SM_10006detail6reduce18DeviceReduceKernelINS2_10policy_hubIdjN4cuda3std3__44plusIdEEE10Policy1000EN6thrust24THRUST_300001_SM_1000_NS6detail15normal_iteratorINSD_10device_ptrIdEEEEjS9_dNS7_10__identityEEEvT0_PT3_T1_NS0_13GridEvenShareISN_EET2_T4_ --------------------------
	.section	.text._ZN3cub18CUB_300001_SM_10006detail6reduce18DeviceReduceKernelINS2_10policy_hubIdjN4cuda3std3__44plusIdEEE10Policy1000EN6thrust24THRUST_300001_SM_1000_NS6detail15normal_iteratorINSD_10device_ptrIdEEEEjS9_dNS7_10__identityEEEvT0_PT3_T1_NS0_13GridEvenShareISN_EET2_T4_,"ax",@progbits
	.align	128
        .global         _ZN3cub18CUB_300001_SM_10006detail6reduce18DeviceReduceKernelINS2_10policy_hubIdjN4cuda3std3__44plusIdEEE10Policy1000EN6thrust24THRUST_300001_SM_1000_NS6detail15normal_iteratorINSD_10device_ptrIdEEEEjS9_dNS7_10__identityEEEvT0_PT3_T1_NS0_13GridEvenShareISN_EET2_T4_
        .type           _ZN3cub18CUB_300001_SM_10006detail6reduce18DeviceReduceKernelINS2_10policy_hubIdjN4cuda3std3__44plusIdEEE10Policy1000EN6thrust24THRUST_300001_SM_1000_NS6detail15normal_iteratorINSD_10device_ptrIdEEEEjS9_dNS7_10__identityEEEvT0_PT3_T1_NS0_13GridEvenShareISN_EET2_T4_,@function
        .size           _ZN3cub18CUB_300001_SM_10006detail6reduce18DeviceReduceKernelINS2_10policy_hubIdjN4cuda3std3__44plusIdEEE10Policy1000EN6thrust24THRUST_300001_SM_1000_NS6detail15normal_iteratorINSD_10device_ptrIdEEEEjS9_dNS7_10__identityEEEvT0_PT3_T1_NS0_13GridEvenShareISN_EET2_T4_,(.L_x_886 - _ZN3cub18CUB_300001_SM_10006detail6reduce18DeviceReduceKernelINS2_10policy_hubIdjN4cuda3std3__44plusIdEEE10Policy1000EN6thrust24THRUST_300001_SM_1000_NS6detail15normal_iteratorINSD_10device_ptrIdEEEEjS9_dNS7_10__identityEEEvT0_PT3_T1_NS0_13GridEvenShareISN_EET2_T4_)
        .other          _ZN3cub18CUB_300001_SM_10006detail6reduce18DeviceReduceKernelINS2_10policy_hubIdjN4cuda3std3__44plusIdEEE10Policy1000EN6thrust24THRUST_300001_SM_1000_NS6detail15normal_iteratorINSD_10device_ptrIdEEEEjS9_dNS7_10__identityEEEvT0_PT3_T1_NS0_13GridEvenShareISN_EET2_T4_,@"STO_CUDA_ENTRY STV_DEFAULT"
_ZN3cub18CUB_300001_SM_10006detail6reduce18DeviceReduceKernelINS2_10policy_hubIdjN4cuda3std3__44plusIdEEE10Policy1000EN6thrust24THRUST_300001_SM_1000_NS6detail15normal_iteratorINSD_10device_ptrIdEEEEjS9_dNS7_10__identityEEEvT0_PT3_T1_NS0_13GridEvenShareISN_EET2_T4_:
.text._ZN3cub18CUB_300001_SM_10006detail6reduce18DeviceReduceKernelINS2_10policy_hubIdjN4cuda3std3__44plusIdEEE10Policy1000EN6thrust24THRUST_300001_SM_1000_NS6detail15normal_iteratorINSD_10device_ptrIdEEEEjS9_dNS7_10__identityEEEvT0_PT3_T1_NS0_13GridEvenShareISN_EET2_T4_:
[----:B------:R-:W-:Y:S08]  /*0000*/  LDC R1, c[0x0][0x37c] ;  /* 0x0000df00ff017b82 */ /* 0x000ff00000000800 */
[----:B------:R-:W0:Y:S01]  /*0010*/  S2UR UR9, SR_CTAID.X ;  /* 0x00000000000979c3 */ /* 0x000e220000002500 */
[----:B------:R-:W1:Y:S01]  /*0020*/  LDCU.64 UR12, c[0x0][0x3a8] ;  /* 0x00007500ff0c77ac */ /* 0x000e620008000a00 */
[----:B------:R-:W-:Y:S01]  /*0030*/  BSSY.RECONVERGENT B0, `(.L_x_119) ;  /* 0x00002d4000007945 */ /* 0x000fe20003800200 */
[----:B------:R-:W2:Y:S01]  /*0040*/  LDCU.64 UR10, c[0x0][0x358] ;  /* 0x00006b00ff0a77ac */ /* 0x000ea20008000a00 */
[----:B-1----:R-:W-:Y:S01]  /*0050*/  IMAD.U32 R4, RZ, RZ, UR12 ;  /* 0x0000000cff047e24 */ /* 0x002fe2000f8e00ff */
[----:B------:R-:W-:-:S02]  /*0060*/  UIMAD UR8, UR13, 0x1400, URZ ;  /* 0x000014000d0878a4 */ /* 0x000fc4000f8e02ff */
[----:B0-----:R-:W-:-:S06]  /*0070*/  UIMAD UR4, UR9, 0x1400, URZ ;  /* 0x00001400090478a4 */ /* 0x001fcc000f8e02ff */
[----:B------:R-:W-:-:S05]  /*0080*/  VIADD R0, R4, -UR4 ;  /* 0x8000000404007c36 */ /* 0x000fca0008000000 */
[----:B------:R-:W-:-:S13]  /*0090*/  ISETP.GT.U32.AND P0, PT, R0, 0x13ff, PT ;  /* 0x000013ff0000780c */ /* 0x000fda0003f04070 */
[----:B--2---:R-:W-:Y:S05]  /*00a0*/  @P0 BRA `(.L_x_120) ;  /* 0x0000001800380947 */ /* 0x004fea0003800000 */
[----:B------:R-:W0:Y:S01]  /*00b0*/  S2R R3, SR_TID.X ;  /* 0x0000000000037919 */ /* 0x000e220000002100 */
[----:B------:R-:W-:Y:S01]  /*00c0*/  BSSY.RECONVERGENT B1, `(.L_x_121) ;  /* 0x000000a000017945 */ /* 0x000fe20003800200 */
[----:B------:R-:W-:Y:S02]  /*00d0*/  CS2R R20, SRZ ;  /* 0x0000000000147805 */ /* 0x000fe4000001ff00 */
[----:B0-----:R-:W-:Y:S01]  /*00e0*/  ISETP.GE.U32.AND P0, PT, R3, R0, PT ;  /* 0x000000000300720c */ /* 0x001fe20003f06070 */
[----:B------:R-:W-:-:S12]  /*00f0*/  IMAD.MOV.U32 R19, RZ, RZ, R3 ;  /* 0x000000ffff137224 */ /* 0x000fd800078e0003 */
[----:B------:R-:W-:Y:S05]  /*0100*/  @P0 BRA `(.L_x_122) ;  /* 0x0000000000140947 */ /* 0x000fea0003800000 */
[----:B------:R-:W0:Y:S01]  /*0110*/  LDC.64 R20, c[0x0][0x380] ;  /* 0x0000e000ff147b82 */ /* 0x000e220000000a00 */
[----:B------:R-:W-:-:S04]  /*0120*/  VIADD R5, R3, UR4 ;  /* 0x0000000403057c36 */ /* 0x000fc80008000000 */
[----:B0-----:R-:W-:-:S06]  /*0130*/  IMAD.WIDE.U32 R20, R5, 0x8, R20 ;  /* 0x0000000805147825 */ /* 0x001fcc00078e0014 */
[----:B------:R-:W5:Y:S01]  /*0140*/  LDG.E.64 R20, desc[UR10][R20.64] ;  /* 0x0000000a14147981 */ /* 0x000f62000c1e1b00 */
[----:B------:R-:W-:-:S07]  /*0150*/  VIADD R19, R3, 0x280 ;  /* 0x0000028003137836 */ /* 0x000fce0000000000 */
.L_x_122:
[----:B------:R-:W-:Y:S05]  /*0160*/  BSYNC.RECONVERGENT B1 ;  /* 0x0000000000017941 */ /* 0x000fea0003800200 */
.L_x_121:
[----:B------:R-:W-:Y:S01]  /*0170*/  ISETP.GE.U32.AND P0, PT, R19, R0, PT ;  /* 0x000000001300720c */ /* 0x000fe20003f06070 */
[----:B------:R-:W-:-:S12]  /*0180*/  BSSY.RECONVERGENT B1, `(.L_x_123) ;  /* 0x00000a5000017945 */ /* 0x000fd80003800200 */
[----:B------:R-:W-:Y:S05]  /*0190*/  @P0 BRA `(.L_x_124) ;  /* 0x00000008008c0947 */ /* 0x000fea0003800000 */
[----:B------:R-:W-:Y:S01]  /*01a0*/  LOP3.LUT R5, RZ, R19, RZ, 0x33, !PT ;  /* 0x00000013ff057212 */ /* 0x000fe200078e33ff */
[----:B------:R-:W-:Y:S03]  /*01b0*/  BSSY.RECONVERGENT B2, `(.L_x_125) ;  /* 0x0000053000027945 */ /* 0x000fe60003800200 */
[----:B------:R-:W-:-:S04]  /*01c0*/  IADD3 R5, PT, PT, R4, -UR4, R5 ;  /* 0x8000000404057c10 */ /* 0x000fc8000fffe005 */
[C---:B------:R-:W-:Y:S01]  /*01d0*/  ISETP.GE.U32.AND P0, PT, R5.reuse, 0x2580, PT ;  /* 0x000025800500780c */ /* 0x040fe20003f06070 */
[----:B------:R-:W-:-:S05]  /*01e0*/  IMAD.HI.U32 R4, R5, -0x33333333, RZ ;  /* 0xcccccccd05047827 */ /* 0x000fca00078e00ff */
[----:B------:R-:W-:-:S04]  /*01f0*/  LEA.HI R4, R4, 0x1, RZ, 0x17 ;  /* 0x0000000104047811 */ /* 0x000fc800078fb8ff */
[----:B------:R-:W-:-:S03]  /*0200*/  LOP3.LUT R5, R4, 0xf, RZ, 0xc0, !PT ;  /* 0x0000000f04057812 */ /* 0x000fc600078ec0ff */
[----:B------:R-:W-:Y:S05]  /*0210*/  @!P0 BRA `(.L_x_126) ;  /* 0x0000000400308947 */ /* 0x000fea0003800000 */
[----:B------:R-:W-:Y:S01]  /*0220*/  LOP3.LUT R24, R4, 0xfffff0, RZ, 0xc0, !PT ;  /* 0x00fffff004187812 */ /* 0x000fe200078ec0ff */
[----:B------:R-:W-:Y:S01]  /*0230*/  BSSY.RECONVERGENT B3, `(.L_x_127) ;  /* 0x0000049000037945 */ /* 0x000fe20003800200 */
[C---:B------:R-:W-:Y:S02]  /*0240*/  VIADD R2, R19.reuse, 0x1400 ;  /* 0x0000140013027836 */ /* 0x040fe40000000000 */
[----:B------:R-:W-:Y:S02]  /*0250*/  VIADD R25, R19, UR4 ;  /* 0x0000000413197c36 */ /* 0x000fe40008000000 */
[----:B------:R-:W-:-:S07]  /*0260*/  IMAD.MOV R24, RZ, RZ, -R24 ;  /* 0x000000ffff187224 */ /* 0x000fce00078e0a18 */
.L_x_128:
[----:B------:R-:W0:Y:S02]  /*0270*/  LDC.64 R22, c[0x0][0x380] ;  /* 0x0000e000ff167b82 */ /* 0x000e240000000a00 */
[----:B0-----:R-:W-:-:S06]  /*0280*/  IMAD.WIDE.U32 R18, R25, 0x8, R22 ;  /* 0x0000000819127825 */ /* 0x001fcc00078e0016 */
[----:B------:R-:W2:Y:S01]  /*0290*/  LDG.E.64 R18, desc[UR10][R18.64] ;  /* 0x0000000a12127981 */ /* 0x000ea2000c1e1b00 */
[C---:B------:R-:W-:Y:S02]  /*02a0*/  VIADD R7, R25.reuse, 0x280 ;  /* 0x0000028019077836 */ /* 0x040fe40000000000 */
[----:B------:R-:W-:Y:S02]  /*02b0*/  VIADD R17, R25, 0x500 ;  /* 0x0000050019117836 */ /* 0x000fe40000000000 */
[----:B------:R-:W-:-:S04]  /*02c0*/  IMAD.WIDE.U32 R6, R7, 0x8, R22 ;  /* 0x0000000807067825 */ /* 0x000fc800078e0016 */
[--C-:B------:R-:W-:Y:S02]  /*02d0*/  IMAD.WIDE.U32 R16, R17, 0x8, R22.reuse ;  /* 0x0000000811107825 */ /* 0x100fe400078e0016 */
[----:B------:R-:W3:Y:S02]  /*02e0*/  LDG.E.64 R6, desc[UR10][R6.64] ;  /* 0x0000000a06067981 */ /* 0x000ee4000c1e1b00 */
[C---:B------:R-:W-:Y:S02]  /*02f0*/  VIADD R15, R25.reuse, 0x780 ;  /* 0x00000780190f7836 */ /* 0x040fe40000000000 */
[----:B------:R-:W4:Y:S01]  /*0300*/  LDG.E.64 R16, desc[UR10][R16.64] ;  /* 0x0000000a10107981 */ /* 0x000f22000c1e1b00 */
[----:B------:R-:W-:Y:S02]  /*0310*/  VIADD R13, R25, 0xa00 ;  /* 0x00000a00190d7836 */ /* 0x000fe40000000000 */
[----:B------:R-:W-:-:S04]  /*0320*/  IMAD.WIDE.U32 R14, R15, 0x8, R22 ;  /* 0x000000080f0e7825 */ /* 0x000fc800078e0016 */
[--C-:B------:R-:W-:Y:S02]  /*0330*/  IMAD.WIDE.U32 R12, R13, 0x8, R22.reuse ;  /* 0x000000080d0c7825 */ /* 0x100fe400078e0016 */
[----:B------:R-:W4:Y:S02]  /*0340*/  LDG.E.64 R14, desc[UR10][R14.64] ;  /* 0x0000000a0e0e7981 */ /* 0x000f24000c1e1b00 */
[C---:B------:R-:W-:Y:S02]  /*0350*/  VIADD R11, R25.reuse, 0xc80 ;  /* 0x00000c80190b7836 */ /* 0x040fe40000000000 */
[----:B------:R-:W4:Y:S01]  /*0360*/  LDG.E.64 R12, desc[UR10][R12.64] ;  /* 0x0000000a0c0c7981 */ /* 0x000f22000c1e1b00 */
[----:B------:R-:W-:Y:S02]  /*0370*/  VIADD R9, R25, 0xf00 ;  /* 0x00000f0019097836 */ /* 0x000fe40000000000 */
[----:B------:R-:W-:-:S04]  /*0380*/  IMAD.WIDE.U32 R10, R11, 0x8, R22 ;  /* 0x000000080b0a7825 */ /* 0x000fc800078e0016 */
[----:B------:R-:W-:Y:S02]  /*0390*/  IMAD.WIDE.U32 R8, R9, 0x8, R22 ;  /* 0x0000000809087825 */ /* 0x000fe400078e0016 */
[----:B------:R-:W4:Y:S04]  /*03a0*/  LDG.E.64 R10, desc[UR10][R10.64] ;  /* 0x0000000a0a0a7981 */ /* 0x000f28000c1e1b00 */
[----:B------:R-:W4:Y:S01]  /*03b0*/  LDG.E.64 R8, desc[UR10][R8.64] ;  /* 0x0000000a08087981 */ /* 0x000f22000c1e1b00 */
[----:B--2--5:R-:W-:Y:S01]  /*03c0*/  DADD R18, R18, R20 ;  /* 0x0000000012127229 */ /* 0x024fe20000000014 */
[----:B------:R-:W-:-:S04]  /*03d0*/  VIADD R21, R25, 0x1180 ;  /* 0x0000118019157836 */ /* 0x000fc80000000000 */
[----:B------:R-:W-:-:S06]  /*03e0*/  IMAD.WIDE.U32 R20, R21, 0x8, R22 ;  /* 0x0000000815147825 */ /* 0x000fcc00078e0016 */
[----:B------:R-:W2:Y:S01]  /*03f0*/  LDG.E.64 R20, desc[UR10][R20.64] ;  /* 0x0000000a14147981 */ /* 0x000ea2000c1e1b00 */
[----:B---3--:R-:W-:Y:S01]  /*0400*/  DADD R18, R18, R6 ;  /* 0x0000000012127229 */ /* 0x008fe20000000006 */
[----:B------:R-:W-:-:S04]  /*0410*/  VIADD R7, R25, 0x1400 ;  /* 0x0000140019077836 */ /* 0x000fc80000000000 */
[----:B------:R-:W-:-:S03]  /*0420*/  IMAD.WIDE.U32 R6, R7, 0x8, R22 ;  /* 0x0000000807067825 */ /* 0x000fc600078e0016 */
[----:B----4-:R-:W-:Y:S01]  /*0430*/  DADD R16, R18, R16 ;  /* 0x0000000012107229 */ /* 0x010fe20000000010 */
[----:B------:R-:W-:Y:S02]  /*0440*/  VIADD R19, R25, 0x1680 ;  /* 0x0000168019137836 */ /* 0x000fe40000000000 */
[----:B------:R-:W3:Y:S02]  /*0450*/  LDG.E.64 R6, desc[UR10][R6.64] ;  /* 0x0000000a06067981 */ /* 0x000ee4000c1e1b00 */
[----:B------:R-:W-:-:S03]  /*0460*/  IMAD.WIDE.U32 R18, R19, 0x8, R22 ;  /* 0x0000000813127825 */ /* 0x000fc600078e0016 */
[----:B------:R-:W-:Y:S01]  /*0470*/  DADD R14, R16, R14 ;  /* 0x00000000100e7229 */ /* 0x000fe2000000000e */
[----:B------:R-:W-:Y:S02]  /*0480*/  VIADD R17, R25, 0x1900 ;  /* 0x0000190019117836 */ /* 0x000fe40000000000 */
[----:B------:R-:W4:Y:S02]  /*0490*/  LDG.E.64 R18, desc[UR10][R18.64] ;  /* 0x0000000a12127981 */ /* 0x000f24000c1e1b00 */
        /* <DEDUP_REMOVED lines=12> */
[----:B------:R-:W-:-:S06]  /*0560*/  IMAD.WIDE.U32 R10, R11, 0x8, R22 ;  /* 0x000000080b0a7825 */ /* 0x000fcc00078e0016 */
[----:B------:R-:W4:Y:S01]  /*0570*/  LDG.E.64 R10, desc[UR10][R10.64] ;  /* 0x0000000a0a0a7981 */ /* 0x000f22000c1e1b00 */
[C---:B------:R-:W-:Y:S01]  /*0580*/  VIADD R27, R25.reuse, 0x2580 ;  /* 0x00002580191b7836 */ /* 0x040fe20000000000 */
[----:B--2---:R-:W-:Y:S01]  /*0590*/  DADD R20, R8, R20 ;  /* 0x0000000008147229 */ /* 0x004fe20000000014 */
[----:B------:R-:W-:-:S04]  /*05a0*/  VIADD R9, R25, 0x2300 ;  /* 0x0000230019097836 */ /* 0x000fc80000000000 */
[----:B------:R-:W-:-:S04]  /*05b0*/  IMAD.WIDE.U32 R8, R9, 0x8, R22 ;  /* 0x0000000809087825 */ /* 0x000fc800078e0016 */
[----:B------:R-:W-:Y:S02]  /*05c0*/  IMAD.WIDE.U32 R22, R27, 0x8, R22 ;  /* 0x000000081b167825 */ /* 0x000fe400078e0016 */
[----:B------:R-:W2:Y:S04]  /*05d0*/  LDG.E.64 R8, desc[UR10][R8.64] ;  /* 0x0000000a08087981 */ /* 0x000ea8000c1e1b00 */
[----:B------:R-:W2:Y:S01]  /*05e0*/  LDG.E.64 R22, desc[UR10][R22.64] ;  /* 0x0000000a16167981 */ /* 0x000ea2000c1e1b00 */
[----:B---3--:R-:W-:-:S08]  /*05f0*/  DADD R6, R20, R6 ;  /* 0x0000000014067229 */ /* 0x008fd00000000006 */
[----:B----4-:R-:W-:-:S08]  /*0600*/  DADD R6, R6, R18 ;  /* 0x0000000006067229 */ /* 0x010fd00000000012 */
[----:B------:R-:W-:-:S08]  /*0610*/  DADD R6, R6, R16 ;  /* 0x0000000006067229 */ /* 0x000fd00000000010 */
[----:B------:R-:W-:Y:S01]  /*0620*/  DADD R6, R6, R14 ;  /* 0x0000000006067229 */ /* 0x000fe2000000000e */
[----:B------:R-:W-:-:S07]  /*0630*/  VIADD R24, R24, 0x10 ;  /* 0x0000001018187836 */ /* 0x000fce0000000000 */
[----:B------:R-:W-:Y:S01]  /*0640*/  DADD R6, R6, R12 ;  /* 0x0000000006067229 */ /* 0x000fe2000000000c */
[----:B------:R-:W-:-:S07]  /*0650*/  ISETP.NE.AND P0, PT, R24, RZ, PT ;  /* 0x000000ff1800720c */ /* 0x000fce0003f05270 */
[----:B------:R-:W-:Y:S01]  /*0660*/  DADD R6, R6, R10 ;  /* 0x0000000006067229 */ /* 0x000fe2000000000a */
[----:B------:R-:W-:Y:S02]  /*0670*/  VIADD R2, R2, 0x2800 ;  /* 0x0000280002027836 */ /* 0x000fe40000000000 */
[----:B------:R-:W-:-:S05]  /*0680*/  VIADD R25, R25, 0x2800 ;  /* 0x0000280019197836 */ /* 0x000fca0000000000 */
[----:B--2---:R-:W-:-:S08]  /*0690*/  DADD R6, R6, R8 ;  /* 0x0000000006067229 */ /* 0x004fd00000000008 */
[----:B------:R-:W-:Y:S01]  /*06a0*/  DADD R20, R6, R22 ;  /* 0x0000000006147229 */ /* 0x000fe20000000016 */
[----:B------:R-:W-:Y:S10]  /*06b0*/  @P0 BRA `(.L_x_128) ;  /* 0xfffffff800ec0947 */ /* 0x000ff4000383ffff */
[----:B------:R-:W-:Y:S05]  /*06c0*/  BSYNC.RECONVERGENT B3 ;  /* 0x0000000000037941 */ /* 0x000fea0003800200 */
.L_x_127:
[----:B------:R-:W-:-:S07]  /*06d0*/  VIADD R19, R2, 0xffffec00 ;  /* 0xffffec0002137836 */ /* 0x000fce0000000000 */
.L_x_126:
[----:B------:R-:W-:Y:S05]  /*06e0*/  BSYNC.RECONVERGENT B2 ;  /* 0x0000000000027941 */ /* 0x000fea0003800200 */
.L_x_125:
[----:B------:R-:W-:-:S13]  /*06f0*/  ISETP.NE.AND P0, PT, R5, RZ, PT ;  /* 0x000000ff0500720c */ /* 0x000fda0003f05270 */
[----:B------:R-:W-:Y:S05]  /*0700*/  @!P0 BRA `(.L_x_124) ;  /* 0x0000000400308947 */ /* 0x000fea0003800000 */
[----:B------:R-:W-:Y:S01]  /*0710*/  ISETP.GE.U32.AND P0, PT, R5, 0x8, PT ;  /* 0x000000080500780c */ /* 0x000fe20003f06070 */
[----:B------:R-:W-:Y:S01]  /*0720*/  BSSY.RECONVERGENT B2, `(.L_x_129) ;  /* 0x0000026000027945 */ /* 0x000fe20003800200 */
[----:B------:R-:W-:-:S04]  /*0730*/  LOP3.LUT R2, R4, 0x7, RZ, 0xc0, !PT ;  /* 0x0000000704027812 */ /* 0x000fc800078ec0ff */
[----:B------:R-:W-:-:S07]  /*0740*/  ISETP.NE.AND P1, PT, R2, RZ, PT ;  /* 0x000000ff0200720c */ /* 0x000fce0003f25270 */
[----:B------:R-:W-:Y:S06]  /*0750*/  @!P0 BRA `(.L_x_130) ;  /* 0x0000000000888947 */ /* 0x000fec0003800000 */
[----:B------:R-:W0:Y:S01]  /*0760*/  LDC.64 R22, c[0x0][0x380] ;  /* 0x0000e000ff167b82 */ /* 0x000e220000000a00 */
[----:B------:R-:W-:-:S04]  /*0770*/  VIADD R5, R19, UR4 ;  /* 0x0000000413057c36 */ /* 0x000fc80008000000 */
[C---:B------:R-:W-:Y:S02]  /*0780*/  VIADD R15, R5.reuse, 0x280 ;  /* 0x00000280050f7836 */ /* 0x040fe40000000000 */
[C---:B------:R-:W-:Y:S02]  /*0790*/  VIADD R13, R5.reuse, 0x500 ;  /* 0x00000500050d7836 */ /* 0x040fe40000000000 */
[----:B0-----:R-:W-:-:S04]  /*07a0*/  IMAD.WIDE.U32 R16, R5, 0x8, R22 ;  /* 0x0000000805107825 */ /* 0x001fc800078e0016 */
[--C-:B------:R-:W-:Y:S02]  /*07b0*/  IMAD.WIDE.U32 R14, R15, 0x8, R22.reuse ;  /* 0x000000080f0e7825 */ /* 0x100fe400078e0016 */
[----:B------:R-:W2:Y:S02]  /*07c0*/  LDG.E.64 R16, desc[UR10][R16.64] ;  /* 0x0000000a10107981 */ /* 0x000ea4000c1e1b00 */
[----:B------:R-:W-:Y:S02]  /*07d0*/  IMAD.WIDE.U32 R12, R13, 0x8, R22 ;  /* 0x000000080d0c7825 */ /* 0x000fe400078e0016 */
[----:B------:R-:W3:Y:S02]  /*07e0*/  LDG.E.64 R14, desc[UR10][R14.64] ;  /* 0x0000000a0e0e7981 */ /* 0x000ee4000c1e1b00 */
[C---:B------:R-:W-:Y:S02]  /*07f0*/  VIADD R11, R5.reuse, 0x780 ;  /* 0x00000780050b7836 */ /* 0x040fe40000000000 */
[----:B------:R-:W4:Y:S01]  /*0800*/  LDG.E.64 R12, desc[UR10][R12.64] ;  /* 0x0000000a0c0c7981 */ /* 0x000f22000c1e1b00 */
[----:B------:R-:W-:-:S02]  /*0810*/  VIADD R9, R5, 0xa00 ;  /* 0x00000a0005097836 */ /* 0x000fc40000000000 */
[----:B------:R-:W-:-:S04]  /*0820*/  IMAD.WIDE.U32 R10, R11, 0x8, R22 ;  /* 0x000000080b0a7825 */ /* 0x000fc800078e0016 */
[--C-:B------:R-:W-:Y:S02]  /*0830*/  IMAD.WIDE.U32 R8, R9, 0x8, R22.reuse ;  /* 0x0000000809087825 */ /* 0x100fe400078e0016 */
[----:B------:R-:W4:Y:S02]  /*0840*/  LDG.E.64 R10, desc[UR10][R10.64] ;  /* 0x0000000a0a0a7981 */ /* 0x000f24000c1e1b00 */
[C---:B------:R-:W-:Y:S02]  /*0850*/  VIADD R7, R5.reuse, 0xc80 ;  /* 0x00000c8005077836 */ /* 0x040fe40000000000 */
[----:B------:R-:W4:Y:S01]  /*0860*/  LDG.E.64 R8, desc[UR10][R8.64] ;  /* 0x0000000a08087981 */ /* 0x000f22000c1e1b00 */
[----:B------:R-:W-:Y:S02]  /*0870*/  VIADD R25, R5, 0xf00 ;  /* 0x00000f0005197836 */ /* 0x000fe40000000000 */
[----:B------:R-:W-:-:S04]  /*0880*/  IMAD.WIDE.U32 R6, R7, 0x8, R22 ;  /* 0x0000000807067825 */ /* 0x000fc800078e0016 */
[--C-:B------:R-:W-:Y:S02]  /*0890*/  IMAD.WIDE.U32 R24, R25, 0x8, R22.reuse ;  /* 0x0000000819187825 */ /* 0x100fe400078e0016 */
[----:B------:R-:W4:Y:S02]  /*08a0*/  LDG.E.64 R6, desc[UR10][R6.64] ;  /* 0x0000000a06067981 */ /* 0x000f24000c1e1b00 */
[----:B------:R-:W-:Y:S02]  /*08b0*/  VIADD R5, R5, 0x1180 ;  /* 0x0000118005057836 */ /* 0x000fe40000000000 */
[----:B------:R-:W4:Y:S02]  /*08c0*/  LDG.E.64 R24, desc[UR10][R24.64] ;  /* 0x0000000a18187981 */ /* 0x000f24000c1e1b00 */
[----:B------:R-:W-:-:S06]  /*08d0*/  IMAD.WIDE.U32 R22, R5, 0x8, R22 ;  /* 0x0000000805167825 */ /* 0x000fcc00078e0016 */
        /* <DEDUP_REMOVED lines=10> */
.L_x_130:
[----:B------:R-:W-:Y:S05]  /*0980*/  BSYNC.RECONVERGENT B2 ;  /* 0x0000000000027941 */ /* 0x000fea0003800200 */
.L_x_129:
        /* <DEDUP_REMOVED lines=13> */
[--C-:B------:R-:W-:Y:S02]  /*0a60*/  IMAD.WIDE.U32 R12, R13, 0x8, R8.reuse ;  /* 0x000000080d0c7825 */ /* 0x100fe400078e0008 */
[----:B------:R-:W3:Y:S02]  /*0a70*/  LDG.E.64 R10, desc[UR10][R10.64] ;  /* 0x0000000a0a0a7981 */ /* 0x000ee4000c1e1b00 */
        /* <DEDUP_REMOVED lines=8> */
[----:B------:R-:W-:-:S11]  /*0b00*/  DADD R20, R20, R8 ;  /* 0x0000000014147229 */ /* 0x000fd60000000008 */
.L_x_132:
[----:B------:R-:W-:Y:S05]  /*0b10*/  BSYNC.RECONVERGENT B2 ;  /* 0x0000000000027941 */ /* 0x000fea0003800200 */
.L_x_131:
[----:B------:R-:W-:Y:S05]  /*0b20*/  @!P1 BRA `(.L_x_124) ;  /* 0x0000000000289947 */ /* 0x000fea0003800000 */
[----:B------:R-:W0:Y:S01]  /*0b30*/  LDC.64 R6, c[0x0][0x380] ;  /* 0x0000e000ff067b82 */ /* 0x000e220000000a00 */
[----:B------:R-:W-:Y:S02]  /*0b40*/  VIADD R9, R19, UR4 ;  /* 0x0000000413097c36 */ /* 0x000fe40008000000 */
[----:B------:R-:W-:-:S07]  /*0b50*/  IMAD.MOV R2, RZ, RZ, -R4 ;  /* 0x000000ffff027224 */ /* 0x000fce00078e0a04 */
.L_x_133:
[----:B0-----:R-:W-:-:S06]  /*0b60*/  IMAD.WIDE.U32 R4, R9, 0x8, R6 ;  /* 0x0000000809047825 */ /* 0x001fcc00078e0006 */
[----:B------:R-:W2:Y:S01]  /*0b70*/  LDG.E.64 R4, desc[UR10][R4.64] ;  /* 0x0000000a04047981 */ /* 0x000ea2000c1e1b00 */
[----:B------:R-:W-:Y:S02]  /*0b80*/  VIADD R2, R2, 0x1 ;  /* 0x0000000102027836 */ /* 0x000fe40000000000 */
[----:B------:R-:W-:-:S03]  /*0b90*/  VIADD R9, R9, 0x280 ;  /* 0x0000028009097836 */ /* 0x000fc60000000000 */
[----:B------:R-:W-:Y:S01]  /*0ba0*/  ISETP.NE.AND P0, PT, R2, RZ, PT ;  /* 0x000000ff0200720c */ /* 0x000fe20003f05270 */
[----:B--2--5:R-:W-:-:S12]  /*0bb0*/  DADD R20, R4, R20 ;  /* 0x0000000004147229 */ /* 0x024fd80000000014 */
[----:B------:R-:W-:Y:S05]  /*0bc0*/  @P0 BRA `(.L_x_133) ;  /* 0xfffffffc00e40947 */ /* 0x000fea000383ffff */
.L_x_124:
[----:B------:R-:W-:Y:S05]  /*0bd0*/  BSYNC.RECONVERGENT B1 ;  /* 0x0000000000017941 */ /* 0x000fea0003800200 */
.L_x_123:
[----:B------:R-:W-:-:S13]  /*0be0*/  ISETP.GE.U32.AND P0, PT, R0, 0x280, PT ;  /* 0x000002800000780c */ /* 0x000fda0003f06070 */
        /* <DEDUP_REMOVED lines=50> */
[----:B------:R-:W1:Y:S05]  /*0f10*/  LDS.128 R4, [UR4+0x50] ;  /* 0x00005004ff047984 */ /* 0x000e6a0008000c00 */
[----:B------:R-:W-:-:S08]  /*0f20*/  DADD R16, R16, R18 ;  /* 0x0000000010107229 */ /* 0x000fd00000000012 */
[----:B--2---:R-:W-:-:S08]  /*0f30*/  DADD R12, R16, R12 ;  /* 0x00000000100c7229 */ /* 0x004fd0000000000c */
[----:B------:R-:W-:Y:S02]  /*0f40*/  DADD R2, R12, R14 ;  /* 0x000000000c027229 */ /* 0x000fe4000000000e */
[----:B------:R-:W2:Y:S06]  /*0f50*/  LDS.128 R12, [UR4+0x60] ;  /* 0x00006004ff0c7984 */ /* 0x000eac0008000c00 */
[----:B0-----:R-:W-:-:S08]  /*0f60*/  DADD R2, R2, R8 ;  /* 0x0000000002027229 */ /* 0x001fd00000000008 */
[----:B------:R-:W-:Y:S01]  /*0f70*/  DADD R2, R2, R10 ;  /* 0x0000000002027229 */ /* 0x000fe2000000000a */
[----:B------:R-:W0:Y:S07]  /*0f80*/  LDS.128 R8, [UR4+0x70] ;  /* 0x00007004ff087984 */ /* 0x000e2e0008000c00 */
        /* <DEDUP_REMOVED lines=16> */
[----:B-1----:R-:W-:Y:S01]  /*1090*/  DADD R4, R2, R4 ;  /* 0x0000000002047229 */ /* 0x002fe20000000004 */
[----:B------:R-:W-:Y:S10]  /*10a0*/  BRA `(.L_x_135) ;  /* 0x0000001c00307947 */ /* 0x000ff40003800000 */
.L_x_134:
[----:B------:R-:W-:-:S04]  /*10b0*/  LOP3.LUT R2, R3, 0x3e0, RZ, 0xc0, !PT ;  /* 0x000003e003027812 */ /* 0x000fc800078ec0ff */
[----:B------:R-:W-:Y:S01]  /*10c0*/  LOP3.LUT R7, RZ, R2, RZ, 0x33, !PT ;  /* 0x00000002ff077212 */ /* 0x000fe200078e33ff */
[----:B------:R-:W-:Y:S02]  /*10d0*/  VIADD R5, R2, 0x20 ;  /* 0x0000002002057836 */ /* 0x000fe40000000000 */
[----:B------:R-:W0:Y:S02]  /*10e0*/  S2R R2, SR_LANEID ;  /* 0x0000000000027919 */ /* 0x000e240000000000 */
[----:B------:R-:W-:Y:S01]  /*10f0*/  IMAD.IADD R7, R0, 0x1, R7 ;  /* 0x0000000100077824 */ /* 0x000fe200078e0207 */
[----:B------:R-:W-:-:S04]  /*1100*/  ISETP.GT.U32.AND P0, PT, R5, R0, PT ;  /* 0x000000000500720c */ /* 0x000fc80003f04070 */
[----:B------:R-:W-:-:S05]  /*1110*/  SEL R7, R7, 0x1f, P0 ;  /* 0x0000001f07077807 */ /* 0x000fca0000000000 */
[----:B-----5:R-:W-:Y:S04]  /*1120*/  SHFL.DOWN PT, R4, R20, 0x1, R7 ;  /* 0x0820000014047989 */ /* 0x020fe800000e0007 */
[----:B------:R-:W1:Y:S01]  /*1130*/  SHFL.DOWN PT, R5, R21, 0x1, R7 ;  /* 0x0820000015057989 */ /* 0x000e6200000e0007 */
[C---:B0-----:R-:W-:Y:S01]  /*1140*/  ISETP.GE.AND P0, PT, R2.reuse, R7, PT ;  /* 0x000000070200720c */ /* 0x041fe20003f06270 */
[----:B------:R-:W-:Y:S01]  /*1150*/  VIADD R6, R2, 0x2 ;  /* 0x0000000202067836 */ /* 0x000fe20000000000 */
[----:B-1----:R-:W-:-:S10]  /*1160*/  DADD R4, R4, R20 ;  /* 0x0000000004047229 */ /* 0x002fd40000000014 */
        /* <DEDUP_REMOVED lines=11> */
[----:B------:R-:W-:-:S03]  /*1220*/  VIADD R6, R2, 0x8 ;  /* 0x0000000802067836 */ /* 0x000fc60000000000 */
[----:B------:R-:W0:Y:S02]  /*1230*/  SHFL.DOWN PT, R5, R11, 0x4, R7 ;  /* 0x088000000b057989 */ /* 0x000e2400000e0007 */
[----:B------:R-:W-:Y:S01]  /*1240*/  ISETP.GT.AND P1, PT, R6, R7, PT ;  /* 0x000000070600720c */ /* 0x000fe20003f24270 */
[----:B0-----:R-:W-:-:S10]  /*1250*/  DADD R4, R4, R10 ;  /* 0x0000000004047229 */ /* 0x001fd4000000000a */
[----:B------:R-:W-:Y:S02]  /*1260*/  FSEL R8, R10, R4, P0 ;  /* 0x000000040a087208 */ /* 0x000fe40000000000 */
[----:B------:R-:W-:Y:S02]  /*1270*/  FSEL R9, R11, R5, P0 ;  /* 0x000000050b097208 */ /* 0x000fe40000000000 */
[C---:B------:R-:W-:Y:S01]  /*1280*/  ISETP.NE.AND P0, PT, R2.reuse, RZ, PT ;  /* 0x000000ff0200720c */ /* 0x040fe20003f05270 */
[----:B------:R-:W-:Y:S01]  /*1290*/  SHFL.DOWN PT, R4, R8, 0x8, R7 ;  /* 0x0900000008047989 */ /* 0x000fe200000e0007 */
[----:B------:R-:W-:-:S03]  /*12a0*/  VIADD R2, R2, 0x10 ;  /* 0x0000001002027836 */ /* 0x000fc60000000000 */
[----:B------:R-:W0:Y:S08]  /*12b0*/  SHFL.DOWN PT, R5, R9, 0x8, R7 ;  /* 0x0900000009057989 */ /* 0x000e3000000e0007 */
[----:B------:R-:W1:Y:S01]  /*12c0*/  @!P0 S2R R13, SR_CgaCtaId ;  /* 0x00000000000d8919 */ /* 0x000e620000008800 */
[----:B------:R-:W-:-:S04]  /*12d0*/  @!P0 SHF.R.U32.HI R6, RZ, 0x2, R3 ;  /* 0x00000002ff068819 */ /* 0x000fc80000011603 */
[----:B------:R-:W-:Y:S01]  /*12e0*/  @!P0 LOP3.LUT R6, R6, 0xf8, RZ, 0xc0, !PT ;  /* 0x000000f806068812 */ /* 0x000fe200078ec0ff */
        /* <DEDUP_REMOVED lines=18> */
[----:B------:R-:W-:Y:S01]  /*1410*/  ISETP.GT.U32.AND P1, PT, R0, 0x20, PT ;  /* 0x000000200000780c */ /* 0x000fe20003f24070 */
[----:B0-----:R-:W-:-:S09]  /*1420*/  ULEA UR4, UR5, UR4, 0x18 ;  /* 0x0000000405047291 */ /* 0x001fd2000f8ec0ff */
[----:B------:R-:W0:Y:S04]  /*1430*/  LDS.128 R12, [UR4+0x20] ;  /* 0x00002004ff0c7984 */ /* 0x000e280008000c00 */
[----:B------:R-:W1:Y:S01]  /*1440*/  LDS.128 R8, [UR4+0x30] ;  /* 0x00003004ff087984 */ /* 0x000e620008000c00 */
[----:B0-----:R-:W-:-:S10]  /*1450*/  DADD R12, R4, R12 ;  /* 0x00000000040c7229 */ /* 0x001fd4000000000c */
[----:B------:R-:W-:Y:S02]  /*1460*/  FSEL R2, R12, R4, P1 ;  /* 0x000000040c027208 */ /* 0x000fe40000800000 */
[----:B------:R-:W-:Y:S02]  /*1470*/  FSEL R3, R13, R5, P1 ;  /* 0x000000050d037208 */ /* 0x000fe40000800000 */
[----:B------:R-:W-:Y:S01]  /*1480*/  ISETP.GT.U32.AND P1, PT, R0, 0x40, PT ;  /* 0x000000400000780c */ /* 0x000fe20003f24070 */
[----:B------:R-:W0:Y:S03]  /*1490*/  LDS.128 R4, [UR4+0x40] ;  /* 0x00004004ff047984 */ /* 0x000e260008000c00 */
[----:B------:R-:W-:-:S10]  /*14a0*/  DADD R14, R2, R14 ;  /* 0x00000000020e7229 */ /* 0x000fd4000000000e */
[----:B------:R-:W-:Y:S02]  /*14b0*/  FSEL R2, R14, R2, P1 ;  /* 0x000000020e027208 */ /* 0x000fe40000800000 */
[----:B------:R-:W-:Y:S02]  /*14c0*/  FSEL R3, R15, R3, P1 ;  /* 0x000000030f037208 */ /* 0x000fe40000800000 */
[----:B------:R-:W-:-:S04]  /*14d0*/  ISETP.GT.U32.AND P1, PT, R0, 0x60, PT ;  /* 0x000000600000780c */ /* 0x000fc80003f24070 */
[----:B-1----:R-:W-:-:S10]  /*14e0*/  DADD R8, R8, R2 ;  /* 0x0000000008087229 */ /* 0x002fd40000000002 */
[----:B------:R-:W-:Y:S02]  /*14f0*/  FSEL R2, R8, R2, P1 ;  /* 0x0000000208027208 */ /* 0x000fe40000800000 */
[----:B------:R-:W-:Y:S02]  /*1500*/  FSEL R3, R9, R3, P1 ;  /* 0x0000000309037208 */ /* 0x000fe40000800000 */
[----:B------:R-:W-:-:S04]  /*1510*/  ISETP.GT.U32.AND P1, PT, R0, 0x80, PT ;  /* 0x000000800000780c */ /* 0x000fc80003f24070 */
[----:B------:R-:W-:-:S10]  /*1520*/  DADD R10, R2, R10 ;  /* 0x00000000020a7229 */ /* 0x000fd4000000000a */
[----:B------:R-:W-:Y:S02]  /*1530*/  FSEL R2, R10, R2, P1 ;  /* 0x000000020a027208 */ /* 0x000fe40000800000 */
[----:B------:R-:W-:Y:S02]  /*1540*/  FSEL R3, R11, R3, P1 ;  /* 0x000000030b037208 */ /* 0x000fe40000800000 */
[----:B------:R-:W1:Y:S01]  /*1550*/  LDS.128 R8, [UR4+0x50] ;  /* 0x00005004ff087984 */ /* 0x000e620008000c00 */
[----:B------:R-:W-:-:S03]  /*1560*/  ISETP.GT.U32.AND P1, PT, R0, 0xa0, PT ;  /* 0x000000a00000780c */ /* 0x000fc60003f24070 */
[----:B0-----:R-:W-:-:S10]  /*1570*/  DADD R4, R4, R2 ;  /* 0x0000000004047229 */ /* 0x001fd40000000002 */
[----:B------:R-:W-:Y:S02]  /*1580*/  FSEL R2, R4, R2, P1 ;  /* 0x0000000204027208 */ /* 0x000fe40000800000 */
[----:B------:R-:W-:Y:S02]  /*1590*/  FSEL R3, R5, R3, P1 ;  /* 0x0000000305037208 */ /* 0x000fe40000800000 */
[----:B------:R-:W-:-:S04]  /*15a0*/  ISETP.GT.U32.AND P1, PT, R0, 0xc0, PT ;  /* 0x000000c00000780c */ /* 0x000fc80003f24070 */
[----:B------:R-:W-:-:S10]  /*15b0*/  DADD R6, R2, R6 ;  /* 0x0000000002067229 */ /* 0x000fd40000000006 */
[----:B------:R-:W-:Y:S02]  /*15c0*/  FSEL R2, R6, R2, P1 ;  /* 0x0000000206027208 */ /* 0x000fe40000800000 */
[----:B------:R-:W-:Y:S02]  /*15d0*/  FSEL R3, R7, R3, P1 ;  /* 0x0000000307037208 */ /* 0x000fe40000800000 */
[----:B------:R-:W0:Y:S01]  /*15e0*/  LDS.128 R4, [UR4+0x60] ;  /* 0x00006004ff047984 */ /* 0x000e220008000c00 */
[----:B------:R-:W-:-:S03]  /*15f0*/  ISETP.GT.U32.AND P1, PT, R0, 0xe0, PT ;  /* 0x000000e00000780c */ /* 0x000fc60003f24070 */
        /* <DEDUP_REMOVED lines=43> */
[----:B------:R-:W1:Y:S01]  /*18b0*/  LDS.64 R2, [UR4+0xb0] ;  /* 0x0000b004ff027984 */ /* 0x000e620008000a00 */
        /* <DEDUP_REMOVED lines=8> */
[----:B------:R-:W-:-:S04]  /*1940*/  ISETP.GT.U32.AND P1, PT, R0, 0x260, PT ;  /* 0x000002600000780c */ /* 0x000fc80003f24070 */
[----:B-1----:R-:W-:-:S10]  /*1950*/  DADD R2, R2, R4 ;  /* 0x0000000002027229 */ /* 0x002fd40000000004 */
[----:B------:R-:W-:Y:S02]  /*1960*/  FSEL R4, R2, R4, P1 ;  /* 0x0000000402047208 */ /* 0x000fe40000800000 */
[----:B------:R-:W-:Y:S01]  /*1970*/  FSEL R5, R3, R5, P1 ;  /* 0x0000000503057208 */ /* 0x000fe20000800000 */
[----:B------:R-:W-:Y:S06]  /*1980*/  BRA `(.L_x_135) ;  /* 0x0000001000f87947 */ /* 0x000fec0003800000 */
.L_x_120:
[----:B------:R-:W0:Y:S01]  /*1990*/  S2R R5, SR_TID.X ;  /* 0x0000000000057919 */ /* 0x000e220000002100 */
[----:B------:R-:W1:Y:S02]  /*19a0*/  LDCU.64 UR6, c[0x0][0x380] ;  /* 0x00007000ff0677ac */ /* 0x000e640008000a00 */
[----:B-1----:R-:W-:Y:S02]  /*19b0*/  IMAD.U32 R6, RZ, RZ, UR6 ;  /* 0x00000006ff067e24 */ /* 0x002fe4000f8e00ff */
[----:B------:R-:W-:Y:S01]  /*19c0*/  IMAD.U32 R7, RZ, RZ, UR7 ;  /* 0x00000007ff077e24 */ /* 0x000fe2000f8e00ff */
[----:B0-----:R-:W-:-:S05]  /*19d0*/  IADD3 R21, PT, PT, R5, UR4, RZ ;  /* 0x0000000405157c10 */ /* 0x001fca000fffe0ff */
[----:B------:R-:W-:-:S05]  /*19e0*/  IMAD.WIDE.U32 R20, R21, 0x8, R6 ;  /* 0x0000000815147825 */ /* 0x000fca00078e0006 */
[----:B------:R-:W2:Y:S04]  /*19f0*/  LDG.E.64 R14, desc[UR10][R20.64] ;  /* 0x0000000a140e7981 */ /* 0x000ea8000c1e1b00 */
[----:B------:R-:W2:Y:S04]  /*1a00*/  LDG.E.64 R16, desc[UR10][R20.64+0x1400] ;  /* 0x0014000a14107981 */ /* 0x000ea8000c1e1b00 */
[----:B------:R-:W3:Y:S04]  /*1a10*/  LDG.E.64 R18, desc[UR10][R20.64+0x2800] ;  /* 0x0028000a14127981 */ /* 0x000ee8000c1e1b00 */
[----:B------:R-:W4:Y:S04]  /*1a20*/  LDG.E.64 R12, desc[UR10][R20.64+0x3c00] ;  /* 0x003c000a140c7981 */ /* 0x000f28000c1e1b00 */
[----:B------:R-:W5:Y:S04]  /*1a30*/  LDG.E.64 R10, desc[UR10][R20.64+0x5000] ;  /* 0x0050000a140a7981 */ /* 0x000f68000c1e1b00 */
[----:B------:R-:W5:Y:S04]  /*1a40*/  LDG.E.64 R8, desc[UR10][R20.64+0x6400] ;  /* 0x0064000a14087981 */ /* 0x000f68000c1e1b00 */
[----:B------:R-:W5:Y:S04]  /*1a50*/  LDG.E.64 R2, desc[UR10][R20.64+0x7800] ;  /* 0x0078000a14027981 */ /* 0x000f68000c1e1b00 */
[----:B------:R-:W5:Y:S01]  /*1a60*/  LDG.E.64 R28, desc[UR10][R20.64+0x8c00] ;  /* 0x008c000a141c7981 */ /* 0x000f62000c1e1b00 */
[----:B------:R-:W-:Y:S01]  /*1a70*/  ISETP.GE.U32.AND P0, PT, R0, UR8, PT ;  /* 0x0000000800007c0c */ /* 0x000fe2000bf06070 */
[----:B--2---:R-:W-:-:S08]  /*1a80*/  DADD R14, R14, R16 ;  /* 0x000000000e0e7229 */ /* 0x004fd00000000010 */
[----:B---3--:R-:W-:-:S08]  /*1a90*/  DADD R14, R18, R14 ;  /* 0x00000000120e7229 */ /* 0x008fd0000000000e */
[----:B----4-:R-:W-:-:S08]  /*1aa0*/  DADD R12, R12, R14 ;  /* 0x000000000c0c7229 */ /* 0x010fd0000000000e */
[----:B-----5:R-:W-:-:S08]  /*1ab0*/  DADD R10, R10, R12 ;  /* 0x000000000a0a7229 */ /* 0x020fd0000000000c */
[----:B------:R-:W-:-:S08]  /*1ac0*/  DADD R8, R8, R10 ;  /* 0x0000000008087229 */ /* 0x000fd0000000000a */
[----:B------:R-:W-:-:S08]  /*1ad0*/  DADD R2, R2, R8 ;  /* 0x0000000002027229 */ /* 0x000fd00000000008 */
[----:B------:R-:W-:Y:S01]  /*1ae0*/  DADD R28, R28, R2 ;  /* 0x000000001c1c7229 */ /* 0x000fe20000000002 */
[----:B------:R-:W-:Y:S10]  /*1af0*/  @!P0 BRA `(.L_x_136) ;  /* 0x0000000c00708947 */ /* 0x000ff40003800000 */
[----:B------:R-:W-:Y:S01]  /*1b00*/  UIMAD UR12, UR13, 0x1400, UR4 ;  /* 0x000014000d0c78a4 */ /* 0x000fe2000f8e0204 */
[----:B------:R-:W-:Y:S01]  /*1b10*/  VIADD R0, R4, 0xffffec00 ;  /* 0xffffec0004007836 */ /* 0x000fe20000000000 */
[----:B------:R-:W-:Y:S01]  /*1b20*/  UIADD3 UR5, UPT, UPT, UR9, UR13, URZ ;  /* 0x0000000d09057290 */ /* 0x000fe2000fffe0ff */
[----:B------:R-:W-:-:S03]  /*1b30*/  LOP3.LUT R3, RZ, R5, RZ, 0x33, !PT ;  /* 0x00000005ff037212 */ /* 0x000fc600078e33ff */
[----:B------:R-:W-:Y:S01]  /*1b40*/  ISETP.LT.U32.AND P0, PT, R0, UR12, PT ;  /* 0x0000000c00007c0c */ /* 0x000fe2000bf01070 */
[----:B------:R-:W-:Y:S01]  /*1b50*/  UIMAD UR5, UR5, 0x1400, URZ ;  /* 0x00001400050578a4 */ /* 0x000fe2000f8e02ff */
[----:B------:R-:W-:-:S05]  /*1b60*/  IADD3 R3, PT, PT, R4, -UR8, R3 ;  /* 0x8000000804037c10 */ /* 0x000fca000fffe003 */
[----:B------:R-:W-:Y:S01]  /*1b70*/  IMAD.U32 R8, RZ, RZ, UR5 ;  /* 0x00000005ff087e24 */ /* 0x000fe2000f8e00ff */
[----:B------:R-:W-:Y:S01]  /*1b80*/  UMOV UR6, UR5 ;  /* 0x0000000500067c82 */ /* 0x000fe20008000000 */
[----:B------:R-:W-:Y:S01]  /*1b90*/  VIADD R2, R3, -UR4 ;  /* 0x8000000403027c36 */ /* 0x000fe20008000000 */
[----:B------:R-:W-:Y:S02]  /*1ba0*/  UMOV UR4, URZ ;  /* 0x000000ff00047c82 */ /* 0x000fe40008000000 */
[----:B------:R-:W-:Y:S01]  /*1bb0*/  IADD3 R5, PT, PT, R8, 0x1400, R5 ;  /* 0x0000140008057810 */ /* 0x000fe20007ffe005 */
[----:B------:R-:W-:Y:S06]  /*1bc0*/  @P0 BRA `(.L_x_137) ;  /* 0x0000000000840947 */ /* 0x000fec0003800000 */
[----:B------:R-:W0:Y:S01]  /*1bd0*/  LDC R4, c[0x0][0x3a8] ;  /* 0x0000ea00ff047b82 */ /* 0x000e220000000800 */
[----:B------:R-:W1:Y:S07]  /*1be0*/  LDCU UR7, c[0x0][0x3ac] ;  /* 0x00007580ff0777ac */ /* 0x000e6e0008000800 */
[----:B------:R-:W2:Y:S02]  /*1bf0*/  LDC.64 R6, c[0x0][0x380] ;  /* 0x0000e000ff067b82 */ /* 0x000ea40000000a00 */
.L_x_138:
[----:B------:R-:W3:Y:S02]  /*1c00*/  S2R R25, SR_TID.X ;  /* 0x0000000000197919 */ /* 0x000ee40000002100 */
[----:B---3--:R-:W-:-:S04]  /*1c10*/  VIADD R25, R25, UR12 ;  /* 0x0000000c19197c36 */ /* 0x008fc80008000000 */
[----:B--2---:R-:W-:-:S05]  /*1c20*/  IMAD.WIDE.U32 R24, R25, 0x8, R6 ;  /* 0x0000000819187825 */ /* 0x004fca00078e0006 */
        /* <DEDUP_REMOVED lines=8> */
[----:B0-----:R-:W-:-:S05]  /*1cb0*/  VIADD R3, R4, -UR12 ;  /* 0x8000000c04037c36 */ /* 0x001fca0008000000 */
[----:B------:R-:W-:Y:S01]  /*1cc0*/  ISETP.GE.U32.AND P0, PT, R3, UR8, PT ;  /* 0x0000000803007c0c */ /* 0x000fe2000bf06070 */
        /* <DEDUP_REMOVED lines=8> */
[----:B------:R-:W-:Y:S10]  /*1d50*/  @!P0 BRA `(.L_x_136) ;  /* 0x0000000800d88947 */ /* 0x000ff40003800000 */
[----:B-1----:R-:W-:Y:S01]  /*1d60*/  UMOV UR13, UR7 ;  /* 0x00000007000d7c82 */ /* 0x002fe20008000000 */
[----:B------:R-:W-:Y:S01]  /*1d70*/  UIADD3 UR4, UPT, UPT, UR4, 0x1, URZ ;  /* 0x0000000104047890 */ /* 0x000fe2000fffe0ff */
[----:B------:R-:W-:Y:S01]  /*1d80*/  VIADD R2, R2, -UR8 ;  /* 0x8000000802027c36 */ /* 0x000fe20008000000 */
[----:B------:R-:W-:Y:S01]  /*1d90*/  UIMAD UR12, UR13, 0x1400, UR12 ;  /* 0x000014000d0c78a4 */ /* 0x000fe2000f8e020c */
[----:B------:R-:W-:Y:S01]  /*1da0*/  VIADD R5, R5, UR8 ;  /* 0x0000000805057c36 */ /* 0x000fe20008000000 */
[----:B------:R-:W-:-:S04]  /*1db0*/  UIADD3 UR6, UPT, UPT, UR8, UR6, URZ ;  /* 0x0000000608067290 */ /* 0x000fc8000fffe0ff */
[----:B------:R-:W-:-:S13]  /*1dc0*/  ISETP.LT.U32.AND P0, PT, R0, UR12, PT ;  /* 0x0000000c00007c0c */ /* 0x000fda000bf01070 */
[----:B------:R-:W-:Y:S05]  /*1dd0*/  @!P0 BRA `(.L_x_138) ;  /* 0xfffffffc00888947 */ /* 0x000fea000383ffff */
.L_x_137:
[----:B------:R-:W0:Y:S01]  /*1de0*/  S2R R9, SR_TID.X ;  /* 0x0000000000097919 */ /* 0x000e220000002100 */
[----:B------:R-:W-:Y:S01]  /*1df0*/  VIADD R0, R4, -UR12 ;  /* 0x8000000c04007c36 */ /* 0x000fe20008000000 */
[----:B------:R-:W-:Y:S04]  /*1e00*/  BSSY.RECONVERGENT B1, `(.L_x_136) ;  /* 0x00000ab000017945 */ /* 0x000fe80003800200 */
[----:B0-----:R-:W-:-:S04]  /*1e10*/  ISETP.GE.AND P0, PT, R9, R0, PT ;  /* 0x000000000900720c */ /* 0x001fc80003f06270 */
[----:B------:R-:W-:-:S13]  /*1e20*/  ISETP.LE.U32.OR P0, PT, R4, UR12, P0 ;  /* 0x0000000c04007c0c */ /* 0x000fda0008703470 */
[----:B------:R-:W-:Y:S05]  /*1e30*/  @P0 BRA `(.L_x_139) ;  /* 0x00000008009c0947 */ /* 0x000fea0003800000 */
[----:B------:R-:W-:Y:S01]  /*1e40*/  UIMAD UR7, UR4, UR13, URZ ;  /* 0x0000000d040772a4 */ /* 0x000fe2000f8e02ff */
[----:B------:R-:W-:Y:S01]  /*1e50*/  LOP3.LUT R3, RZ, R9, RZ, 0x33, !PT ;  /* 0x00000009ff037212 */ /* 0x000fe200078e33ff */
[----:B------:R-:W-:Y:S01]  /*1e60*/  BSSY.RECONVERGENT B2, `(.L_x_140) ;  /* 0x0000056000027945 */ /* 0x000fe20003800200 */
[----:B------:R-:W-:Y:S02]  /*1e70*/  IMAD.MOV.U32 R0, RZ, RZ, R9 ;  /* 0x000000ffff007224 */ /* 0x000fe400078e0009 */
[----:B------:R-:W-:Y:S01]  /*1e80*/  IADD3 R4, PT, PT, R4, -UR5, R3 ;  /* 0x8000000504047c10 */ /* 0x000fe2000fffe003 */
[----:B------:R-:W-:-:S04]  /*1e90*/  IMAD.U32 R3, RZ, RZ, UR7 ;  /* 0x00000007ff037e24 */ /* 0x000fc8000f8e00ff */
[----:B------:R-:W-:-:S04]  /*1ea0*/  IMAD R4, R3, -0x1400, R4 ;  /* 0xffffec0003047824 */ /* 0x000fc800078e0204 */
[C---:B------:R-:W-:Y:S01]  /*1eb0*/  IMAD.HI.U32 R3, R4.reuse, -0x33333333, RZ ;  /* 0xcccccccd04037827 */ /* 0x040fe200078e00ff */
[----:B------:R-:W-:-:S04]  /*1ec0*/  ISETP.GE.U32.AND P0, PT, R4, 0x2580, PT ;  /* 0x000025800400780c */ /* 0x000fc80003f06070 */
[----:B------:R-:W-:-:S04]  /*1ed0*/  LEA.HI R3, R3, 0x1, RZ, 0x17 ;  /* 0x0000000103037811 */ /* 0x000fc800078fb8ff */
[----:B------:R-:W-:-:S05]  /*1ee0*/  LOP3.LUT R4, R3, 0xf, RZ, 0xc0, !PT ;  /* 0x0000000f03047812 */ /* 0x000fca00078ec0ff */
[----:B------:R-:W-:Y:S05]  /*1ef0*/  @!P0 BRA `(.L_x_141) ;  /* 0x0000000400308947 */ /* 0x000fea0003800000 */
[----:B------:R-:W-:Y:S01]  /*1f00*/  IMAD.HI.U32 R0, R2, -0x33333333, RZ ;  /* 0xcccccccd02007827 */ /* 0x000fe200078e00ff */
[----:B------:R-:W-:Y:S04]  /*1f10*/  BSSY.RECONVERGENT B3, `(.L_x_142) ;  /* 0x0000049000037945 */ /* 0x000fe80003800200 */
[----:B------:R-:W-:-:S04]  /*1f20*/  LEA.HI R0, R0, 0x1, RZ, 0x17 ;  /* 0x0000000100007811 */ /* 0x000fc800078fb8ff */
[----:B------:R-:W-:Y:S02]  /*1f30*/  LOP3.LUT R26, R0, 0xfffff0, RZ, 0xc0, !PT ;  /* 0x00fffff0001a7812 */ /* 0x000fe400078ec0ff */
[----:B------:R-:W-:-:S03]  /*1f40*/  LOP3.LUT R0, R9, 0x1400, RZ, 0xfc, !PT ;  /* 0x0000140009007812 */ /* 0x000fc600078efcff */
[----:B------:R-:W-:-:S07]  /*1f50*/  IMAD.MOV R26, RZ, RZ, -R26 ;  /* 0x000000ffff1a7224 */ /* 0x000fce00078e0a1a */
.L_x_143:
[C---:B------:R-:W-:Y:S02]  /*1f60*/  VIADD R23, R5.reuse, 0xffffec00 ;  /* 0xffffec0005177836 */ /* 0x040fe40000000000 */
[----:B------:R-:W-:Y:S02]  /*1f70*/  VIADD R19, R5, 0xffffee80 ;  /* 0xffffee8005137836 */ /* 0x000fe40000000000 */
[----:B------:R-:W-:-:S04]  /*1f80*/  IMAD.WIDE.U32 R22, R23, 0x8, R6 ;  /* 0x0000000817167825 */ /* 0x000fc800078e0006 */
[--C-:B------:R-:W-:Y:S02]  /*1f90*/  IMAD.WIDE.U32 R18, R19, 0x8, R6.reuse ;  /* 0x0000000813127825 */ /* 0x100fe400078e0006 */
[----:B------:R-:W2:Y:S02]  /*1fa0*/  LDG.E.64 R22, desc[UR10][R22.64] ;  /* 0x0000000a16167981 */ /* 0x000ea4000c1e1b00 */
[C---:B------:R-:W-:Y:S02]  /*1fb0*/  VIADD R17, R5.reuse, 0xfffff100 ;  /* 0xfffff10005117836 */ /* 0x040fe40000000000 */
[----:B------:R-:W3:Y:S01]  /*1fc0*/  LDG.E.64 R18, desc[UR10][R18.64] ;  /* 0x0000000a12127981 */ /* 0x000ee2000c1e1b00 */
[----:B------:R-:W-:Y:S02]  /*1fd0*/  VIADD R15, R5, 0xfffff380 ;  /* 0xfffff380050f7836 */ /* 0x000fe40000000000 */
[----:B------:R-:W-:-:S04]  /*1fe0*/  IMAD.WIDE.U32 R16, R17, 0x8, R6 ;  /* 0x0000000811107825 */ /* 0x000fc800078e0006 */
[--C-:B------:R-:W-:Y:S02]  /*1ff0*/  IMAD.WIDE.U32 R14, R15, 0x8, R6.reuse ;  /* 0x000000080f0e7825 */ /* 0x100fe400078e0006 */
[----:B------:R-:W4:Y:S02]  /*2000*/  LDG.E.64 R16, desc[UR10][R16.64] ;  /* 0x0000000a10107981 */ /* 0x000f24000c1e1b00 */
[C---:B------:R-:W-:Y:S02]  /*2010*/  VIADD R13, R5.reuse, 0xfffff600 ;  /* 0xfffff600050d7836 */ /* 0x040fe40000000000 */
[----:B------:R-:W5:Y:S01]  /*2020*/  LDG.E.64 R14, desc[UR10][R14.64] ;  /* 0x0000000a0e0e7981 */ /* 0x000f62000c1e1b00 */
[----:B------:R-:W-:Y:S02]  /*2030*/  VIADD R11, R5, 0xfffff880 ;  /* 0xfffff880050b7836 */ /* 0x000fe40000000000 */
[----:B------:R-:W-:-:S04]  /*2040*/  IMAD.WIDE.U32 R12, R13, 0x8, R6 ;  /* 0x000000080d0c7825 */ /* 0x000fc800078e0006 */
[--C-:B------:R-:W-:Y:S02]  /*2050*/  IMAD.WIDE.U32 R10, R11, 0x8, R6.reuse ;  /* 0x000000080b0a7825 */ /* 0x100fe400078e0006 */
[----:B------:R-:W5:Y:S02]  /*2060*/  LDG.E.64 R12, desc[UR10][R12.64] ;  /* 0x0000000a0c0c7981 */ /* 0x000f64000c1e1b00 */
[C---:B------:R-:W-:Y:S02]  /*2070*/  VIADD R9, R5.reuse, 0xfffffb00 ;  /* 0xfffffb0005097836 */ /* 0x040fe40000000000 */
[----:B------:R-:W5:Y:S01]  /*2080*/  LDG.E.64 R10, desc[UR10][R10.64] ;  /* 0x0000000a0a0a7981 */ /* 0x000f62000c1e1b00 */
[----:B------:R-:W-:Y:S02]  /*2090*/  VIADD R21, R5, 0xfffffd80 ;  /* 0xfffffd8005157836 */ /* 0x000fe40000000000 */
[----:B------:R-:W-:-:S04]  /*20a0*/  IMAD.WIDE.U32 R8, R9, 0x8, R6 ;  /* 0x0000000809087825 */ /* 0x000fc800078e0006 */
[----:B------:R-:W-:Y:S02]  /*20b0*/  IMAD.WIDE.U32 R20, R21, 0x8, R6 ;  /* 0x0000000815147825 */ /* 0x000fe400078e0006 */
[----:B------:R-:W5:Y:S04]  /*20c0*/  LDG.E.64 R8, desc[UR10][R8.64] ;  /* 0x0000000a08087981 */ /* 0x000f68000c1e1b00 */
[----:B------:R-:W5:Y:S01]  /*20d0*/  LDG.E.64 R20, desc[UR10][R20.64] ;  /* 0x0000000a14147981 */ /* 0x000f62000c1e1b00 */
[----:B------:R-:W-:Y:S01]  /*20e0*/  VIADD R25, R5, 0x280 ;  /* 0x0000028005197836 */ /* 0x000fe20000000000 */
[----:B--2---:R-:W-:-:S08]  /*20f0*/  DADD R22, R22, R28 ;  /* 0x0000000016167229 */ /* 0x004fd0000000001c */
[----:B---3--:R-:W-:Y:S01]  /*2100*/  DADD R18, R22, R18 ;  /* 0x0000000016127229 */ /* 0x008fe20000000012 */
[----:B------:R-:W-:-:S06]  /*2110*/  IMAD.WIDE.U32 R22, R5, 0x8, R6 ;  /* 0x0000000805167825 */ /* 0x000fcc00078e0006 */
[----:B------:R-:W2:Y:S01]  /*2120*/  LDG.E.64 R22, desc[UR10][R22.64] ;  /* 0x0000000a16167981 */ /* 0x000ea2000c1e1b00 */
[----:B----4-:R-:W-:Y:S01]  /*2130*/  DADD R16, R18, R16 ;  /* 0x0000000012107229 */ /* 0x010fe20000000010 */
[----:B------:R-:W-:-:S04]  /*2140*/  IMAD.WIDE.U32 R18, R25, 0x8, R6 ;  /* 0x0000000819127825 */ /* 0x000fc800078e0006 */
[----:B------:R-:W-:Y:S02]  /*2150*/  VIADD R25, R5, 0x500 ;  /* 0x0000050005197836 */ /* 0x000fe40000000000 */
[----:B------:R-:W3:Y:S01]  /*2160*/  LDG.E.64 R18, desc[UR10][R18.64] ;  /* 0x0000000a12127981 */ /* 0x000ee2000c1e1b00 */
[----:B-----5:R-:W-:Y:S01]  /*2170*/  DADD R14, R16, R14 ;  /* 0x00000000100e7229 */ /* 0x020fe2000000000e */
[----:B------:R-:W-:-:S04]  /*2180*/  IMAD.WIDE.U32 R16, R25, 0x8, R6 ;  /* 0x0000000819107825 */ /* 0x000fc800078e0006 */
[----:B------:R-:W-:Y:S02]  /*2190*/  VIADD R25, R5, 0x780 ;  /* 0x0000078005197836 */ /* 0x000fe40000000000 */
[----:B------:R-:W4:Y:S01]  /*21a0*/  LDG.E.64 R16, desc[UR10][R16.64] ;  /* 0x0000000a10107981 */ /* 0x000f22000c1e1b00 */
[----:B------:R-:W-:Y:S01]  /*21b0*/  DADD R12, R14, R12 ;  /* 0x000000000e0c7229 */ /* 0x000fe2000000000c */
[----:B------:R-:W-:-:S04]  /*21c0*/  IMAD.WIDE.U32 R14, R25, 0x8, R6 ;  /* 0x00000008190e7825 */ /* 0x000fc800078e0006 */
[----:B------:R-:W-:Y:S02]  /*21d0*/  VIADD R25, R5, 0xa00 ;  /* 0x00000a0005197836 */ /* 0x000fe40000000000 */
[----:B------:R-:W5:Y:S01]  /*21e0*/  LDG.E.64 R14, desc[UR10][R14.64] ;  /* 0x0000000a0e0e7981 */ /* 0x000f62000c1e1b00 */
        /* <DEDUP_REMOVED lines=9> */
[----:B------:R-:W-:Y:S01]  /*2280*/  IMAD.WIDE.U32 R8, R25, 0x8, R6 ;  /* 0x0000000819087825 */ /* 0x000fe200078e0006 */
[----:B------:R-:W-:-:S05]  /*2290*/  IADD3 R25, PT, PT, R5, 0x1180, RZ ;  /* 0x0000118005197810 */ /* 0x000fca0007ffe0ff */
[----:B------:R-:W5:Y:S01]  /*22a0*/  LDG.E.64 R8, desc[UR10][R8.64] ;  /* 0x0000000a08087981 */ /* 0x000f62000c1e1b00 */
[----:B------:R-:W-:-:S06]  /*22b0*/  IMAD.WIDE.U32 R24, R25, 0x8, R6 ;  /* 0x0000000819187825 */ /* 0x000fcc00078e0006 */
[----:B------:R-:W5:Y:S01]  /*22c0*/  LDG.E.64 R24, desc[UR10][R24.64] ;  /* 0x0000000a18187981 */ /* 0x000f62000c1e1b00 */
[----:B------:R-:W-:Y:S02]  /*22d0*/  VIADD R26, R26, 0x10 ;  /* 0x000000101a1a7836 */ /* 0x000fe40000000000 */
[----:B------:R-:W-:Y:S02]  /*22e0*/  VIADD R0, R0, 0x2800 ;  /* 0x0000280000007836 */ /* 0x000fe40000000000 */
[----:B------:R-:W-:Y:S01]  /*22f0*/  VIADD R5, R5, 0x2800 ;  /* 0x0000280005057836 */ /* 0x000fe20000000000 */
[----:B------:R-:W-:Y:S01]  /*2300*/  ISETP.NE.AND P0, PT, R26, RZ, PT ;  /* 0x000000ff1a00720c */ /* 0x000fe20003f05270 */
        /* <DEDUP_REMOVED lines=9> */
[----:B------:R-:W-:Y:S05]  /*23a0*/  BSYNC.RECONVERGENT B3 ;  /* 0x0000000000037941 */ /* 0x000fea0003800200 */
.L_x_142:
[----:B------:R-:W-:-:S07]  /*23b0*/  VIADD R0, R0, 0xffffec00 ;  /* 0xffffec0000007836 */ /* 0x000fce0000000000 */
.L_x_141:
[----:B------:R-:W-:Y:S05]  /*23c0*/  BSYNC.RECONVERGENT B2 ;  /* 0x0000000000027941 */ /* 0x000fea0003800200 */
.L_x_140:
[----:B------:R-:W-:-:S13]  /*23d0*/  ISETP.NE.AND P0, PT, R4, RZ, PT ;  /* 0x000000ff0400720c */ /* 0x000fda0003f05270 */
[----:B------:R-:W-:Y:S05]  /*23e0*/  @!P0 BRA `(.L_x_139) ;  /* 0x0000000400308947 */ /* 0x000fea0003800000 */
[----:B------:R-:W-:Y:S01]  /*23f0*/  ISETP.GE.U32.AND P0, PT, R4, 0x8, PT ;  /* 0x000000080400780c */ /* 0x000fe20003f06070 */
[----:B------:R-:W-:Y:S01]  /*2400*/  BSSY.RECONVERGENT B2, `(.L_x_144) ;  /* 0x0000025000027945 */ /* 0x000fe20003800200 */
[----:B------:R-:W-:-:S04]  /*2410*/  LOP3.LUT R22, R3, 0x7, RZ, 0xc0, !PT ;  /* 0x0000000703167812 */ /* 0x000fc800078ec0ff */
[----:B------:R-:W-:-:S07]  /*2420*/  ISETP.NE.AND P1, PT, R22, RZ, PT ;  /* 0x000000ff1600720c */ /* 0x000fce0003f25270 */
[----:B------:R-:W-:Y:S06]  /*2430*/  @!P0 BRA `(.L_x_145) ;  /* 0x0000000000848947 */ /* 0x000fec0003800000 */
[----:B------:R-:W-:-:S04]  /*2440*/  VIADD R19, R0, UR12 ;  /* 0x0000000c00137c36 */ /* 0x000fc80008000000 */
[----:B------:R-:W-:-:S04]  /*2450*/  IMAD.WIDE.U32 R4, R19, 0x8, R6 ;  /* 0x0000000813047825 */ /* 0x000fc800078e0006 */
[C---:B------:R-:W-:Y:S02]  /*2460*/  VIADD R17, R19.reuse, 0x280 ;  /* 0x0000028013117836 */ /* 0x040fe40000000000 */
[----:B------:R-:W2:Y:S01]  /*2470*/  LDG.E.64 R4, desc[UR10][R4.64] ;  /* 0x0000000a04047981 */ /* 0x000ea2000c1e1b00 */
        /* <DEDUP_REMOVED lines=14> */
[--C-:B------:R-:W-:Y:S02]  /*2560*/  IMAD.WIDE.U32 R20, R21, 0x8, R6.reuse ;  /* 0x0000000815147825 */ /* 0x100fe400078e0006 */
[----:B------:R-:W5:Y:S02]  /*2570*/  LDG.E.64 R8, desc[UR10][R8.64] ;  /* 0x0000000a08087981 */ /* 0x000f64000c1e1b00 */
[----:B------:R-:W-:Y:S02]  /*2580*/  VIADD R19, R19, 0x1180 ;  /* 0x0000118013137836 */ /* 0x000fe40000000000 */
[----:B------:R-:W5:Y:S02]  /*2590*/  LDG.E.64 R20, desc[UR10][R20.64] ;  /* 0x0000000a14147981 */ /* 0x000f64000c1e1b00 */
[----:B------:R-:W-:-:S06]  /*25a0*/  IMAD.WIDE.U32 R18, R19, 0x8, R6 ;  /* 0x0000000813127825 */ /* 0x000fcc00078e0006 */
        /* <DEDUP_REMOVED lines=10> */
.L_x_145:
[----:B------:R-:W-:Y:S05]  /*2650*/  BSYNC.RECONVERGENT B2 ;  /* 0x0000000000027941 */ /* 0x000fea0003800200 */
.L_x_144:
[----:B------:R-:W-:Y:S05]  /*2660*/  @!P1 BRA `(.L_x_139) ;  /* 0x0000000000909947 */ /* 0x000fea0003800000 */
[----:B------:R-:W-:Y:S01]  /*2670*/  ISETP.GE.U32.AND P0, PT, R22, 0x4, PT ;  /* 0x000000041600780c */ /* 0x000fe20003f06070 */
[----:B------:R-:W-:Y:S01]  /*2680*/  BSSY.RECONVERGENT B2, `(.L_x_146) ;  /* 0x0000014000027945 */ /* 0x000fe20003800200 */
[----:B------:R-:W-:-:S11]  /*2690*/  LOP3.LUT P1, RZ, R3, 0x3, RZ, 0xc0, !PT ;  /* 0x0000000303ff7812 */ /* 0x000fd6000782c0ff */
[----:B------:R-:W-:Y:S05]  /*26a0*/  @!P0 BRA `(.L_x_147) ;  /* 0x0000000000448947 */ /* 0x000fea0003800000 */
        /* <DEDUP_REMOVED lines=8> */
[----:B------:R-:W-:Y:S02]  /*2730*/  VIADD R13, R3, 0x780 ;  /* 0x00000780030d7836 */ /* 0x000fe40000000000 */
[----:B------:R-:W4:Y:S02]  /*2740*/  LDG.E.64 R10, desc[UR10][R10.64] ;  /* 0x0000000a0a0a7981 */ /* 0x000f24000c1e1b00 */
[----:B------:R-:W-:-:S06]  /*2750*/  IMAD.WIDE.U32 R12, R13, 0x8, R6 ;  /* 0x000000080d0c7825 */ /* 0x000fcc00078e0006 */
[----:B------:R-:W5:Y:S01]  /*2760*/  LDG.E.64 R12, desc[UR10][R12.64] ;  /* 0x0000000a0c0c7981 */ /* 0x000f62000c1e1b00 */
[----:B------:R-:W-:Y:S01]  /*2770*/  VIADD R0, R0, 0xa00 ;  /* 0x00000a0000007836 */ /* 0x000fe20000000000 */
[----:B--2---:R-:W-:-:S08]  /*2780*/  DADD R28, R28, R4 ;  /* 0x000000001c1c7229 */ /* 0x004fd00000000004 */
[----:B---3--:R-:W-:-:S08]  /*2790*/  DADD R28, R28, R8 ;  /* 0x000000001c1c7229 */ /* 0x008fd00000000008 */
[----:B----4-:R-:W-:-:S08]  /*27a0*/  DADD R28, R28, R10 ;  /* 0x000000001c1c7229 */ /* 0x010fd0000000000a */
[----:B-----5:R-:W-:-:S11]  /*27b0*/  DADD R28, R28, R12 ;  /* 0x000000001c1c7229 */ /* 0x020fd6000000000c */
.L_x_147:
[----:B------:R-:W-:Y:S05]  /*27c0*/  BSYNC.RECONVERGENT B2 ;  /* 0x0000000000027941 */ /* 0x000fea0003800200 */
.L_x_146:
[----:B------:R-:W-:Y:S05]  /*27d0*/  @!P1 BRA `(.L_x_139) ;  /* 0x0000000000349947 */ /* 0x000fea0003800000 */
[----:B------:R-:W-:-:S04]  /*27e0*/  IMAD.HI.U32 R2, R2, -0x33333333, RZ ;  /* 0xcccccccd02027827 */ /* 0x000fc800078e00ff */
[----:B------:R-:W-:Y:S01]  /*27f0*/  VIADD R5, R0, UR6 ;  /* 0x0000000600057c36 */ /* 0x000fe20008000000 */
[----:B------:R-:W-:-:S04]  /*2800*/  LOP3.LUT R2, R2, 0xffff, RZ, 0xc0, !PT ;  /* 0x0000ffff02027812 */ /* 0x000fc800078ec0ff */
[----:B------:R-:W-:-:S04]  /*2810*/  LEA.HI R2, R2, 0x1, RZ, 0x17 ;  /* 0x0000000102027811 */ /* 0x000fc800078fb8ff */
[----:B------:R-:W-:-:S05]  /*2820*/  LOP3.LUT R2, R2, 0x3, RZ, 0xc0, !PT ;  /* 0x0000000302027812 */ /* 0x000fca00078ec0ff */
[----:B------:R-:W-:-:S07]  /*2830*/  IMAD.MOV R0, RZ, RZ, -R2 ;  /* 0x000000ffff007224 */ /* 0x000fce00078e0a02 */
.L_x_148:
[----:B------:R-:W-:-:S06]  /*2840*/  IMAD.WIDE.U32 R2, R5, 0x8, R6 ;  /* 0x0000000805027825 */ /* 0x000fcc00078e0006 */
[----:B------:R-:W2:Y:S01]  /*2850*/  LDG.E.64 R2, desc[UR10][R2.64] ;  /* 0x0000000a02027981 */ /* 0x000ea2000c1e1b00 */
[----:B------:R-:W-:Y:S02]  /*2860*/  VIADD R0, R0, 0x1 ;  /* 0x0000000100007836 */ /* 0x000fe40000000000 */
[----:B------:R-:W-:-:S03]  /*2870*/  VIADD R5, R5, 0x280 ;  /* 0x0000028005057836 */ /* 0x000fc60000000000 */
[----:B------:R-:W-:Y:S01]  /*2880*/  ISETP.NE.AND P0, PT, R0, RZ, PT ;  /* 0x000000ff0000720c */ /* 0x000fe20003f05270 */
[----:B--2---:R-:W-:-:S12]  /*2890*/  DADD R28, R2, R28 ;  /* 0x00000000021c7229 */ /* 0x004fd8000000001c */
[----:B------:R-:W-:Y:S05]  /*28a0*/  @P0 BRA `(.L_x_148) ;  /* 0xfffffffc00e40947 */ /* 0x000fea000383ffff */
.L_x_139:
[----:B------:R-:W-:Y:S05]  /*28b0*/  BSYNC.RECONVERGENT B1 ;  /* 0x0000000000017941 */ /* 0x000fea0003800200 */
.L_x_136:
[----:B------:R-:W0:Y:S01]  /*28c0*/  S2R R0, SR_LANEID ;  /* 0x0000000000007919 */ /* 0x000e220000000000 */
[----:B------:R-:W-:Y:S04]  /*28d0*/  SHFL.DOWN PT, R2, R28, 0x1, 0x1f ;  /* 0x08201f001c027f89 */ /* 0x000fe800000e0000 */
[----:B------:R-:W2:Y:S01]  /*28e0*/  SHFL.DOWN PT, R3, R29, 0x1, 0x1f ;  /* 0x08201f001d037f89 */ /* 0x000ea200000e0000 */
[----:B------:R-:W3:Y:S01]  /*28f0*/  S2R R11, SR_TID.X ;  /* 0x00000000000b7919 */ /* 0x000ee20000002100 */
[----:B--2---:R-:W-:Y:S01]  /*2900*/  DADD R2, R2, R28 ;  /* 0x0000000002027229 */ /* 0x004fe2000000001c */
[C---:B0-----:R-:W-:Y:S02]  /*2910*/  ISETP.GT.AND P0, PT, R0.reuse, 0x1e, PT ;  /* 0x0000001e0000780c */ /* 0x041fe40003f04270 */
[----:B------:R-:W-:-:S07]  /*2920*/  ISETP.NE.AND P1, PT, R0, RZ, PT ;  /* 0x000000ff0000720c */ /* 0x000fce0003f25270 */
[----:B------:R-:W-:Y:S02]  /*2930*/  FSEL R4, R28, R2, P0 ;  /* 0x000000021c047208 */ /* 0x000fe40000000000 */
[----:B------:R-:W-:Y:S02]  /*2940*/  FSEL R5, R29, R3, P0 ;  /* 0x000000031d057208 */ /* 0x000fe40000000000 */
[----:B------:R-:W-:Y:S01]  /*2950*/  ISETP.GT.AND P0, PT, R0, 0x1d, PT ;  /* 0x0000001d0000780c */ /* 0x000fe20003f04270 */
[----:B------:R-:W-:Y:S04]  /*2960*/  SHFL.DOWN PT, R2, R4, 0x2, 0x1f ;  /* 0x08401f0004027f89 */ /* 0x000fe800000e0000 */
[----:B------:R-:W0:Y:S01]  /*2970*/  SHFL.DOWN PT, R3, R5, 0x2, 0x1f ;  /* 0x08401f0005037f89 */ /* 0x000e2200000e0000 */
[----:B------:R-:W2:Y:S01]  /*2980*/  @!P1 S2R R10, SR_CgaCtaId ;  /* 0x00000000000a9919 */ /* 0x000ea20000008800 */
        /* <DEDUP_REMOVED lines=12> */
[----:B---3--:R-:W-:Y:S01]  /*2a50*/  @!P1 SHF.R.U32.HI R6, RZ, 0x2, R11 ;  /* 0x00000002ff069819 */ /* 0x008fe2000001160b */
[----:B------:R-:W0:Y:S01]  /*2a60*/  SHFL.DOWN PT, R3, R9, 0x8, 0x1f ;  /* 0x09001f0009037f89 */ /* 0x000e2200000e0000 */
[----:B--2---:R-:W-:-:S02]  /*2a70*/  @!P1 LEA R7, R10, R7, 0x18 ;  /* 0x000000070a079211 */ /* 0x004fc400078ec0ff */
        /* <DEDUP_REMOVED lines=19> */
[----:B------:R-:W3:Y:S04]  /*2bb0*/  LDS.128 R12, [UR4+0x30] ;  /* 0x00003004ff0c7984 */ /* 0x000ee80008000c00 */
[----:B------:R-:W4:Y:S01]  /*2bc0*/  LDS.128 R8, [UR4+0x40] ;  /* 0x00004004ff087984 */ /* 0x000f220008000c00 */
[----:B0-----:R-:W-:-:S03]  /*2bd0*/  DADD R16, R4, R16 ;  /* 0x0000000004107229 */ /* 0x001fc60000000010 */
[----:B--2---:R-:W0:Y:S05]  /*2be0*/  LDS.128 R4, [UR4+0x50] ;  /* 0x00005004ff047984 */ /* 0x004e2a0008000c00 */
[----:B------:R-:W-:-:S08]  /*2bf0*/  DADD R16, R16, R18 ;  /* 0x0000000010107229 */ /* 0x000fd00000000012 */
[----:B---3--:R-:W-:-:S08]  /*2c00*/  DADD R12, R16, R12 ;  /* 0x00000000100c7229 */ /* 0x008fd0000000000c */
[----:B------:R-:W-:Y:S02]  /*2c10*/  DADD R2, R12, R14 ;  /* 0x000000000c027229 */ /* 0x000fe4000000000e */
[----:B------:R-:W2:Y:S06]  /*2c20*/  LDS.128 R12, [UR4+0x60] ;  /* 0x00006004ff0c7984 */ /* 0x000eac0008000c00 */
[----:B----4-:R-:W-:-:S08]  /*2c30*/  DADD R2, R2, R8 ;  /* 0x0000000002027229 */ /* 0x010fd00000000008 */
[----:B------:R-:W-:Y:S01]  /*2c40*/  DADD R2, R2, R10 ;  /* 0x0000000002027229 */ /* 0x000fe2000000000a */
[----:B------:R-:W3:Y:S07]  /*2c50*/  LDS.128 R8, [UR4+0x70] ;  /* 0x00007004ff087984 */ /* 0x000eee0008000c00 */
[----:B0-----:R-:W-:-:S08]  /*2c60*/  DADD R2, R2, R4 ;  /* 0x0000000002027229 */ /* 0x001fd00000000004 */
[----:B------:R-:W-:Y:S01]  /*2c70*/  DADD R2, R2, R6 ;  /* 0x0000000002027229 */ /* 0x000fe20000000006 */
[----:B------:R-:W0:Y:S07]  /*2c80*/  LDS.128 R4, [UR4+0x80] ;  /* 0x00008004ff047984 */ /* 0x000e2e0008000c00 */
[----:B--2---:R-:W-:-:S08]  /*2c90*/  DADD R2, R2, R12 ;  /* 0x0000000002027229 */ /* 0x004fd0000000000c */
[----:B------:R-:W-:Y:S01]  /*2ca0*/  DADD R2, R2, R14 ;  /* 0x0000000002027229 */ /* 0x000fe2000000000e */
[----:B------:R-:W2:Y:S07]  /*2cb0*/  LDS.128 R12, [UR4+0x90] ;  /* 0x00009004ff0c7984 */ /* 0x000eae0008000c00 */
[----:B---3--:R-:W-:-:S08]  /*2cc0*/  DADD R2, R2, R8 ;  /* 0x0000000002027229 */ /* 0x008fd00000000008 */
[----:B------:R-:W-:Y:S01]  /*2cd0*/  DADD R2, R2, R10 ;  /* 0x0000000002027229 */ /* 0x000fe2000000000a */
[----:B------:R-:W3:Y:S07]  /*2ce0*/  LDS.128 R8, [UR4+0xa0] ;  /* 0x0000a004ff087984 */ /* 0x000eee0008000c00 */
[----:B0-----:R-:W-:Y:S01]  /*2cf0*/  DADD R2, R2, R4 ;  /* 0x0000000002027229 */ /* 0x001fe20000000004 */
[----:B------:R-:W0:Y:S07]  /*2d00*/  LDS.64 R4, [UR4+0xb0] ;  /* 0x0000b004ff047984 */ /* 0x000e2e0008000a00 */
[----:B------:R-:W-:-:S08]  /*2d10*/  DADD R2, R2, R6 ;  /* 0x0000000002027229 */ /* 0x000fd00000000006 */
[----:B--2---:R-:W-:-:S08]  /*2d20*/  DADD R2, R2, R12 ;  /* 0x0000000002027229 */ /* 0x004fd0000000000c */
[----:B------:R-:W-:-:S08]  /*2d30*/  DADD R2, R2, R14 ;  /* 0x0000000002027229 */ /* 0x000fd0000000000e */
[----:B---3--:R-:W-:-:S08]  /*2d40*/  DADD R2, R2, R8 ;  /* 0x0000000002027229 */ /* 0x008fd00000000008 */
[----:B------:R-:W-:-:S08]  /*2d50*/  DADD R2, R2, R10 ;  /* 0x0000000002027229 */ /* 0x000fd0000000000a */
[----:B0-----:R-:W-:-:S11]  /*2d60*/  DADD R4, R2, R4 ;  /* 0x0000000002047229 */ /* 0x001fd60000000004 */
.L_x_135:
[----:B-1----:R-:W-:Y:S05]  /*2d70*/  BSYNC.RECONVERGENT B0 ;  /* 0x0000000000007941 */ /* 0x002fea0003800200 */
.L_x_119:
[----:B------:R-:W-:Y:S05]  /*2d80*/  @P0 EXIT ;  /* 0x000000000000094d */ /* 0x000fea0003800000 */
[----:B------:R-:W1:Y:S02]  /*2d90*/  LDCU.64 UR4, c[0x0][0x388] ;  /* 0x00007100ff0477ac */ /* 0x000e640008000a00 */
[----:B-1----:R-:W-:-:S06]  /*2da0*/  UIMAD.WIDE.U32 UR4, UR9, 0x8, UR4 ;  /* 0x00000008090478a5 */ /* 0x002fcc000f8e0004 */
[----:B--2---:R-:W-:Y:S02]  /*2db0*/  IMAD.U32 R2, RZ, RZ, UR4 ;  /* 0x00000004ff027e24 */ /* 0x004fe4000f8e00ff */
[----:B------:R-:W-:-:S05]  /*2dc0*/  IMAD.U32 R3, RZ, RZ, UR5 ;  /* 0x00000005ff037e24 */ /* 0x000fca000f8e00ff */
[----:B------:R-:W-:Y:S01]  /*2dd0*/  STG.E.64 desc[UR10][R2.64], R4 ;  /* 0x0000000402007986 */ /* 0x000fe2000c101b0a */
[----:B------:R-:W-:Y:S05]  /*2de0*/  EXIT ;  /* 0x000000000000794d */ /* 0x000fea0003800000 */
.L_x_149:
        /* <DEDUP_REMOVED lines=9> */
.L_x_886:


//--------------------- .text._ZN3cub18CUB_300001_SM_10006detail6reduce28DeviceReduceSingleTileKernelINS2_10policy_hubIdjN4cuda3std3__44plusIdEEE10Policy1000EN6thrust24THRUST_300001_SM_1000_NS6detail15normal_iteratorINSD_10device_ptrIdEEEEPdjS9_ddNS7_10__identityEEEvT0_T1_T2_T3_T4_T6_ --------------------------
	.section	.text._ZN3cub18CUB_300001_SM_10006detail6reduce28DeviceReduceSingleTileKernelINS2_10policy_hubIdjN4cuda3std3__44plusIdEEE10Policy1000EN6thrust24THRUST_300001_SM_1000_NS6detail15normal_iteratorINSD_10device_ptrIdEEEEPdjS9_ddNS7_10__identityEEEvT0_T1_T2_T3_T4_T6_,"ax",@progbits
	.align	128
        .global         _ZN3cub18CUB_300001_SM_10006detail6reduce28DeviceReduceSingleTileKernelINS2_10policy_hubIdjN4cuda3std3__44plusIdEEE10Policy1000EN6thrust24THRUST_300001_SM_1000_NS6detail15normal_iteratorINSD_10device_ptrIdEEEEPdjS9_ddNS7_10__identityEEEvT0_T1_T2_T3_T4_T6_
        .type           _ZN3cub18CUB_300001_SM_10006detail6reduce28DeviceReduceSingleTileKernelINS2_10policy_hubIdjN4cuda3std3__44plusIdEEE10Policy1000EN6thrust24THRUST_300001_SM_1000_NS6detail15normal_iteratorINSD_10device_ptrIdEEEEPdjS9_ddNS7_10__identityEEEvT0_T1_T2_T3_T4_T6_,@function
        .size           _ZN3cub18CUB_300001_SM_10006detail6reduce28DeviceReduceSingleTileKernelINS2_10policy_hubIdjN4cuda3std3__44plusIdEEE10Policy1000EN6thrust24THRUST_300001_SM_1000_NS6detail15normal_iteratorINSD_10device_ptrIdEEEEPdjS9_ddNS7_10__identityEEEvT0_T1_T2_T3_T4_T6_,(.L_x_887 - _ZN3cub18CUB_300001_SM_10006detail6reduce28DeviceReduceSingleTileKernelINS2_10policy_hubIdjN4cuda3std3__44plusIdEEE10Policy1000EN6thrust24THRUST_300001_SM_1000_NS6detail15normal_iteratorINSD_10device_ptrIdEEEEPdjS9_ddNS7_10__identityEEEvT0_T1_T2_T3_T4_T6_)
        .other          _ZN3cub18CUB_300001_SM_10006detail6reduce28DeviceReduceSingleTileKernelINS2_10policy_hubIdjN4cuda3std3__44plusIdEEE10Policy1000EN6thrust24THRUST_300001_SM_1000_NS6detail15normal_iteratorINSD_10device_ptrIdEEEEPdjS9_ddNS7_10__identityEEEvT0_T1_T2_T3_T4_T6_,@"STO_CUDA_ENTRY STV_DEFAULT"
_ZN3cub18CUB_300001_SM_10006detail6reduce28DeviceReduceSingleTileKernelINS2_10policy_hubIdjN4cuda3std3__44plusIdEEE10Policy1000EN6thrust24THRUST_300001_SM_1000_NS6detail15normal_iteratorINSD_10device_ptrIdEEEEPdjS9_ddNS7_10__identityEEEvT0_T1_T2_T3_T4_T6_:
.text._ZN3cub18CUB_300001_SM_10006detail6reduce28DeviceReduceSingleTileKernelINS2_10policy_hubIdjN4cuda3std3__44plusIdEEE10Policy1000EN6thrust24THRUST_300001_SM_1000_NS6detail15normal_iteratorINSD_10device_ptrIdEEEEPdjS9_ddNS7_10__identityEEEvT0_T1_T2_T3_T4_T6_:
        /* <DEDUP_REMOVED lines=13> */
.L_x_150:
[----:B------:R-:W-:Y:S01]  /*00d0*/  ISETP.GT.U32.AND P0, PT, R2, 0x13ff, PT ;  /* 0x000013ff0200780c */ /* 0x000fe20003f04070 */
[----:B------:R-:W-:-:S12]  /*00e0*/  BSSY.RECONVERGENT B0, `(.L_x_151) ;  /* 0x0000280000007945 */ /* 0x000fd80003800200 */
        /* <DEDUP_REMOVED lines=11> */
.L_x_154:
[----:B------:R-:W-:Y:S05]  /*01a0*/  BSYNC.RECONVERGENT B1 ;  /* 0x0000000000017941 */ /* 0x000fea0003800200 */
.L_x_153:
[----:B------:R-:W-:Y:S01]  /*01b0*/  ISETP.GE.U32.AND P0, PT, R41, R2, PT ;  /* 0x000000022900720c */ /* 0x000fe20003f06070 */
[----:B------:R-:W-:-:S12]  /*01c0*/  BSSY.RECONVERGENT B1, `(.L_x_155) ;  /* 0x0000073000017945 */ /* 0x000fd80003800200 */
[----:B------:R-:W-:Y:S05]  /*01d0*/  @P0 BRA `(.L_x_156) ;  /* 0x0000000400c40947 */ /* 0x000fea0003800000 */
[----:B------:R-:W-:Y:S01]  /*01e0*/  LOP3.LUT R5, RZ, R41, RZ, 0x33, !PT ;  /* 0x00000029ff057212 */ /* 0x000fe200078e33ff */
[----:B------:R-:W-:Y:S04]  /*01f0*/  BSSY.RECONVERGENT B2, `(.L_x_157) ;  /* 0x0000034000027945 */ /* 0x000fe80003800200 */
[----:B------:R-:W-:-:S04]  /*0200*/  IMAD.IADD R5, R5, 0x1, R2 ;  /* 0x0000000105057824 */ /* 0x000fc800078e0202 */
[C---:B------:R-:W-:Y:S01]  /*0210*/  IMAD.HI.U32 R40, R5.reuse, -0x33333333, RZ ;  /* 0xcccccccd05287827 */ /* 0x040fe200078e00ff */
[----:B------:R-:W-:-:S04]  /*0220*/  ISETP.GE.U32.AND P1, PT, R5, 0x2580, PT ;  /* 0x000025800500780c */ /* 0x000fc80003f26070 */
[----:B------:R-:W-:-:S04]  /*0230*/  LEA.HI R40, R40, 0x1, RZ, 0x17 ;  /* 0x0000000128287811 */ /* 0x000fc800078fb8ff */
[----:B------:R-:W-:-:S04]  /*0240*/  LOP3.LUT R42, R40, 0xf, RZ, 0xc0, !PT ;  /* 0x0000000f282a7812 */ /* 0x000fc800078ec0ff */
[----:B------:R-:W-:Y:S01]  /*0250*/  ISETP.NE.AND P0, PT, R42, RZ, PT ;  /* 0x000000ff2a00720c */ /* 0x000fe20003f05270 */
[----:B------:R-:W-:-:S12]  /*0260*/  @!P1 BRA `(.L_x_158) ;  /* 0x0000000000b09947 */ /* 0x000fd80003800000 */
[----:B------:R-:W0:Y:S01]  /*0270*/  LDC.64 R4, c[0x0][0x380] ;  /* 0x0000e000ff047b82 */ /* 0x000e220000000a00 */
[----:B------:R-:W-:-:S05]  /*0280*/  LOP3.LUT R0, R40, 0xfffff0, RZ, 0xc0, !PT ;  /* 0x00fffff028007812 */ /* 0x000fca00078ec0ff */
[----:B------:R-:W-:Y:S02]  /*0290*/  IMAD.MOV R0, RZ, RZ, -R0 ;  /* 0x000000ffff007224 */ /* 0x000fe400078e0a00 */
[----:B0-----:R-:W-:-:S03]  /*02a0*/  IMAD.WIDE.U32 R4, R41, 0x8, R4 ;  /* 0x0000000829047825 */ /* 0x001fc600078e0004 */
[----:B------:R-:W-:-:S05]  /*02b0*/  IADD3 R4, P1, PT, R4, 0xa000, RZ ;  /* 0x0000a00004047810 */ /* 0x000fca0007f3e0ff */
[----:B------:R-:W-:-:S08]  /*02c0*/  IMAD.X R5, RZ, RZ, R5, P1 ;  /* 0x000000ffff057224 */ /* 0x000fd000008e0605 */
.L_x_159:
        /* <DEDUP_REMOVED lines=38> */
.L_x_158:
[----:B------:R-:W-:Y:S05]  /*0530*/  BSYNC.RECONVERGENT B2 ;  /* 0x0000000000027941 */ /* 0x000fea0003800200 */
.L_x_157:
[----:B------:R-:W-:Y:S05]  /*0540*/  @!P0 BRA `(.L_x_156) ;  /* 0x0000000000e88947 */ /* 0x000fea0003800000 */
[----:B------:R-:W-:Y:S01]  /*0550*/  ISETP.GE.U32.AND P0, PT, R42, 0x8, PT ;  /* 0x000000082a00780c */ /* 0x000fe20003f06070 */
[----:B------:R-:W-:Y:S01]  /*0560*/  BSSY.RECONVERGENT B2, `(.L_x_160) ;  /* 0x0000017000027945 */ /* 0x000fe20003800200 */
[----:B------:R-:W-:-:S04]  /*0570*/  LOP3.LUT R22, R40, 0x7, RZ, 0xc0, !PT ;  /* 0x0000000728167812 */ /* 0x000fc800078ec0ff */
[----:B------:R-:W-:-:S07]  /*0580*/  ISETP.NE.AND P1, PT, R22, RZ, PT ;  /* 0x000000ff1600720c */ /* 0x000fce0003f25270 */
[----:B------:R-:W-:Y:S06]  /*0590*/  @!P0 BRA `(.L_x_161) ;  /* 0x00000000004c8947 */ /* 0x000fec0003800000 */
[----:B------:R-:W0:Y:S02]  /*05a0*/  LDC.64 R4, c[0x0][0x380] ;  /* 0x0000e000ff047b82 */ /* 0x000e240000000a00 */
[----:B0-----:R-:W-:-:S05]  /*05b0*/  IMAD.WIDE.U32 R20, R41, 0x8, R4 ;  /* 0x0000000829147825 */ /* 0x001fca00078e0004 */
        /* <DEDUP_REMOVED lines=17> */
.L_x_161:
[----:B------:R-:W-:Y:S05]  /*06d0*/  BSYNC.RECONVERGENT B2 ;  /* 0x0000000000027941 */ /* 0x000fea0003800200 */
.L_x_160:
        /* <DEDUP_REMOVED lines=17> */
.L_x_163:
[----:B------:R-:W-:Y:S05]  /*07f0*/  BSYNC.RECONVERGENT B2 ;  /* 0x0000000000027941 */ /* 0x000fea0003800200 */
.L_x_162:
[----:B------:R-:W-:Y:S05]  /*0800*/  @!P1 BRA `(.L_x_156) ;  /* 0x0000000000389947 */ /* 0x000fea0003800000 */
[----:B------:R-:W0:Y:S01]  /*0810*/  LDC.64 R4, c[0x0][0x380] ;  /* 0x0000e000ff047b82 */ /* 0x000e220000000a00 */
[----:B------:R-:W-:Y:S02]  /*0820*/  IMAD.MOV R0, RZ, RZ, -R0 ;  /* 0x000000ffff007224 */ /* 0x000fe400078e0a00 */
[----:B0-----:R-:W-:-:S04]  /*0830*/  IMAD.WIDE.U32 R4, R41, 0x8, R4 ;  /* 0x0000000829047825 */ /* 0x001fc800078e0004 */
[----:B------:R-:W-:Y:S02]  /*0840*/  IMAD.MOV.U32 R6, RZ, RZ, R4 ;  /* 0x000000ffff067224 */ /* 0x000fe400078e0004 */
[----:B------:R-:W-:-:S07]  /*0850*/  IMAD.MOV.U32 R7, RZ, RZ, R5 ;  /* 0x000000ffff077224 */ /* 0x000fce00078e0005 */
.L_x_164:
[----:B------:R-:W-:Y:S02]  /*0860*/  IMAD.MOV.U32 R4, RZ, RZ, R6 ;  /* 0x000000ffff047224 */ /* 0x000fe400078e0006 */
[----:B------:R-:W-:-:S06]  /*0870*/  IMAD.MOV.U32 R5, RZ, RZ, R7 ;  /* 0x000000ffff057224 */ /* 0x000fcc00078e0007 */
[----:B------:R-:W2:Y:S01]  /*0880*/  LDG.E.64 R4, desc[UR6][R4.64] ;  /* 0x0000000604047981 */ /* 0x000ea2000c1e1b00 */
[----:B------:R-:W-:Y:S01]  /*0890*/  VIADD R0, R0, 0x1 ;  /* 0x0000000100007836 */ /* 0x000fe20000000000 */
[----:B------:R-:W-:-:S04]  /*08a0*/  IADD3 R6, P1, PT, R6, 0x1400, RZ ;  /* 0x0000140006067810 */ /* 0x000fc80007f3e0ff */
[----:B------:R-:W-:Y:S01]  /*08b0*/  ISETP.NE.AND P0, PT, R0, RZ, PT ;  /* 0x000000ff0000720c */ /* 0x000fe20003f05270 */
[----:B------:R-:W-:Y:S01]  /*08c0*/  IMAD.X R7, RZ, RZ, R7, P1 ;  /* 0x000000ffff077224 */ /* 0x000fe200008e0607 */
[----:B--2--5:R-:W-:-:S11]  /*08d0*/  DADD R36, R4, R36 ;  /* 0x0000000004247229 */ /* 0x024fd60000000024 */
[----:B------:R-:W-:Y:S05]  /*08e0*/  @P0 BRA `(.L_x_164) ;  /* 0xfffffffc00dc0947 */ /* 0x000fea000383ffff */
.L_x_156:
[----:B------:R-:W-:Y:S05]  /*08f0*/  BSYNC.RECONVERGENT B1 ;  /* 0x0000000000017941 */ /* 0x000fea0003800200 */
.L_x_155:
        /* <DEDUP_REMOVED lines=28> */
[----:B-1----:R-:W-:-:S03]  /*0ac0*/  @!P1 LEA R9, R13, R2, 0x18 ;  /* 0x000000020d099211 */ /* 0x002fc600078ec0ff */
[----:B------:R-:W0:Y:S02]  /*0ad0*/  SHFL.DOWN PT, R5, R11, 0x8, 0x1f ;  /* 0x09001f000b057f89 */ /* 0x000e2400000e0000 */
[----:B0-----:R-:W-:-:S10]  /*0ae0*/  DADD R4, R4, R10 ;  /* 0x0000000004047229 */ /* 0x001fd4000000000a */
[----:B------:R-:W-:Y:S02]  /*0af0*/  FSEL R6, R10, R4, P0 ;  /* 0x000000040a067208 */ /* 0x000fe40000000000 */
[----:B------:R-:W-:Y:S01]  /*0b00*/  FSEL R7, R11, R5, P0 ;  /* 0x000000050b077208 */ /* 0x000fe20000000000 */
[----:B------:R-:W-:Y:S01]  /*0b10*/  @!P1 IMAD.IADD R11, R0, 0x1, R9 ;  /* 0x00000001000b9824 */ /* 0x000fe200078e0209 */
        /* <DEDUP_REMOVED lines=14> */
[----:B------:R-:W2:Y:S04]  /*0c00*/  LDS.128 R16, [UR4+0x30] ;  /* 0x00003004ff107984 */ /* 0x000ea80008000c00 */
[----:B-1----:R-:W1:Y:S01]  /*0c10*/  LDS.128 R4, [UR4+0x40] ;  /* 0x00004004ff047984 */ /* 0x002e620008000c00 */
[----:B0-----:R-:W-:-:S03]  /*0c20*/  DADD R12, R8, R12 ;  /* 0x00000000080c7229 */ /* 0x001fc6000000000c */
[----:B------:R-:W0:Y:S05]  /*0c30*/  LDS.128 R8, [UR4+0x50] ;  /* 0x00005004ff087984 */ /* 0x000e2a0008000c00 */
[----:B------:R-:W-:-:S08]  /*0c40*/  DADD R12, R12, R14 ;  /* 0x000000000c0c7229 */ /* 0x000fd0000000000e */
[----:B--2---:R-:W-:-:S08]  /*0c50*/  DADD R12, R12, R16 ;  /* 0x000000000c0c7229 */ /* 0x004fd00000000010 */
[----:B------:R-:W-:Y:S02]  /*0c60*/  DADD R18, R12, R18 ;  /* 0x000000000c127229 */ /* 0x000fe40000000012 */
[----:B------:R-:W2:Y:S06]  /*0c70*/  LDS.128 R12, [UR4+0x60] ;  /* 0x00006004ff0c7984 */ /* 0x000eac0008000c00 */
[----:B-1----:R-:W-:-:S08]  /*0c80*/  DADD R4, R18, R4 ;  /* 0x0000000012047229 */ /* 0x002fd00000000004 */
[----:B------:R-:W-:Y:S02]  /*0c90*/  DADD R2, R4, R6 ;  /* 0x0000000004027229 */ /* 0x000fe40000000006 */
[----:B------:R-:W1:Y:S06]  /*0ca0*/  LDS.128 R4, [UR4+0x70] ;  /* 0x00007004ff047984 */ /* 0x000e6c0008000c00 */
[----:B0-----:R-:W-:-:S08]  /*0cb0*/  DADD R2, R2, R8 ;  /* 0x0000000002027229 */ /* 0x001fd00000000008 */
[----:B------:R-:W-:Y:S01]  /*0cc0*/  DADD R2, R2, R10 ;  /* 0x0000000002027229 */ /* 0x000fe2000000000a */
[----:B------:R-:W0:Y:S07]  /*0cd0*/  LDS.128 R8, [UR4+0x80] ;  /* 0x00008004ff087984 */ /* 0x000e2e0008000c00 */
[----:B--2---:R-:W-:-:S08]  /*0ce0*/  DADD R2, R2, R12 ;  /* 0x0000000002027229 */ /* 0x004fd0000000000c */
        /* <DEDUP_REMOVED lines=14> */
.L_x_165:
        /* <DEDUP_REMOVED lines=26> */
[----:B0-----:R-:W-:-:S10]  /*0f70*/  DADD R4, R4, R8 ;  /* 0x0000000004047229 */ /* 0x001fd40000000008 */
[----:B------:R-:W-:Y:S02]  /*0f80*/  FSEL R6, R8, R4, P0 ;  /* 0x0000000408067208 */ /* 0x000fe40000000000 */
[----:B------:R-:W-:Y:S01]  /*0f90*/  FSEL R7, R9, R5, P0 ;  /* 0x0000000509077208 */ /* 0x000fe20000000000 */
[----:B------:R-:W0:Y:S01]  /*0fa0*/  @!P1 S2R R8, SR_CgaCtaId ;  /* 0x0000000000089919 */ /* 0x000e220000008800 */
[----:B------:R-:W-:Y:S01]  /*0fb0*/  ISETP.GT.AND P0, PT, R0, R13, PT ;  /* 0x0000000d0000720c */ /* 0x000fe20003f04270 */
[----:B------:R-:W-:Y:S01]  /*0fc0*/  VIADD R0, R12, 0x10 ;  /* 0x000000100c007836 */ /* 0x000fe20000000000 */
[----:B------:R-:W-:Y:S04]  /*0fd0*/  SHFL.DOWN PT, R4, R6, 0x8, R13 ;  /* 0x0900000006047989 */ /* 0x000fe800000e000d */
[----:B------:R-:W1:Y:S02]  /*0fe0*/  SHFL.DOWN PT, R5, R7, 0x8, R13 ;  /* 0x0900000007057989 */ /* 0x000e6400000e000d */
[----:B-1----:R-:W-:-:S10]  /*0ff0*/  DADD R4, R4, R6 ;  /* 0x0000000004047229 */ /* 0x002fd40000000006 */
[----:B------:R-:W-:Y:S02]  /*1000*/  FSEL R10, R6, R4, P0 ;  /* 0x00000004060a7208 */ /* 0x000fe40000000000 */
[----:B------:R-:W-:Y:S02]  /*1010*/  FSEL R11, R7, R5, P0 ;  /* 0x00000005070b7208 */ /* 0x000fe40000000000 */
[----:B------:R-:W-:Y:S01]  /*1020*/  @!P1 MOV R7, 0x400 ;  /* 0x0000040000079802 */ /* 0x000fe20000000f00 */
[----:B------:R-:W-:Y:S01]  /*1030*/  SHFL.DOWN PT, R4, R10, 0x10, R13 ;  /* 0x0a0000000a047989 */ /* 0x000fe200000e000d */
[----:B------:R-:W-:Y:S02]  /*1040*/  ISETP.GT.AND P0, PT, R0, R13, PT ;  /* 0x0000000d0000720c */ /* 0x000fe40003f04270 */
        /* <DEDUP_REMOVED lines=14> */
[----:B------:R-:W-:Y:S01]  /*1130*/  ISETP.GT.U32.AND P1, PT, R2, 0x20, PT ;  /* 0x000000200200780c */ /* 0x000fe20003f24070 */
[----:B-1----:R-:W-:-:S09]  /*1140*/  ULEA UR4, UR5, UR4, 0x18 ;  /* 0x0000000405047291 */ /* 0x002fd2000f8ec0ff */
[----:B------:R-:W1:Y:S04]  /*1150*/  LDS.128 R12, [UR4+0x20] ;  /* 0x00002004ff0c7984 */ /* 0x000e680008000c00 */
[----:B0-----:R-:W0:Y:S01]  /*1160*/  LDS.128 R4, [UR4+0x30] ;  /* 0x00003004ff047984 */ /* 0x001e220008000c00 */
        /* <DEDUP_REMOVED lines=70> */
[----:B------:R-:W0:Y:S01]  /*15d0*/  LDS.64 R4, [UR4+0xb0] ;  /* 0x0000b004ff047984 */ /* 0x000e220008000a00 */
        /* <DEDUP_REMOVED lines=8> */
[----:B------:R-:W-:-:S04]  /*1660*/  ISETP.GT.U32.AND P1, PT, R2, 0x260, PT ;  /* 0x000002600200780c */ /* 0x000fc80003f24070 */
[----:B0-----:R-:W-:-:S10]  /*1670*/  DADD R4, R4, R6 ;  /* 0x0000000004047229 */ /* 0x001fd40000000006 */
[----:B------:R-:W-:Y:S02]  /*1680*/  FSEL R8, R4, R6, P1 ;  /* 0x0000000604087208 */ /* 0x000fe40000800000 */
[----:B------:R-:W-:Y:S01]  /*1690*/  FSEL R9, R5, R7, P1 ;  /* 0x0000000705097208 */ /* 0x000fe20000800000 */
[----:B------:R-:W-:Y:S06]  /*16a0*/  BRA `(.L_x_166) ;  /* 0x00000010008c7947 */ /* 0x000fec0003800000 */
.L_x_152:
[----:B------:R-:W0:Y:S01]  /*16b0*/  S2R R0, SR_TID.X ;  /* 0x0000000000007919 */ /* 0x000e220000002100 */
[----:B------:R-:W1:Y:S02]  /*16c0*/  LDCU.64 UR4, c[0x0][0x380] ;  /* 0x00007000ff0477ac */ /* 0x000e640008000a00 */
[----:B-1----:R-:W-:Y:S02]  /*16d0*/  IMAD.U32 R6, RZ, RZ, UR4 ;  /* 0x00000004ff067e24 */ /* 0x002fe4000f8e00ff */
[----:B------:R-:W-:Y:S02]  /*16e0*/  IMAD.U32 R7, RZ, RZ, UR5 ;  /* 0x00000005ff077e24 */ /* 0x000fe4000f8e00ff */
[----:B0-----:R-:W-:-:S05]  /*16f0*/  IMAD.WIDE.U32 R20, R0, 0x8, R6 ;  /* 0x0000000800147825 */ /* 0x001fca00078e0006 */
        /* <DEDUP_REMOVED lines=8> */
[----:B------:R-:W-:Y:S01]  /*1780*/  VIADD R3, R2, 0xffffec00 ;  /* 0xffffec0002037836 */ /* 0x000fe20000000000 */
[----:B------:R-:W-:-:S04]  /*1790*/  UMOV UR4, 0x1400 ;  /* 0x0000140000047882 */ /* 0x000fc80000000000 */
[----:B------:R-:W-:Y:S01]  /*17a0*/  ISETP.GE.U32.AND P0, PT, R3, 0x1400, PT ;  /* 0x000014000300780c */ /* 0x000fe20003f06070 */
        /* <DEDUP_REMOVED lines=8> */
[----:B------:R-:W0:Y:S01]  /*1830*/  LDC R2, c[0x0][0x390] ;  /* 0x0000e400ff027b82 */ /* 0x000e220000000800 */
[----:B------:R-:W-:-:S07]  /*1840*/  UMOV UR4, 0x1400 ;  /* 0x0000140000047882 */ /* 0x000fce0000000000 */
[----:B------:R-:W1:Y:S02]  /*1850*/  LDC.64 R6, c[0x0][0x380] ;  /* 0x0000e000ff067b82 */ /* 0x000e640000000a00 */
.L_x_169:
[----:B------:R-:W-:-:S04]  /*1860*/  VIADD R9, R0, UR4 ;  /* 0x0000000400097c36 */ /* 0x000fc80008000000 */
[----:B-1----:R-:W-:-:S05]  /*1870*/  IMAD.WIDE.U32 R8, R9, 0x8, R6 ;  /* 0x0000000809087825 */ /* 0x002fca00078e0006 */
        /* <DEDUP_REMOVED lines=8> */
[----:B--2---:R-:W-:-:S08]  /*1900*/  DADD R10, R10, R38 ;  /* 0x000000000a0a7229 */ /* 0x004fd00000000026 */
[----:B---3--:R-:W-:Y:S01]  /*1910*/  DADD R10, R12, R10 ;  /* 0x000000000c0a7229 */ /* 0x008fe2000000000a */
[----:B0-----:R-:W-:-:S05]  /*1920*/  VIADD R12, R2, -UR4 ;  /* 0x80000004020c7c36 */ /* 0x001fca0008000000 */
[----:B------:R-:W-:Y:S02]  /*1930*/  ISETP.GE.U32.AND P0, PT, R12, 0x1400, PT ;  /* 0x000014000c00780c */ /* 0x000fe40003f06070 */
[----:B----4-:R-:W-:-:S08]  /*1940*/  DADD R10, R14, R10 ;  /* 0x000000000e0a7229 */ /* 0x010fd0000000000a */
[----:B-----5:R-:W-:-:S08]  /*1950*/  DADD R10, R16, R10 ;  /* 0x00000000100a7229 */ /* 0x020fd0000000000a */
[----:B------:R-:W-:-:S08]  /*1960*/  DADD R10, R18, R10 ;  /* 0x00000000120a7229 */ /* 0x000fd0000000000a */
[----:B------:R-:W-:-:S08]  /*1970*/  DADD R10, R20, R10 ;  /* 0x00000000140a7229 */ /* 0x000fd0000000000a */
[----:B------:R-:W-:-:S08]  /*1980*/  DADD R10, R22, R10 ;  /* 0x00000000160a7229 */ /* 0x000fd0000000000a */
[----:B------:R-:W-:Y:S01]  /*1990*/  DADD R38, R4, R10 ;  /* 0x0000000004267229 */ /* 0x000fe2000000000a */
[----:B------:R-:W-:Y:S10]  /*19a0*/  @!P0 BRA `(.L_x_168) ;  /* 0x0000000800a48947 */ /* 0x000ff40003800000 */
[----:B------:R-:W-:-:S06]  /*19b0*/  UIADD3 UR4, UPT, UPT, UR4, 0x1400, URZ ;  /* 0x0000140004047890 */ /* 0x000fcc000fffe0ff */
[----:B------:R-:W-:-:S13]  /*19c0*/  ISETP.LT.U32.AND P0, PT, R3, UR4, PT ;  /* 0x0000000403007c0c */ /* 0x000fda000bf01070 */
[----:B------:R-:W-:Y:S05]  /*19d0*/  @!P0 BRA `(.L_x_169) ;  /* 0xfffffffc00a08947 */ /* 0x000fea000383ffff */
.L_x_167:
[----:B------:R-:W-:Y:S01]  /*19e0*/  VIADD R3, R2, -UR4 ;  /* 0x8000000402037c36 */ /* 0x000fe20008000000 */
[----:B------:R-:W-:Y:S04]  /*19f0*/  BSSY.RECONVERGENT B1, `(.L_x_168) ;  /* 0x00000a4000017945 */ /* 0x000fe80003800200 */
[----:B------:R-:W-:-:S04]  /*1a00*/  ISETP.GE.AND P0, PT, R0, R3, PT ;  /* 0x000000030000720c */ /* 0x000fc80003f06270 */
[----:B------:R-:W-:-:S13]  /*1a10*/  ISETP.LE.U32.OR P0, PT, R2, UR4, P0 ;  /* 0x0000000402007c0c */ /* 0x000fda0008703470 */
[----:B------:R-:W-:Y:S05]  /*1a20*/  @P0 BRA `(.L_x_170) ;  /* 0x0000000800800947 */ /* 0x000fea0003800000 */
[----:B------:R-:W-:Y:S01]  /*1a30*/  LOP3.LUT R3, RZ, R0, RZ, 0x33, !PT ;  /* 0x00000000ff037212 */ /* 0x000fe200078e33ff */
[----:B------:R-:W-:Y:S03]  /*1a40*/  BSSY.RECONVERGENT B2, `(.L_x_171) ;  /* 0x0000053000027945 */ /* 0x000fe60003800200 */
[----:B------:R-:W-:-:S04]  /*1a50*/  IADD3 R3, PT, PT, R2, -UR4, R3 ;  /* 0x8000000402037c10 */ /* 0x000fc8000fffe003 */
[C---:B------:R-:W-:Y:S01]  /*1a60*/  ISETP.GE.U32.AND P0, PT, R3.reuse, 0x2580, PT ;  /* 0x000025800300780c */ /* 0x040fe20003f06070 */
[----:B------:R-:W-:-:S05]  /*1a70*/  IMAD.HI.U32 R2, R3, -0x33333333, RZ ;  /* 0xcccccccd03027827 */ /* 0x000fca00078e00ff */
[----:B------:R-:W-:Y:S01]  /*1a80*/  LEA.HI R3, R2, 0x1, RZ, 0x17 ;  /* 0x0000000102037811 */ /* 0x000fe200078fb8ff */
[----:B------:R-:W-:-:S03]  /*1a90*/  IMAD.MOV.U32 R2, RZ, RZ, R0 ;  /* 0x000000ffff027224 */ /* 0x000fc600078e0000 */
[----:B------:R-:W-:-:S03]  /*1aa0*/  LOP3.LUT R4, R3, 0xf, RZ, 0xc0, !PT ;  /* 0x0000000f03047812 */ /* 0x000fc600078ec0ff */
[----:B------:R-:W-:Y:S05]  /*1ab0*/  @!P0 BRA `(.L_x_172) ;  /* 0x00000004002c8947 */ /* 0x000fea0003800000 */
[----:B------:R-:W-:Y:S01]  /*1ac0*/  LOP3.LUT R42, R3, 0xfffff0, RZ, 0xc0, !PT ;  /* 0x00fffff0032a7812 */ /* 0x000fe200078ec0ff */
[----:B------:R-:W-:Y:S01]  /*1ad0*/  BSSY.RECONVERGENT B3, `(.L_x_173) ;  /* 0x0000048000037945 */ /* 0x000fe20003800200 */
[C---:B------:R-:W-:Y:S01]  /*1ae0*/  LOP3.LUT R2, R0.reuse, 0x1400, RZ, 0xfc, !PT ;  /* 0x0000140000027812 */ /* 0x040fe200078efcff */
[----:B------:R-:W-:Y:S02]  /*1af0*/  VIADD R5, R0, UR4 ;  /* 0x0000000400057c36 */ /* 0x000fe40008000000 */
[----:B------:R-:W-:-:S07]  /*1b00*/  IMAD.MOV R42, RZ, RZ, -R42 ;  /* 0x000000ffff2a7224 */ /* 0x000fce00078e0a2a */
.L_x_174:
        /* <DEDUP_REMOVED lines=68> */
[----:B------:R-:W-:Y:S05]  /*1f50*/  BSYNC.RECONVERGENT B3 ;  /* 0x0000000000037941 */ /* 0x000fea0003800200 */
.L_x_173:
[----:B------:R-:W-:-:S07]  /*1f60*/  VIADD R2, R2, 0xffffec00 ;  /* 0xffffec0002027836 */ /* 0x000fce0000000000 */
.L_x_172:
[----:B------:R-:W-:Y:S05]  /*1f70*/  BSYNC.RECONVERGENT B2 ;  /* 0x0000000000027941 */ /* 0x000fea0003800200 */
.L_x_171:
        /* <DEDUP_REMOVED lines=40> */
.L_x_176:
[----:B------:R-:W-:Y:S05]  /*2200*/  BSYNC.RECONVERGENT B2 ;  /* 0x0000000000027941 */ /* 0x000fea0003800200 */
.L_x_175:
        /* <DEDUP_REMOVED lines=23> */
.L_x_178:
[----:B------:R-:W-:Y:S05]  /*2380*/  BSYNC.RECONVERGENT B2 ;  /* 0x0000000000027941 */ /* 0x000fea0003800200 */
.L_x_177:
[----:B------:R-:W-:Y:S05]  /*2390*/  @!P1 BRA `(.L_x_170) ;  /* 0x0000000000249947 */ /* 0x000fea0003800000 */
[----:B------:R-:W-:Y:S02]  /*23a0*/  VIADD R5, R2, UR4 ;  /* 0x0000000402057c36 */ /* 0x000fe40008000000 */
[----:B------:R-:W-:-:S07]  /*23b0*/  IMAD.MOV R4, RZ, RZ, -R3 ;  /* 0x000000ffff047224 */ /* 0x000fce00078e0a03 */
.L_x_179:
[----:B------:R-:W-:-:S06]  /*23c0*/  IMAD.WIDE.U32 R2, R5, 0x8, R6 ;  /* 0x0000000805027825 */ /* 0x000fcc00078e0006 */
[----:B------:R-:W2:Y:S01]  /*23d0*/  LDG.E.64 R2, desc[UR6][R2.64] ;  /* 0x0000000602027981 */ /* 0x000ea2000c1e1b00 */
[----:B------:R-:W-:Y:S02]  /*23e0*/  VIADD R4, R4, 0x1 ;  /* 0x0000000104047836 */ /* 0x000fe40000000000 */
[----:B------:R-:W-:-:S03]  /*23f0*/  VIADD R5, R5, 0x280 ;  /* 0x0000028005057836 */ /* 0x000fc60000000000 */
[----:B------:R-:W-:Y:S01]  /*2400*/  ISETP.NE.AND P0, PT, R4, RZ, PT ;  /* 0x000000ff0400720c */ /* 0x000fe20003f05270 */
[----:B--2---:R-:W-:-:S12]  /*2410*/  DADD R38, R2, R38 ;  /* 0x0000000002267229 */ /* 0x004fd80000000026 */
[----:B------:R-:W-:Y:S05]  /*2420*/  @P0 BRA `(.L_x_179) ;  /* 0xfffffffc00e40947 */ /* 0x000fea000383ffff */
.L_x_170:
[----:B------:R-:W-:Y:S05]  /*2430*/  BSYNC.RECONVERGENT B1 ;  /* 0x0000000000017941 */ /* 0x000fea0003800200 */
.L_x_168:
        /* <DEDUP_REMOVED lines=49> */
[----:B------:R-:W0:Y:S05]  /*2750*/  LDS.128 R8, [UR4+0x50] ;  /* 0x00005004ff087984 */ /* 0x000e2a0008000c00 */
[----:B------:R-:W-:-:S08]  /*2760*/  DADD R12, R12, R14 ;  /* 0x000000000c0c7229 */ /* 0x000fd0000000000e */
[----:B-1----:R-:W-:-:S08]  /*2770*/  DADD R12, R12, R16 ;  /* 0x000000000c0c7229 */ /* 0x002fd00000000010 */
[----:B------:R-:W-:Y:S02]  /*2780*/  DADD R18, R12, R18 ;  /* 0x000000000c127229 */ /* 0x000fe40000000012 */
[----:B------:R-:W1:Y:S06]  /*2790*/  LDS.128 R12, [UR4+0x60] ;  /* 0x00006004ff0c7984 */ /* 0x000e6c0008000c00 */
        /* <DEDUP_REMOVED lines=12> */
[----:B0-----:R-:W-:Y:S01]  /*2860*/  DADD R2, R2, R8 ;  /* 0x0000000002027229 */ /* 0x001fe20000000008 */
[----:B------:R-:W0:Y:S07]  /*2870*/  LDS.64 R8, [UR4+0xb0] ;  /* 0x0000b004ff087984 */ /* 0x000e2e0008000a00 */
[----:B------:R-:W-:-:S08]  /*2880*/  DADD R2, R2, R10 ;  /* 0x0000000002027229 */ /* 0x000fd0000000000a */
[----:B-1----:R-:W-:-:S08]  /*2890*/  DADD R2, R2, R12 ;  /* 0x0000000002027229 */ /* 0x002fd0000000000c */
[----:B------:R-:W-:-:S08]  /*28a0*/  DADD R2, R2, R14 ;  /* 0x0000000002027229 */ /* 0x000fd0000000000e */
[----:B--2---:R-:W-:-:S08]  /*28b0*/  DADD R2, R2, R4 ;  /* 0x0000000002027229 */ /* 0x004fd00000000004 */
[----:B------:R-:W-:-:S08]  /*28c0*/  DADD R2, R2, R6 ;  /* 0x0000000002027229 */ /* 0x000fd00000000006 */
[----:B0-----:R-:W-:-:S11]  /*28d0*/  DADD R8, R2, R8 ;  /* 0x0000000002087229 */ /* 0x001fd60000000008 */
.L_x_166:
[----:B------:R-:W-:Y:S05]  /*28e0*/  BSYNC.RECONVERGENT B0 ;  /* 0x0000000000007941 */ /* 0x000fea0003800200 */
.L_x_151:
[----:B------:R-:W-:Y:S05]  /*28f0*/  @P0 EXIT ;  /* 0x000000000000094d */ /* 0x000fea0003800000 */
[----:B------:R-:W0:Y:S01]  /*2900*/  LDCU.64 UR4, c[0x0][0x398] ;  /* 0x00007300ff0477ac */ /* 0x000e220008000a00 */
[----:B--2---:R-:W2:Y:S01]  /*2910*/  LDC.64 R2, c[0x0][0x388] ;  /* 0x0000e200ff027b82 */ /* 0x004ea20000000a00 */
[----:B0-----:R-:W-:-:S07]  /*2920*/  DADD R8, R8, UR4 ;  /* 0x0000000408087e29 */ /* 0x001fce0008000000 */
[----:B--2---:R-:W-:Y:S01]  /*2930*/  STG.E.64 desc[UR6][R2.64], R8 ;  /* 0x0000000802007986 */ /* 0x004fe2000c101b06 */
[----:B------:R-:W-:Y:S05]  /*2940*/  EXIT ;  /* 0x000000000000794d */ /* 0x000fea0003800000 */
.L_x_180:
        /* <DEDUP_REMOVED lines=11> */
.L_x_887:


//--------------------- .text._ZN3cub18CUB_300001_SM_10006detail8for_each13static_kernelINS2_12policy_hub_t12policy_500_tElNS2_12op_wrapper_tIl9dirichletN6thrust24THRUST_300001_SM_1000_NS12zip_iteratorIN4cuda3std3__45tupleIJNS9_6detail15normal_iteratorINS9_10device_ptrIdEEEESJ_SJ_SJ_SJ_SJ_EEEEEEEEEvT0_T1_ --------------------------
	.section	.text._ZN3cub18CUB_300001_SM_10006detail8for_each13static_kernelINS2_12policy_hub_t12policy_500_tElNS2_12op_wrapper_tIl9dirichletN6thrust24THRUST_300001_SM_1000_NS12zip_iteratorIN4cuda3std3__45tupleIJNS9_6detail15normal_iteratorINS9_10device_ptrIdEEEESJ_SJ_SJ_SJ_SJ_EEEEEEEEEvT0_T1_,"ax",@progbits
	.align	128
        .global         _ZN3cub18CUB_300001_SM_10006detail8for_each13static_kernelINS2_12policy_hub_t12policy_500_tElNS2_12op_wrapper_tIl9dirichletN6thrust24THRUST_300001_SM_1000_NS12zip_iteratorIN4cuda3std3__45tupleIJNS9_6detail15normal_iteratorINS9_10device_ptrIdEEEESJ_SJ_SJ_SJ_SJ_EEEEEEEEEvT0_T1_
        .type           _ZN3cub18CUB_300001_SM_10006detail8for_each13static_kernelINS2_12policy_hub_t12policy_500_tElNS2_12op_wrapper_tIl9dirichletN6thrust24THRUST_300001_SM_1000_NS12zip_iteratorIN4cuda3std3__45tupleIJNS9_6detail15normal_iteratorINS9_10device_ptrIdEEEESJ_SJ_SJ_SJ_SJ_EEEEEEEEEvT0_T1_,@function
        .size           _ZN3cub18CUB_300001_SM_10006detail8for_each13static_kernelINS2_12policy_hub_t12policy_500_tElNS2_12op_wrapper_tIl9dirichletN6thrust24THRUST_300001_SM_1000_NS12zip_iteratorIN4cuda3std3__45tupleIJNS9_6detail15normal_iteratorINS9_10device_ptrIdEEEESJ_SJ_SJ_SJ_SJ_EEEEEEEEEvT0_T1_,(.L_x_857 - _ZN3cub18CUB_300001_SM_10006detail8for_each13static_kernelINS2_12policy_hub_t12policy_500_tElNS2_12op_wrapper_tIl9dirichletN6thrust24THRUST_300001_SM_1000_NS12zip_iteratorIN4cuda3std3__45tupleIJNS9_6detail15normal_iteratorINS9_10device_ptrIdEEEESJ_SJ_SJ_SJ_SJ_EEEEEEEEEvT0_T1_)
        .other          _ZN3cub18CUB_300001_SM_10006detail8for_each13static_kernelINS2_12policy_hub_t12policy_500_tElNS2_12op_wrapper_tIl9dirichletN6thrust24THRUST_300001_SM_1000_NS12zip_iteratorIN4cuda3std3__45tupleIJNS9_6detail15normal_iteratorINS9_10device_ptrIdEEEESJ_SJ_SJ_SJ_SJ_EEEEEEEEEvT0_T1_,@"STO_CUDA_ENTRY STV_DEFAULT"
_ZN3cub18CUB_300001_SM_10006detail8for_each13static_kernelINS2_12policy_hub_t12policy_500_tElNS2_12op_wrapper_tIl9dirichletN6thrust24THRUST_300001_SM_1000_NS12zip_iteratorIN4cuda3std3__45tupleIJNS9_6detail15normal_iteratorINS9_10device_ptrIdEEEESJ_SJ_SJ_SJ_SJ_EEEEEEEEEvT0_T1_:
.text._ZN3cub18CUB_300001_SM_10006detail8for_each13static_kernelINS2_12policy_hub_t12policy_500_tElNS2_12op_wrapper_tIl9dirichletN6thrust24THRUST_300001_SM_1000_NS12zip_iteratorIN4cuda3std3__45tupleIJNS9_6detail15normal_iteratorINS9_10device_ptrIdEEEESJ_SJ_SJ_SJ_SJ_EEEEEEEEEvT0_T1_:
[----:B------:R-:W-:Y:S08]  /*0000*/  LDC R1, c[0x0][0x37c] ;  /* 0x0000df00ff017b82 */ /* 0x000ff00000000800 */
[----:B------:R-:W0:Y:S01]  /*0010*/  S2UR UR4, SR_CTAID.X ;  /* 0x00000000000479c3 */ /* 0x000e220000002500 */
[----:B------:R-:W1:Y:S01]  /*0020*/  LDCU.64 UR6, c[0x0][0x380] ;  /* 0x00007000ff0677ac */ /* 0x000e620008000a00 */
[----:B------:R-:W2:Y:S01]  /*0030*/  LDCU.64 UR8, c[0x0][0x358] ;  /* 0x00006b00ff0877ac */ /* 0x000ea20008000a00 */
[----:B0-----:R-:W-:-:S04]  /*0040*/  UIMAD.WIDE.U32 UR4, UR4, 0x200, URZ ;  /* 0x00000200040478a5 */ /* 0x001fc8000f8e00ff */
[----:B-1----:R-:W-:-:S04]  /*0050*/  UIADD3 UR6, UP0, UPT, -UR4, UR6, URZ ;  /* 0x0000000604067290 */ /* 0x002fc8000ff1e1ff */
[----:B------:R-:W-:Y:S02]  /*0060*/  UIADD3.X UR7, UPT, UPT, ~UR5, UR7, URZ, UP0, !UPT ;  /* 0x0000000705077290 */ /* 0x000fe400087fe5ff */
[----:B------:R-:W-:-:S04]  /*0070*/  UISETP.GE.U32.AND UP0, UPT, UR6, 0x200, UPT ;  /* 0x000002000600788c */ /* 0x000fc8000bf06070 */
[----:B------:R-:W-:-:S09]  /*0080*/  UISETP.GE.AND.EX UP0, UPT, UR7, URZ, UPT, UP0 ;  /* 0x000000ff0700728c */ /* 0x000fd2000bf06300 */
[----:B--2---:R-:W-:Y:S05]  /*0090*/  BRA.U !UP0, `(.L_x_181) ;  /* 0x0000000908c87547 */ /* 0x004fea000b800000 */
[----:B------:R-:W0:Y:S01]  /*00a0*/  S2R R0, SR_TID.X ;  /* 0x0000000000007919 */ /* 0x000e220000002100 */
[----:B------:R-:W1:Y:S01]  /*00b0*/  LDCU.64 UR6, c[0x0][0x388] ;  /* 0x00007100ff0677ac */ /* 0x000e620008000a00 */
[----:B------:R-:W2:Y:S01]  /*00c0*/  LDCU.128 UR12, c[0x0][0x390] ;  /* 0x00007200ff0c77ac */ /* 0x000ea20008000c00 */
[----:B------:R-:W3:Y:S01]  /*00d0*/  LDCU.64 UR10, c[0x0][0x3b0] ;  /* 0x00007600ff0a77ac */ /* 0x000ee20008000a00 */
[----:B0-----:R-:W-:-:S05]  /*00e0*/  IADD3 R0, P0, PT, R0, UR4, RZ ;  /* 0x0000000400007c10 */ /* 0x001fca000ff1e0ff */
[----:B------:R-:W-:Y:S02]  /*00f0*/  IMAD.X R3, RZ, RZ, UR5, P0 ;  /* 0x00000005ff037e24 */ /* 0x000fe400080e06ff */
[----:B------:R-:W-:-:S03]  /*0100*/  IMAD.SHL.U32 R12, R0, 0x8, RZ ;  /* 0x00000008000c7824 */ /* 0x000fc600078e00ff */
[----:B------:R-:W-:Y:S02]  /*0110*/  SHF.L.U64.HI R0, R0, 0x3, R3 ;  /* 0x0000000300007819 */ /* 0x000fe40000010203 */
[C---:B-1----:R-:W-:Y:S02]  /*0120*/  IADD3 R22, P0, PT, R12.reuse, UR6, RZ ;  /* 0x000000060c167c10 */ /* 0x042fe4000ff1e0ff */
[----:B--2---:R-:W-:Y:S02]  /*0130*/  IADD3 R20, P1, PT, R12, UR12, RZ ;  /* 0x0000000c0c147c10 */ /* 0x004fe4000ff3e0ff */
[C---:B------:R-:W-:Y:S01]  /*0140*/  IADD3.X R23, PT, PT, R0.reuse, UR7, RZ, P0, !PT ;  /* 0x0000000700177c10 */ /* 0x040fe200087fe4ff */
[----:B------:R-:W0:Y:S01]  /*0150*/  LDCU.128 UR4, c[0x0][0x3a0] ;  /* 0x00007400ff0477ac */ /* 0x000e220008000c00 */
[----:B------:R-:W-:Y:S02]  /*0160*/  IADD3.X R21, PT, PT, R0, UR13, RZ, P1, !PT ;  /* 0x0000000d00157c10 */ /* 0x000fe40008ffe4ff */
[----:B------:R-:W-:Y:S01]  /*0170*/  IADD3 R18, P0, PT, R12, UR14, RZ ;  /* 0x0000000e0c127c10 */ /* 0x000fe2000ff1e0ff */
[----:B------:R-:W2:Y:S04]  /*0180*/  LDG.E.64 R4, desc[UR8][R22.64] ;  /* 0x0000000816047981 */ /* 0x000ea8000c1e1b00 */
[----:B------:R-:W4:Y:S01]  /*0190*/  LDG.E.64 R2, desc[UR8][R20.64] ;  /* 0x0000000814027981 */ /* 0x000f22000c1e1b00 */
[----:B------:R-:W-:-:S05]  /*01a0*/  IADD3.X R19, PT, PT, R0, UR15, RZ, P0, !PT ;  /* 0x0000000f00137c10 */ /* 0x000fca00087fe4ff */
[----:B------:R-:W5:Y:S01]  /*01b0*/  LDG.E.64 R10, desc[UR8][R18.64] ;  /* 0x00000008120a7981 */ /* 0x000f62000c1e1b00 */
[----:B------:R-:W-:Y:S01]  /*01c0*/  BSSY.RECONVERGENT B1, `(.L_x_182) ;  /* 0x000001b000017945 */ /* 0x000fe20003800200 */
[C---:B0-----:R-:W-:Y:S02]  /*01d0*/  IADD3 R16, P1, PT, R12.reuse, UR4, RZ ;  /* 0x000000040c107c10 */ /* 0x041fe4000ff3e0ff */
[C---:B------:R-:W-:Y:S02]  /*01e0*/  IADD3 R14, P2, PT, R12.reuse, UR6, RZ ;  /* 0x000000060c0e7c10 */ /* 0x040fe4000ff5e0ff */
[----:B---3--:R-:W-:Y:S02]  /*01f0*/  IADD3 R12, P3, PT, R12, UR10, RZ ;  /* 0x0000000a0c0c7c10 */ /* 0x008fe4000ff7e0ff */
[C---:B------:R-:W-:Y:S02]  /*0200*/  IADD3.X R17, PT, PT, R0.reuse, UR5, RZ, P1, !PT ;  /* 0x0000000500117c10 */ /* 0x040fe40008ffe4ff */
[----:B------:R-:W-:-:S02]  /*0210*/  IADD3.X R15, PT, PT, R0, UR7, RZ, P2, !PT ;  /* 0x00000007000f7c10 */ /* 0x000fc400097fe4ff */
[----:B------:R-:W-:Y:S02]  /*0220*/  IADD3.X R13, PT, PT, R0, UR11, RZ, P3, !PT ;  /* 0x0000000b000d7c10 */ /* 0x000fe40009ffe4ff */
[----:B--2---:R-:W-:Y:S01]  /*0230*/  FSETP.GEU.AND P4, PT, |R5|, 6.5827683646048100446e-37, PT ;  /* 0x036000000500780b */ /* 0x004fe20003f8e200 */
[----:B----4-:R-:W-:-:S08]  /*0240*/  DADD R2, R4, R2 ;  /* 0x0000000004027229 */ /* 0x010fd00000000002 */
[----:B-----5:R-:W-:Y:S01]  /*0250*/  DADD R10, R2, R10 ;  /* 0x00000000020a7229 */ /* 0x020fe2000000000a */
[----:B------:R-:W-:-:S05]  /*0260*/  IMAD.MOV.U32 R2, RZ, RZ, 0x1 ;  /* 0x00000001ff027424 */ /* 0x000fca00078e00ff */
[----:B------:R-:W0:Y:S02]  /*0270*/  MUFU.RCP64H R3, R11 ;  /* 0x0000000b00037308 */ /* 0x000e240000001800 */
[----:B0-----:R-:W-:-:S08]  /*0280*/  DFMA R6, -R10, R2, 1 ;  /* 0x3ff000000a06742b */ /* 0x001fd00000000102 */
[----:B------:R-:W-:-:S08]  /*0290*/  DFMA R6, R6, R6, R6 ;  /* 0x000000060606722b */ /* 0x000fd00000000006 */
[----:B------:R-:W-:-:S08]  /*02a0*/  DFMA R6, R2, R6, R2 ;  /* 0x000000060206722b */ /* 0x000fd00000000002 */
[----:B------:R-:W-:-:S08]  /*02b0*/  DFMA R2, -R10, R6, 1 ;  /* 0x3ff000000a02742b */ /* 0x000fd00000000106 */
[----:B------:R-:W-:-:S08]  /*02c0*/  DFMA R2, R6, R2, R6 ;  /* 0x000000020602722b */ /* 0x000fd00000000006 */
[----:B------:R-:W-:-:S08]  /*02d0*/  DMUL R6, R4, R2 ;  /* 0x0000000204067228 */ /* 0x000fd00000000000 */
[----:B------:R-:W-:-:S08]  /*02e0*/  DFMA R8, -R10, R6, R4 ;  /* 0x000000060a08722b */ /* 0x000fd00000000104 */
[----:B------:R-:W-:-:S10]  /*02f0*/  DFMA R2, R2, R8, R6 ;  /* 0x000000080202722b */ /* 0x000fd40000000006 */
[----:B------:R-:W-:-:S05]  /*0300*/  FFMA R6, RZ, R11, R3 ;  /* 0x0000000bff067223 */ /* 0x000fca0000000003 */
[----:B------:R-:W-:-:S13]  /*0310*/  FSETP.GT.AND P0, PT, |R6|, 1.469367938527859385e-39, PT ;  /* 0x001000000600780b */ /* 0x000fda0003f04200 */
[----:B------:R-:W-:Y:S05]  /*0320*/  @P0 BRA P4, `(.L_x_183) ;  /* 0x0000000000100947 */ /* 0x000fea0002000000 */
[----:B------:R-:W-:Y:S01]  /*0330*/  IMAD.MOV.U32 R2, RZ, RZ, R4 ;  /* 0x000000ffff027224 */ /* 0x000fe200078e0004 */
[----:B------:R-:W-:Y:S01]  /*0340*/  MOV R0, 0x370 ;  /* 0x0000037000007802 */ /* 0x000fe20000000f00 */
[----:B------:R-:W-:-:S07]  /*0350*/  IMAD.MOV.U32 R3, RZ, RZ, R5 ;  /* 0x000000ffff037224 */ /* 0x000fce00078e0005 */
[----:B------:R-:W-:Y:S05]  /*0360*/  CALL.REL.NOINC `($__internal_0_$__cuda_sm20_div_rn_f64_full) ;  /* 0x00000014005c7944 */ /* 0x000fea0003c00000 */
.L_x_183:
[----:B------:R-:W-:Y:S05]  /*0370*/  BSYNC.RECONVERGENT B1 ;  /* 0x0000000000017941 */ /* 0x000fea0003800200 */
.L_x_182:
[----:B------:R0:W-:Y:S04]  /*0380*/  STG.E.64 desc[UR8][R16.64], R2 ;  /* 0x0000000210007986 */ /* 0x0001e8000c101b08 */
[----:B------:R-:W2:Y:S04]  /*0390*/  LDG.E.64 R4, desc[UR8][R20.64] ;  /* 0x0000000814047981 */ /* 0x000ea8000c1e1b00 */
[----:B------:R-:W3:Y:S04]  /*03a0*/  LDG.E.64 R6, desc[UR8][R22.64] ;  /* 0x0000000816067981 */ /* 0x000ee8000c1e1b00 */
[----:B------:R-:W4:Y:S01]  /*03b0*/  LDG.E.64 R10, desc[UR8][R18.64] ;  /* 0x00000008120a7981 */ /* 0x000f22000c1e1b00 */
[----:B------:R-:W-:Y:S01]  /*03c0*/  BSSY.RECONVERGENT B1, `(.L_x_184) ;  /* 0x0000015000017945 */ /* 0x000fe20003800200 */
[----:B--2---:R-:W-:Y:S01]  /*03d0*/  FSETP.GEU.AND P1, PT, |R5|, 6.5827683646048100446e-37, PT ;  /* 0x036000000500780b */ /* 0x004fe20003f2e200 */
[----:B---3--:R-:W-:-:S08]  /*03e0*/  DADD R6, R4, R6 ;  /* 0x0000000004067229 */ /* 0x008fd00000000006 */
[----:B----4-:R-:W-:Y:S01]  /*03f0*/  DADD R10, R6, R10 ;  /* 0x00000000060a7229 */ /* 0x010fe2000000000a */
[----:B------:R-:W-:-:S05]  /*0400*/  IMAD.MOV.U32 R6, RZ, RZ, 0x1 ;  /* 0x00000001ff067424 */ /* 0x000fca00078e00ff */
[----:B------:R-:W1:Y:S02]  /*0410*/  MUFU.RCP64H R7, R11 ;  /* 0x0000000b00077308 */ /* 0x000e640000001800 */
[----:B-1----:R-:W-:-:S08]  /*0420*/  DFMA R8, -R10, R6, 1 ;  /* 0x3ff000000a08742b */ /* 0x002fd00000000106 */
[----:B------:R-:W-:-:S08]  /*0430*/  DFMA R8, R8, R8, R8 ;  /* 0x000000080808722b */ /* 0x000fd00000000008 */
[----:B------:R-:W-:-:S08]  /*0440*/  DFMA R8, R6, R8, R6 ;  /* 0x000000080608722b */ /* 0x000fd00000000006 */
[----:B0-----:R-:W-:-:S08]  /*0450*/  DFMA R2, -R10, R8, 1 ;  /* 0x3ff000000a02742b */ /* 0x001fd00000000108 */
        /* <DEDUP_REMOVED lines=11> */
.L_x_185:
[----:B------:R-:W-:Y:S05]  /*0510*/  BSYNC.RECONVERGENT B1 ;  /* 0x0000000000017941 */ /* 0x000fea0003800200 */
.L_x_184:
[----:B------:R0:W-:Y:S04]  /*0520*/  STG.E.64 desc[UR8][R14.64], R2 ;  /* 0x000000020e007986 */ /* 0x0001e8000c101b08 */
[----:B------:R-:W2:Y:S04]  /*0530*/  LDG.E.64 R6, desc[UR8][R22.64] ;  /* 0x0000000816067981 */ /* 0x000ea8000c1e1b00 */
[----:B------:R-:W2:Y:S04]  /*0540*/  LDG.E.64 R8, desc[UR8][R20.64] ;  /* 0x0000000814087981 */ /* 0x000ea8000c1e1b00 */
[----:B------:R-:W3:Y:S01]  /*0550*/  LDG.E.64 R4, desc[UR8][R18.64] ;  /* 0x0000000812047981 */ /* 0x000ee2000c1e1b00 */
[----:B------:R-:W-:Y:S01]  /*0560*/  BSSY.RECONVERGENT B1, `(.L_x_186) ;  /* 0x0000015000017945 */ /* 0x000fe20003800200 */
[----:B--2---:R-:W-:Y:S01]  /*0570*/  DADD R6, R6, R8 ;  /* 0x0000000006067229 */ /* 0x004fe20000000008 */
[----:B---3--:R-:W-:-:S07]  /*0580*/  FSETP.GEU.AND P1, PT, |R5|, 6.5827683646048100446e-37, PT ;  /* 0x036000000500780b */ /* 0x008fce0003f2e200 */
[----:B------:R-:W-:Y:S01]  /*0590*/  DADD R10, R4, R6 ;  /* 0x00000000040a7229 */ /* 0x000fe20000000006 */
        /* <DEDUP_REMOVED lines=17> */
.L_x_187:
[----:B------:R-:W-:Y:S05]  /*06b0*/  BSYNC.RECONVERGENT B1 ;  /* 0x0000000000017941 */ /* 0x000fea0003800200 */
.L_x_186:
        /* <DEDUP_REMOVED lines=25> */
.L_x_189:
[----:B------:R-:W-:Y:S05]  /*0850*/  BSYNC.RECONVERGENT B1 ;  /* 0x0000000000017941 */ /* 0x000fea0003800200 */
.L_x_188:
        /* <DEDUP_REMOVED lines=25> */
.L_x_191:
[----:B------:R-:W-:Y:S05]  /*09f0*/  BSYNC.RECONVERGENT B1 ;  /* 0x0000000000017941 */ /* 0x000fea0003800200 */
.L_x_190:
        /* <DEDUP_REMOVED lines=25> */
.L_x_193:
[----:B------:R-:W-:Y:S05]  /*0b90*/  BSYNC.RECONVERGENT B1 ;  /* 0x0000000000017941 */ /* 0x000fea0003800200 */
.L_x_192:
[----:B------:R-:W-:Y:S01]  /*0ba0*/  STG.E.64 desc[UR8][R12.64+0x800], R2 ;  /* 0x000800020c007986 */ /* 0x000fe2000c101b08 */
[----:B------:R-:W-:Y:S05]  /*0bb0*/  EXIT ;  /* 0x000000000000794d */ /* 0x000fea0003800000 */
.L_x_181:
[----:B------:R-:W0:Y:S01]  /*0bc0*/  S2R R7, SR_TID.X ;  /* 0x0000000000077919 */ /* 0x000e220000002100 */
[----:B------:R-:W-:Y:S01]  /*0bd0*/  USHF.R.S32.HI UR7, URZ, 0x1f, UR6 ;  /* 0x0000001fff077899 */ /* 0x000fe20008011406 */
[----:B------:R-:W-:Y:S05]  /*0be0*/  BSSY.RECONVERGENT B1, `(.L_x_194) ;  /* 0x0000067000017945 */ /* 0x000fea0003800200 */
[----:B------:R-:W-:Y:S01]  /*0bf0*/  IMAD.U32 R0, RZ, RZ, UR7 ;  /* 0x00000007ff007e24 */ /* 0x000fe2000f8e00ff */
[----:B0-----:R-:W-:-:S04]  /*0c00*/  ISETP.LT.U32.AND P0, PT, R7, UR6, PT ;  /* 0x0000000607007c0c */ /* 0x001fc8000bf01070 */
[----:B------:R-:W-:-:S13]  /*0c10*/  ISETP.GT.AND.EX P0, PT, R0, RZ, PT, P0 ;  /* 0x000000ff0000720c */ /* 0x000fda0003f04300 */
[----:B------:R-:W-:Y:S05]  /*0c20*/  @!P0 BRA `(.L_x_195) ;  /* 0x0000000400888947 */ /* 0x000fea0003800000 */
[----:B------:R-:W0:Y:S01]  /*0c30*/  LDCU.64 UR10, c[0x0][0x388] ;  /* 0x00007100ff0a77ac */ /* 0x000e220008000a00 */
[----:B------:R-:W-:Y:S01]  /*0c40*/  IADD3 R0, P0, PT, R7, UR4, RZ ;  /* 0x0000000407007c10 */ /* 0x000fe2000ff1e0ff */
[----:B------:R-:W1:Y:S04]  /*0c50*/  LDCU.128 UR12, c[0x0][0x390] ;  /* 0x00007200ff0c77ac */ /* 0x000e680008000c00 */
[----:B------:R-:W-:Y:S02]  /*0c60*/  IMAD.X R3, RZ, RZ, UR5, P0 ;  /* 0x00000005ff037e24 */ /* 0x000fe400080e06ff */
[----:B------:R-:W-:-:S03]  /*0c70*/  IMAD.SHL.U32 R22, R0, 0x8, RZ ;  /* 0x0000000800167824 */ /* 0x000fc600078e00ff */
[----:B------:R-:W-:Y:S02]  /*0c80*/  SHF.L.U64.HI R0, R0, 0x3, R3 ;  /* 0x0000000300007819 */ /* 0x000fe40000010203 */
[C---:B0-----:R-:W-:Y:S02]  /*0c90*/  IADD3 R12, P0, PT, R22.reuse, UR10, RZ ;  /* 0x0000000a160c7c10 */ /* 0x041fe4000ff1e0ff */
[----:B-1----:R-:W-:Y:S02]  /*0ca0*/  IADD3 R14, P1, PT, R22, UR12, RZ ;  /* 0x0000000c160e7c10 */ /* 0x002fe4000ff3e0ff */
[C---:B------:R-:W-:Y:S01]  /*0cb0*/  IADD3.X R13, PT, PT, R0.reuse, UR11, RZ, P0, !PT ;  /* 0x0000000b000d7c10 */ /* 0x040fe200087fe4ff */
[----:B------:R-:W0:Y:S01]  /*0cc0*/  LDCU.64 UR10, c[0x0][0x3b0] ;  /* 0x00007600ff0a77ac */ /* 0x000e220008000a00 */
[----:B------:R-:W-:Y:S02]  /*0cd0*/  IADD3.X R15, PT, PT, R0, UR13, RZ, P1, !PT ;  /* 0x0000000d000f7c10 */ /* 0x000fe40008ffe4ff */
[----:B------:R-:W-:Y:S01]  /*0ce0*/  IADD3 R16, P0, PT, R22, UR14, RZ ;  /* 0x0000000e16107c10 */ /* 0x000fe2000ff1e0ff */
[----:B------:R-:W2:Y:S04]  /*0cf0*/  LDG.E.64 R4, desc[UR8][R12.64] ;  /* 0x000000080c047981 */ /* 0x000ea8000c1e1b00 */
[----:B------:R-:W3:Y:S01]  /*0d00*/  LDG.E.64 R2, desc[UR8][R14.64] ;  /* 0x000000080e027981 */ /* 0x000ee2000c1e1b00 */
[----:B------:R-:W-:Y:S01]  /*0d10*/  IADD3.X R17, PT, PT, R0, UR15, RZ, P0, !PT ;  /* 0x0000000f00117c10 */ /* 0x000fe200087fe4ff */
[----:B------:R-:W1:Y:S04]  /*0d20*/  LDCU.128 UR12, c[0x0][0x3a0] ;  /* 0x00007400ff0c77ac */ /* 0x000e680008000c00 */
[----:B------:R-:W4:Y:S01]  /*0d30*/  LDG.E.64 R10, desc[UR8][R16.64] ;  /* 0x00000008100a7981 */ /* 0x000f22000c1e1b00 */
[----:B------:R-:W-:Y:S01]  /*0d40*/  BSSY.RECONVERGENT B2, `(.L_x_196) ;  /* 0x000001b000027945 */ /* 0x000fe20003800200 */
[----:B-1----:R-:W-:-:S04]  /*0d50*/  IADD3 R20, P2, PT, R22, UR14, RZ ;  /* 0x0000000e16147c10 */ /* 0x002fc8000ff5e0ff */
[----:B------:R-:W-:Y:S02]  /*0d60*/  IADD3.X R21, PT, PT, R0, UR15, RZ, P2, !PT ;  /* 0x0000000f00157c10 */ /* 0x000fe400097fe4ff */
        /* <DEDUP_REMOVED lines=8> */
[----:B------:R-:W-:-:S08]  /*0df0*/  DFMA R2, -R10, R8, 1 ;  /* 0x3ff000000a02742b */ /* 0x000fd00000000108 */
[----:B------:R-:W-:-:S08]  /*0e00*/  DFMA R2, R8, R2, R8 ;  /* 0x000000020802722b */ /* 0x000fd00000000008 */
[----:B------:R-:W-:-:S08]  /*0e10*/  DMUL R8, R4, R2 ;  /* 0x0000000204087228 */ /* 0x000fd00000000000 */
[----:B------:R-:W-:-:S08]  /*0e20*/  DFMA R18, -R10, R8, R4 ;  /* 0x000000080a12722b */ /* 0x000fd00000000104 */
[----:B------:R-:W-:Y:S01]  /*0e30*/  DFMA R2, R2, R18, R8 ;  /* 0x000000120202722b */ /* 0x000fe20000000008 */
[C---:B------:R-:W-:Y:S02]  /*0e40*/  IADD3 R18, P1, PT, R22.reuse, UR12, RZ ;  /* 0x0000000c16127c10 */ /* 0x040fe4000ff3e0ff */
[----:B0-----:R-:W-:Y:S02]  /*0e50*/  IADD3 R22, P3, PT, R22, UR10, RZ ;  /* 0x0000000a16167c10 */ /* 0x001fe4000ff7e0ff */
[C---:B------:R-:W-:Y:S02]  /*0e60*/  IADD3.X R19, PT, PT, R0.reuse, UR13, RZ, P1, !PT ;  /* 0x0000000d00137c10 */ /* 0x040fe40008ffe4ff */
[----:B------:R-:W-:-:S03]  /*0e70*/  IADD3.X R23, PT, PT, R0, UR11, RZ, P3, !PT ;  /* 0x0000000b00177c10 */ /* 0x000fc60009ffe4ff */
[----:B------:R-:W-:-:S05]  /*0e80*/  FFMA R6, RZ, R11, R3 ;  /* 0x0000000bff067223 */ /* 0x000fca0000000003 */
[----:B------:R-:W-:-:S13]  /*0e90*/  FSETP.GT.AND P0, PT, |R6|, 1.469367938527859385e-39, PT ;  /* 0x001000000600780b */ /* 0x000fda0003f04200 */
[----:B------:R-:W-:Y:S05]  /*0ea0*/  @P0 BRA P4, `(.L_x_197) ;  /* 0x0000000000100947 */ /* 0x000fea0002000000 */
[----:B------:R-:W-:Y:S01]  /*0eb0*/  IMAD.MOV.U32 R2, RZ, RZ, R4 ;  /* 0x000000ffff027224 */ /* 0x000fe200078e0004 */
[----:B------:R-:W-:Y:S01]  /*0ec0*/  MOV R0, 0xef0 ;  /* 0x00000ef000007802 */ /* 0x000fe20000000f00 */
[----:B------:R-:W-:-:S07]  /*0ed0*/  IMAD.MOV.U32 R3, RZ, RZ, R5 ;  /* 0x000000ffff037224 */ /* 0x000fce00078e0005 */
[----:B------:R-:W-:Y:S05]  /*0ee0*/  CALL.REL.NOINC `($__internal_0_$__cuda_sm20_div_rn_f64_full) ;  /* 0x00000008007c7944 */ /* 0x000fea0003c00000 */
.L_x_197:
[----:B------:R-:W-:Y:S05]  /*0ef0*/  BSYNC.RECONVERGENT B2 ;  /* 0x0000000000027941 */ /* 0x000fea0003800200 */
.L_x_196:
        /* <DEDUP_REMOVED lines=25> */
.L_x_199:
[----:B------:R-:W-:Y:S05]  /*1090*/  BSYNC.RECONVERGENT B2 ;  /* 0x0000000000027941 */ /* 0x000fea0003800200 */
.L_x_198:
        /* <DEDUP_REMOVED lines=25> */
.L_x_201:
[----:B------:R-:W-:Y:S05]  /*1230*/  BSYNC.RECONVERGENT B2 ;  /* 0x0000000000027941 */ /* 0x000fea0003800200 */
.L_x_200:
[----:B------:R0:W-:Y:S02]  /*1240*/  STG.E.64 desc[UR8][R22.64], R2 ;  /* 0x0000000216007986 */ /* 0x0001e4000c101b08 */
.L_x_195:
[----:B------:R-:W-:Y:S05]  /*1250*/  BSYNC.RECONVERGENT B1 ;  /* 0x0000000000017941 */ /* 0x000fea0003800200 */
.L_x_194:
[----:B------:R-:W-:Y:S02]  /*1260*/  VIADD R0, R7, 0x100 ;  /* 0x0000010007007836 */ /* 0x000fe40000000000 */
[----:B0-----:R-:W-:-:S03]  /*1270*/  IMAD.U32 R2, RZ, RZ, UR7 ;  /* 0x00000007ff027e24 */ /* 0x001fc6000f8e00ff */
[----:B------:R-:W-:-:S04]  /*1280*/  ISETP.LT.U32.AND P0, PT, R0, UR6, PT ;  /* 0x0000000600007c0c */ /* 0x000fc8000bf01070 */
[----:B------:R-:W-:-:S13]  /*1290*/  ISETP.GT.AND.EX P0, PT, R2, RZ, PT, P0 ;  /* 0x000000ff0200720c */ /* 0x000fda0003f04300 */
[----:B------:R-:W-:Y:S05]  /*12a0*/  @!P0 EXIT ;  /* 0x000000000000894d */ /* 0x000fea0003800000 */
[----:B------:R-:W0:Y:S01]  /*12b0*/  LDCU.64 UR6, c[0x0][0x388] ;  /* 0x00007100ff0677ac */ /* 0x000e220008000a00 */
[----:B------:R-:W-:Y:S01]  /*12c0*/  IADD3 R0, P0, PT, R7, UR4, RZ ;  /* 0x0000000407007c10 */ /* 0x000fe2000ff1e0ff */
[----:B------:R-:W1:Y:S04]  /*12d0*/  LDCU.128 UR12, c[0x0][0x390] ;  /* 0x00007200ff0c77ac */ /* 0x000e680008000c00 */
[----:B------:R-:W-:Y:S02]  /*12e0*/  IMAD.X R3, RZ, RZ, UR5, P0 ;  /* 0x00000005ff037e24 */ /* 0x000fe400080e06ff */
[C---:B------:R-:W-:Y:S01]  /*12f0*/  IMAD.SHL.U32 R22, R0.reuse, 0x8, RZ ;  /* 0x0000000800167824 */ /* 0x040fe200078e00ff */
[----:B------:R-:W2:Y:S02]  /*1300*/  LDCU.64 UR10, c[0x0][0x3b0] ;  /* 0x00007600ff0a77ac */ /* 0x000ea40008000a00 */
[----:B------:R-:W-:-:S02]  /*1310*/  SHF.L.U64.HI R0, R0, 0x3, R3 ;  /* 0x0000000300007819 */ /* 0x000fc40000010203 */
[C---:B0-----:R-:W-:Y:S02]  /*1320*/  IADD3 R12, P0, PT, R22.reuse, UR6, RZ ;  /* 0x00000006160c7c10 */ /* 0x041fe4000ff1e0ff */
[----:B-1----:R-:W-:Y:S02]  /*1330*/  IADD3 R14, P1, PT, R22, UR12, RZ ;  /* 0x0000000c160e7c10 */ /* 0x002fe4000ff3e0ff */
[C---:B------:R-:W-:Y:S01]  /*1340*/  IADD3.X R13, PT, PT, R0.reuse, UR7, RZ, P0, !PT ;  /* 0x00000007000d7c10 */ /* 0x040fe200087fe4ff */
[----:B------:R-:W0:Y:S01]  /*1350*/  LDCU.128 UR4, c[0x0][0x3a0] ;  /* 0x00007400ff0477ac */ /* 0x000e220008000c00 */
[----:B------:R-:W-:Y:S02]  /*1360*/  IADD3.X R15, PT, PT, R0, UR13, RZ, P1, !PT ;  /* 0x0000000d000f7c10 */ /* 0x000fe40008ffe4ff */
[----:B------:R-:W-:Y:S01]  /*1370*/  IADD3 R16, P0, PT, R22, UR14, RZ ;  /* 0x0000000e16107c10 */ /* 0x000fe2000ff1e0ff */
[----:B------:R-:W3:Y:S04]  /*1380*/  LDG.E.64 R4, desc[UR8][R12.64+0x800] ;  /* 0x000800080c047981 */ /* 0x000ee8000c1e1b00 */
[----:B------:R-:W4:Y:S01]  /*1390*/  LDG.E.64 R2, desc[UR8][R14.64+0x800] ;  /* 0x000800080e027981 */ /* 0x000f22000c1e1b00 */
[----:B------:R-:W-:-:S05]  /*13a0*/  IADD3.X R17, PT, PT, R0, UR15, RZ, P0, !PT ;  /* 0x0000000f00117c10 */ /* 0x000fca00087fe4ff */
[----:B------:R-:W5:Y:S01]  /*13b0*/  LDG.E.64 R10, desc[UR8][R16.64+0x800] ;  /* 0x00080008100a7981 */ /* 0x000f62000c1e1b00 */
[----:B------:R-:W-:Y:S01]  /*13c0*/  BSSY.RECONVERGENT B1, `(.L_x_202) ;  /* 0x000001b000017945 */ /* 0x000fe20003800200 */
[C---:B0-----:R-:W-:Y:S02]  /*13d0*/  IADD3 R18, P1, PT, R22.reuse, UR4, RZ ;  /* 0x0000000416127c10 */ /* 0x041fe4000ff3e0ff */
[C---:B------:R-:W-:Y:S02]  /*13e0*/  IADD3 R20, P2, PT, R22.reuse, UR6, RZ ;  /* 0x0000000616147c10 */ /* 0x040fe4000ff5e0ff */
[----:B--2---:R-:W-:Y:S02]  /*13f0*/  IADD3 R22, P3, PT, R22, UR10, RZ ;  /* 0x0000000a16167c10 */ /* 0x004fe4000ff7e0ff */
[C---:B------:R-:W-:Y:S02]  /*1400*/  IADD3.X R19, PT, PT, R0.reuse, UR5, RZ, P1, !PT ;  /* 0x0000000500137c10 */ /* 0x040fe40008ffe4ff */
[----:B------:R-:W-:-:S02]  /*1410*/  IADD3.X R21, PT, PT, R0, UR7, RZ, P2, !PT ;  /* 0x0000000700157c10 */ /* 0x000fc400097fe4ff */
[----:B------:R-:W-:Y:S02]  /*1420*/  IADD3.X R23, PT, PT, R0, UR11, RZ, P3, !PT ;  /* 0x0000000b00177c10 */ /* 0x000fe40009ffe4ff */
[----:B---3--:R-:W-:Y:S01]  /*1430*/  FSETP.GEU.AND P4, PT, |R5|, 6.5827683646048100446e-37, PT ;  /* 0x036000000500780b */ /* 0x008fe20003f8e200 */
        /* <DEDUP_REMOVED lines=19> */
.L_x_203:
[----:B------:R-:W-:Y:S05]  /*1570*/  BSYNC.RECONVERGENT B1 ;  /* 0x0000000000017941 */ /* 0x000fea0003800200 */
.L_x_202:
        /* <DEDUP_REMOVED lines=25> */
.L_x_205:
[----:B------:R-:W-:Y:S05]  /*1710*/  BSYNC.RECONVERGENT B1 ;  /* 0x0000000000017941 */ /* 0x000fea0003800200 */
.L_x_204:
        /* <DEDUP_REMOVED lines=25> */
.L_x_207:
[----:B------:R-:W-:Y:S05]  /*18b0*/  BSYNC.RECONVERGENT B1 ;  /* 0x0000000000017941 */ /* 0x000fea0003800200 */
.L_x_206:
[----:B------:R-:W-:Y:S01]  /*18c0*/  STG.E.64 desc[UR8][R22.64+0x800], R2 ;  /* 0x0008000216007986 */ /* 0x000fe2000c101b08 */
[----:B------:R-:W-:Y:S05]  /*18d0*/  EXIT ;  /* 0x000000000000794d */ /* 0x000fea0003800000 */
        .weak           $__internal_0_$__cuda_sm20_div_rn_f64_full
        .type           $__internal_0_$__cuda_sm20_div_rn_f64_full,@function
        .size           $__internal_0_$__cuda_sm20_div_rn_f64_full,(.L_x_857 - $__internal_0_$__cuda_sm20_div_rn_f64_full)
$__internal_0_$__cuda_sm20_div_rn_f64_full:
[C---:B------:R-:W-:Y:S01]  /*18e0*/  FSETP.GEU.AND P0, PT, |R11|.reuse, 1.469367938527859385e-39, PT ;  /* 0x001000000b00780b */ /* 0x040fe20003f0e200 */
[----:B------:R-:W-:Y:S01]  /*18f0*/  IMAD.MOV.U32 R25, RZ, RZ, R3 ;  /* 0x000000ffff197224 */ /* 0x000fe200078e0003 */
[C---:B------:R-:W-:Y:S01]  /*1900*/  LOP3.LUT R8, R11.reuse, 0x800fffff, RZ, 0xc0, !PT ;  /* 0x800fffff0b087812 */ /* 0x040fe200078ec0ff */
[----:B------:R-:W-:Y:S01]  /*1910*/  IMAD.MOV.U32 R30, RZ, RZ, 0x1 ;  /* 0x00000001ff1e7424 */ /* 0x000fe200078e00ff */
[----:B------:R-:W-:Y:S01]  /*1920*/  LOP3.LUT R5, R11, 0x7ff00000, RZ, 0xc0, !PT ;  /* 0x7ff000000b057812 */ /* 0x000fe200078ec0ff */
[----:B------:R-:W-:Y:S01]  /*1930*/  IMAD.MOV.U32 R24, RZ, RZ, R2 ;  /* 0x000000ffff187224 */ /* 0x000fe200078e0002 */
[----:B------:R-:W-:Y:S01]  /*1940*/  LOP3.LUT R9, R8, 0x3ff00000, RZ, 0xfc, !PT ;  /* 0x3ff0000008097812 */ /* 0x000fe200078efcff */
[----:B------:R-:W-:Y:S01]  /*1950*/  IMAD.MOV.U32 R8, RZ, RZ, R10 ;  /* 0x000000ffff087224 */ /* 0x000fe200078e000a */
[C---:B------:R-:W-:Y:S01]  /*1960*/  FSETP.GEU.AND P2, PT, |R25|.reuse, 1.469367938527859385e-39, PT ;  /* 0x001000001900780b */ /* 0x040fe20003f4e200 */
[----:B------:R-:W-:Y:S01]  /*1970*/  BSSY.RECONVERGENT B0, `(.L_x_208) ;  /* 0x0000055000007945 */ /* 0x000fe20003800200 */
[----:B------:R-:W-:-:S03]  /*1980*/  LOP3.LUT R2, R25, 0x7ff00000, RZ, 0xc0, !PT ;  /* 0x7ff0000019027812 */ /* 0x000fc600078ec0ff */
[----:B------:R-:W-:Y:S01]  /*1990*/  @!P0 DMUL R8, R10, 8.98846567431157953865e+307 ;  /* 0x7fe000000a088828 */ /* 0x000fe20000000000 */
[----:B------:R-:W-:-:S05]  /*19a0*/  ISETP.GE.U32.AND P1, PT, R2, R5, PT ;  /* 0x000000050200720c */ /* 0x000fca0003f26070 */
[----:B------:R-:W0:Y:S02]  /*19b0*/  MUFU.RCP64H R31, R9 ;  /* 0x00000009001f7308 */ /* 0x000e240000001800 */
[----:B------:R-:W-:Y:S01]  /*19c0*/  @!P2 LOP3.LUT R3, R11, 0x7ff00000, RZ, 0xc0, !PT ;  /* 0x7ff000000b03a812 */ /* 0x000fe200078ec0ff */
[----:B------:R-:W-:Y:S01]  /*19d0*/  @!P2 IMAD.MOV.U32 R32, RZ, RZ, RZ ;  /* 0x000000ffff20a224 */ /* 0x000fe200078e00ff */
[----:B------:R-:W-:Y:S02]  /*19e0*/  @!P0 LOP3.LUT R5, R9, 0x7ff00000, RZ, 0xc0, !PT ;  /* 0x7ff0000009058812 */ /* 0x000fe400078ec0ff */
[----:B------:R-:W-:Y:S01]  /*19f0*/  @!P2 ISETP.GE.U32.AND P3, PT, R2, R3, PT ;  /* 0x000000030200a20c */ /* 0x000fe20003f66070 */
[----:B------:R-:W-:-:S05]  /*1a00*/  IMAD.MOV.U32 R3, RZ, RZ, 0x1ca00000 ;  /* 0x1ca00000ff037424 */ /* 0x000fca00078e00ff */
[C---:B------:R-:W-:Y:S02]  /*1a10*/  @!P2 SEL R4, R3.reuse, 0x63400000, !P3 ;  /* 0x634000000304a807 */ /* 0x040fe40005800000 */
[----:B------:R-:W-:Y:S02]  /*1a20*/  SEL R6, R3, 0x63400000, !P1 ;  /* 0x6340000003067807 */ /* 0x000fe40004800000 */
[----:B------:R-:W-:Y:S01]  /*1a30*/  @!P2 LOP3.LUT R4, R4, 0x80000000, R25, 0xf8, !PT ;  /* 0x800000000404a812 */ /* 0x000fe200078ef819 */
[----:B0-----:R-:W-:-:S03]  /*1a40*/  DFMA R26, R30, -R8, 1 ;  /* 0x3ff000001e1a742b */ /* 0x001fc60000000808 */
[----:B------:R-:W-:Y:S01]  /*1a50*/  @!P2 LOP3.LUT R33, R4, 0x100000, RZ, 0xfc, !PT ;  /* 0x001000000421a812 */ /* 0x000fe200078efcff */
[----:B------:R-:W-:-:S04]  /*1a60*/  IMAD.MOV.U32 R4, RZ, RZ, R2 ;  /* 0x000000ffff047224 */ /* 0x000fc800078e0002 */
[----:B------:R-:W-:-:S08]  /*1a70*/  DFMA R26, R26, R26, R26 ;  /* 0x0000001a1a1a722b */ /* 0x000fd0000000001a */
[----:B------:R-:W-:Y:S01]  /*1a80*/  DFMA R30, R30, R26, R30 ;  /* 0x0000001a1e1e722b */ /* 0x000fe2000000001e */
[----:B------:R-:W-:Y:S01]  /*1a90*/  LOP3.LUT R27, R6, 0x800fffff, R25, 0xf8, !PT ;  /* 0x800fffff061b7812 */ /* 0x000fe200078ef819 */
[----:B------:R-:W-:-:S06]  /*1aa0*/  IMAD.MOV.U32 R26, RZ, RZ, R24 ;  /* 0x000000ffff1a7224 */ /* 0x000fcc00078e0018 */
[----:B------:R-:W-:Y:S02]  /*1ab0*/  DFMA R28, R30, -R8, 1 ;  /* 0x3ff000001e1c742b */ /* 0x000fe40000000808 */
[----:B------:R-:W-:-:S06]  /*1ac0*/  @!P2 DFMA R26, R26, 2, -R32 ;  /* 0x400000001a1aa82b */ /* 0x000fcc0000000820 */
[----:B------:R-:W-:-:S04]  /*1ad0*/  DFMA R30, R30, R28, R30 ;  /* 0x0000001c1e1e722b */ /* 0x000fc8000000001e */
[----:B------:R-:W-:-:S04]  /*1ae0*/  @!P2 LOP3.LUT R4, R27, 0x7ff00000, RZ, 0xc0, !PT ;  /* 0x7ff000001b04a812 */ /* 0x000fc800078ec0ff */
[----:B------:R-:W-:Y:S01]  /*1af0*/  DMUL R28, R30, R26 ;  /* 0x0000001a1e1c7228 */ /* 0x000fe20000000000 */
[----:B------:R-:W-:-:S05]  /*1b00*/  VIADD R6, R4, 0xffffffff ;  /* 0xffffffff04067836 */ /* 0x000fca0000000000 */
[----:B------:R-:W-:Y:S01]  /*1b10*/  ISETP.GT.U32.AND P0, PT, R6, 0x7feffffe, PT ;  /* 0x7feffffe0600780c */ /* 0x000fe20003f04070 */
[----:B------:R-:W-:Y:S01]  /*1b20*/  VIADD R6, R5, 0xffffffff ;  /* 0xffffffff05067836 */ /* 0x000fe20000000000 */
[----:B------:R-:W-:-:S04]  /*1b30*/  DFMA R32, R28, -R8, R26 ;  /* 0x800000081c20722b */ /* 0x000fc8000000001a */
[----:B------:R-:W-:-:S04]  /*1b40*/  ISETP.GT.U32.OR P0, PT, R6, 0x7feffffe, P0 ;  /* 0x7feffffe0600780c */ /* 0x000fc80000704470 */
[----:B------:R-:W-:-:S09]  /*1b50*/  DFMA R28, R30, R32, R28 ;  /* 0x000000201e1c722b */ /* 0x000fd2000000001c */
[----:B------:R-:W-:Y:S05]  /*1b60*/  @P0 BRA `(.L_x_209) ;  /* 0x0000000000740947 */ /* 0x000fea0003800000 */
[----:B------:R-:W-:-:S04]  /*1b70*/  LOP3.LUT R5, R11, 0x7ff00000, RZ, 0xc0, !PT ;  /* 0x7ff000000b057812 */ /* 0x000fc800078ec0ff */
[CC--:B------:R-:W-:Y:S02]  /*1b80*/  VIADDMNMX R4, R2.reuse, -R5.reuse, 0xb9600000, !PT ;  /* 0xb960000002047446 */ /* 0x0c0fe40007800905 */
[----:B------:R-:W-:Y:S02]  /*1b90*/  ISETP.GE.U32.AND P0, PT, R2, R5, PT ;  /* 0x000000050200720c */ /* 0x000fe40003f06070 */
[----:B------:R-:W-:Y:S02]  /*1ba0*/  VIMNMX R4, PT, PT, R4, 0x46a00000, PT ;  /* 0x46a0000004047848 */ /* 0x000fe40003fe0100 */
[----:B------:R-:W-:-:S05]  /*1bb0*/  SEL R3, R3, 0x63400000, !P0 ;  /* 0x6340000003037807 */ /* 0x000fca0004000000 */
[----:B------:R-:W-:Y:S02]  /*1bc0*/  IMAD.IADD R3, R4, 0x1, -R3 ;  /* 0x0000000104037824 */ /* 0x000fe400078e0a03 */
[----:B------:R-:W-:Y:S02]  /*1bd0*/  IMAD.MOV.U32 R4, RZ, RZ, RZ ;  /* 0x000000ffff047224 */ /* 0x000fe400078e00ff */
[----:B------:R-:W-:-:S06]  /*1be0*/  VIADD R5, R3, 0x7fe00000 ;  /* 0x7fe0000003057836 */ /* 0x000fcc0000000000 */
[----:B------:R-:W-:-:S10]  /*1bf0*/  DMUL R30, R28, R4 ;  /* 0x000000041c1e7228 */ /* 0x000fd40000000000 */
[----:B------:R-:W-:-:S13]  /*1c00*/  FSETP.GTU.AND P0, PT, |R31|, 1.469367938527859385e-39, PT ;  /* 0x001000001f00780b */ /* 0x000fda0003f0c200 */
[----:B------:R-:W-:Y:S05]  /*1c10*/  @P0 BRA `(.L_x_210) ;  /* 0x0000000000a80947 */ /* 0x000fea0003800000 */
[----:B------:R-:W-:-:S06]  /*1c20*/  DFMA R8, R28, -R8, R26 ;  /* 0x800000081c08722b */ /* 0x000fcc000000001a */
[----:B------:R-:W-:-:S04]  /*1c30*/  IMAD.MOV.U32 R8, RZ, RZ, RZ ;  /* 0x000000ffff087224 */ /* 0x000fc800078e00ff */
[C---:B------:R-:W-:Y:S02]  /*1c40*/  FSETP.NEU.AND P0, PT, R9.reuse, RZ, PT ;  /* 0x000000ff0900720b */ /* 0x040fe40003f0d000 */
[----:B------:R-:W-:-:S04]  /*1c50*/  LOP3.LUT R10, R9, 0x80000000, R11, 0x48, !PT ;  /* 0x80000000090a7812 */ /* 0x000fc800078e480b */
[----:B------:R-:W-:-:S07]  /*1c60*/  LOP3.LUT R9, R10, R5, RZ, 0xfc, !PT ;  /* 0x000000050a097212 */ /* 0x000fce00078efcff */
[----:B------:R-:W-:Y:S05]  /*1c70*/  @!P0 BRA `(.L_x_210) ;  /* 0x0000000000908947 */ /* 0x000fea0003800000 */
[----:B------:R-:W-:Y:S01]  /*1c80*/  IMAD.MOV R5, RZ, RZ, -R3 ;  /* 0x000000ffff057224 */ /* 0x000fe200078e0a03 */
[----:B------:R-:W-:Y:S01]  /*1c90*/  IADD3 R3, PT, PT, -R3, -0x43300000, RZ ;  /* 0xbcd0000003037810 */ /* 0x000fe20007ffe1ff */
[----:B------:R-:W-:-:S06]  /*1ca0*/  IMAD.MOV.U32 R4, RZ, RZ, RZ ;  /* 0x000000ffff047224 */ /* 0x000fcc00078e00ff */
[----:B------:R-:W-:Y:S02]  /*1cb0*/  DFMA R4, R30, -R4, R28 ;  /* 0x800000041e04722b */ /* 0x000fe4000000001c */
[----:B------:R-:W-:-:S08]  /*1cc0*/  DMUL.RP R28, R28, R8 ;  /* 0x000000081c1c7228 */ /* 0x000fd00000008000 */
[----:B------:R-:W-:Y:S02]  /*1cd0*/  FSETP.NEU.AND P0, PT, |R5|, R3, PT ;  /* 0x000000030500720b */ /* 0x000fe40003f0d200 */
[----:B------:R-:W-:Y:S02]  /*1ce0*/  LOP3.LUT R10, R29, R10, RZ, 0x3c, !PT ;  /* 0x0000000a1d0a7212 */ /* 0x000fe400078e3cff */
[----:B------:R-:W-:Y:S02]  /*1cf0*/  FSEL R2, R28, R30, !P0 ;  /* 0x0000001e1c027208 */ /* 0x000fe40004000000 */
[----:B------:R-:W-:-:S03]  /*1d00*/  FSEL R3, R10, R31, !P0 ;  /* 0x0000001f0a037208 */ /* 0x000fc60004000000 */
[----:B------:R-:W-:Y:S02]  /*1d10*/  IMAD.MOV.U32 R30, RZ, RZ, R2 ;  /* 0x000000ffff1e7224 */ /* 0x000fe400078e0002 */
[----:B------:R-:W-:Y:S01]  /*1d20*/  IMAD.MOV.U32 R31, RZ, RZ, R3 ;  /* 0x000000ffff1f7224 */ /* 0x000fe200078e0003 */
[----:B------:R-:W-:Y:S06]  /*1d30*/  BRA `(.L_x_210) ;  /* 0x0000000000607947 */ /* 0x000fec0003800000 */
.L_x_209:
[----:B------:R-:W-:-:S14]  /*1d40*/  DSETP.NAN.AND P0, PT, R24, R24, PT ;  /* 0x000000181800722a */ /* 0x000fdc0003f08000 */
[----:B------:R-:W-:Y:S05]  /*1d50*/  @P0 BRA `(.L_x_211) ;  /* 0x00000000004c0947 */ /* 0x000fea0003800000 */
[----:B------:R-:W-:-:S14]  /*1d60*/  DSETP.NAN.AND P0, PT, R10, R10, PT ;  /* 0x0000000a0a00722a */ /* 0x000fdc0003f08000 */
[----:B------:R-:W-:Y:S05]  /*1d70*/  @P0 BRA `(.L_x_212) ;  /* 0x0000000000340947 */ /* 0x000fea0003800000 */
[----:B------:R-:W-:Y:S01]  /*1d80*/  ISETP.NE.AND P0, PT, R4, R5, PT ;  /* 0x000000050400720c */ /* 0x000fe20003f05270 */
[----:B------:R-:W-:Y:S02]  /*1d90*/  IMAD.MOV.U32 R30, RZ, RZ, 0x0 ;  /* 0x00000000ff1e7424 */ /* 0x000fe400078e00ff */
[----:B------:R-:W-:-:S10]  /*1da0*/  IMAD.MOV.U32 R31, RZ, RZ, -0x80000 ;  /* 0xfff80000ff1f7424 */ /* 0x000fd400078e00ff */
[----:B------:R-:W-:Y:S05]  /*1db0*/  @!P0 BRA `(.L_x_210) ;  /* 0x0000000000408947 */ /* 0x000fea0003800000 */
[----:B------:R-:W-:Y:S02]  /*1dc0*/  ISETP.NE.AND P0, PT, R4, 0x7ff00000, PT ;  /* 0x7ff000000400780c */ /* 0x000fe40003f05270 */
[----:B------:R-:W-:Y:S02]  /*1dd0*/  LOP3.LUT R11, R25, 0x80000000, R11, 0x48, !PT ;  /* 0x80000000190b7812 */ /* 0x000fe400078e480b */
[----:B------:R-:W-:-:S13]  /*1de0*/  ISETP.EQ.OR P0, PT, R5, RZ, !P0 ;  /* 0x000000ff0500720c */ /* 0x000fda0004702670 */
[----:B------:R-:W-:Y:S01]  /*1df0*/  @P0 LOP3.LUT R2, R11, 0x7ff00000, RZ, 0xfc, !PT ;  /* 0x7ff000000b020812 */ /* 0x000fe200078efcff */
[----:B------:R-:W-:Y:S02]  /*1e00*/  @!P0 IMAD.MOV.U32 R30, RZ, RZ, RZ ;  /* 0x000000ffff1e8224 */ /* 0x000fe400078e00ff */
[----:B------:R-:W-:Y:S02]  /*1e10*/  @!P0 IMAD.MOV.U32 R31, RZ, RZ, R11 ;  /* 0x000000ffff1f8224 */ /* 0x000fe400078e000b */
[----:B------:R-:W-:Y:S02]  /*1e20*/  @P0 IMAD.MOV.U32 R30, RZ, RZ, RZ ;  /* 0x000000ffff1e0224 */ /* 0x000fe400078e00ff */
[----:B------:R-:W-:Y:S01]  /*1e30*/  @P0 IMAD.MOV.U32 R31, RZ, RZ, R2 ;  /* 0x000000ffff1f0224 */ /* 0x000fe200078e0002 */
[----:B------:R-:W-:Y:S06]  /*1e40*/  BRA `(.L_x_210) ;  /* 0x00000000001c7947 */ /* 0x000fec0003800000 */
.L_x_212:
[----:B------:R-:W-:Y:S01]  /*1e50*/  LOP3.LUT R3, R11, 0x80000, RZ, 0xfc, !PT ;  /* 0x000800000b037812 */ /* 0x000fe200078efcff */
[----:B------:R-:W-:-:S04]  /*1e60*/  IMAD.MOV.U32 R30, RZ, RZ, R10 ;  /* 0x000000ffff1e7224 */ /* 0x000fc800078e000a */
[----:B------:R-:W-:Y:S01]  /*1e70*/  IMAD.MOV.U32 R31, RZ, RZ, R3 ;  /* 0x000000ffff1f7224 */ /* 0x000fe200078e0003 */
[----:B------:R-:W-:Y:S06]  /*1e80*/  BRA `(.L_x_210) ;  /* 0x00000000000c7947 */ /* 0x000fec0003800000 */
.L_x_211:
[----:B------:R-:W-:Y:S01]  /*1e90*/  LOP3.LUT R3, R25, 0x80000, RZ, 0xfc, !PT ;  /* 0x0008000019037812 */ /* 0x000fe200078efcff */
[----:B------:R-:W-:-:S04]  /*1ea0*/  IMAD.MOV.U32 R30, RZ, RZ, R24 ;  /* 0x000000ffff1e7224 */ /* 0x000fc800078e0018 */
[----:B------:R-:W-:-:S07]  /*1eb0*/  IMAD.MOV.U32 R31, RZ, RZ, R3 ;  /* 0x000000ffff1f7224 */ /* 0x000fce00078e0003 */
.L_x_210:
[----:B------:R-:W-:Y:S05]  /*1ec0*/  BSYNC.RECONVERGENT B0 ;  /* 0x0000000000007941 */ /* 0x000fea0003800200 */
.L_x_208:
[----:B------:R-:W-:Y:S02]  /*1ed0*/  IMAD.MOV.U32 R4, RZ, RZ, R0 ;  /* 0x000000ffff047224 */ /* 0x000fe400078e0000 */
[----:B------:R-:W-:Y:S02]  /*1ee0*/  IMAD.MOV.U32 R5, RZ, RZ, 0x0 ;  /* 0x00000000ff057424 */ /* 0x000fe400078e00ff */
[----:B------:R-:W-:Y:S02]  /*1ef0*/  IMAD.MOV.U32 R2, RZ, RZ, R30 ;  /* 0x000000ffff027224 */ /* 0x000fe400078e001e */
[----:B------:R-:W-:Y:S01]  /*1f00*/  IMAD.MOV.U32 R3, RZ, RZ, R31 ;  /* 0x000000ffff037224 */ /* 0x000fe200078e001f */
[----:B------:R-:W-:Y:S06]  /*1f10*/  RET.REL.NODEC R4 `(_ZN3cub18CUB_300001_SM_10006detail8for_each13static_kernelINS2_12policy_hub_t12policy_500_tElNS2_12op_wrapper_tIl9dirichletN6thrust24THRUST_300001_SM_1000_NS12zip_iteratorIN4cuda3std3__45tupleIJNS9_6detail15normal_iteratorINS9_10device_ptrIdEEEESJ_SJ_SJ_SJ_SJ_EEEEEEEEEvT0_T1_) ;  /* 0xffffffe004387950 */ /* 0x000fec0003c3ffff */
.L_x_213:
        /* <DEDUP_REMOVED lines=14> */
.L_x_857:


//--------------------- .text._ZN3cub18CUB_300001_SM_10006detail8for_each13static_kernelINS2_12policy_hub_t12policy_500_tElNS2_12op_wrapper_tIl6alpresN6thrust24THRUST_300001_SM_1000_NS12zip_iteratorIN4cuda3std3__45tupleIJNS9_6detail15normal_iteratorINS9_10device_ptrIdEEEESJ_SJ_SJ_SJ_SJ_SJ_SJ_EEEEEEEEEvT0_T1_ --------------------------
	.section	.text._ZN3cub18CUB_300001_SM_10006detail8for_each13static_kernelINS2_12policy_hub_t12policy_500_tElNS2_12op_wrapper_tIl6alpresN6thrust24THRUST_300001_SM_1000_NS12zip_iteratorIN4cuda3std3__45tupleIJNS9_6detail15normal_iteratorINS9_10device_ptrIdEEEESJ_SJ_SJ_SJ_SJ_SJ_SJ_EEEEEEEEEvT0_T1_,"ax",@progbits
	.align	128
        .global         _ZN3cub18CUB_300001_SM_10006detail8for_each13static_kernelINS2_12policy_hub_t12policy_500_tElNS2_12op_wrapper_tIl6alpresN6thrust24THRUST_300001_SM_1000_NS12zip_iteratorIN4cuda3std3__45tupleIJNS9_6detail15normal_iteratorINS9_10device_ptrIdEEEESJ_SJ_SJ_SJ_SJ_SJ_SJ_EEEEEEEEEvT0_T1_
        .type           _ZN3cub18CUB_300001_SM_10006detail8for_each13static_kernelINS2_12policy_hub_t12policy_500_tElNS2_12op_wrapper_tIl6alpresN6thrust24THRUST_300001_SM_1000_NS12zip_iteratorIN4cuda3std3__45tupleIJNS9_6detail15normal_iteratorINS9_10device_ptrIdEEEESJ_SJ_SJ_SJ_SJ_SJ_SJ_EEEEEEEEEvT0_T1_,@function
        .size           _ZN3cub18CUB_300001_SM_10006detail8for_each13static_kernelINS2_12policy_hub_t12policy_500_tElNS2_12op_wrapper_tIl6alpresN6thrust24THRUST_300001_SM_1000_NS12zip_iteratorIN4cuda3std3__45tupleIJNS9_6detail15normal_iteratorINS9_10device_ptrIdEEEESJ_SJ_SJ_SJ_SJ_SJ_SJ_EEEEEEEEEvT0_T1_,(.L_x_859 - _ZN3cub18CUB_300001_SM_10006detail8for_each13static_kernelINS2_12policy_hub_t12policy_500_tElNS2_12op_wrapper_tIl6alpresN6thrust24THRUST_300001_SM_1000_NS12zip_iteratorIN4cuda3std3__45tupleIJNS9_6detail15normal_iteratorINS9_10device_ptrIdEEEESJ_SJ_SJ_SJ_SJ_SJ_SJ_EEEEEEEEEvT0_T1_)
        .other          _ZN3cub18CUB_300001_SM_10006detail8for_each13static_kernelINS2_12policy_hub_t12policy_500_tElNS2_12op_wrapper_tIl6alpresN6thrust24THRUST_300001_SM_1000_NS12zip_iteratorIN4cuda3std3__45tupleIJNS9_6detail15normal_iteratorINS9_10device_ptrIdEEEESJ_SJ_SJ_SJ_SJ_SJ_SJ_EEEEEEEEEvT0_T1_,@"STO_CUDA_ENTRY STV_DEFAULT"
_ZN3cub18CUB_300001_SM_10006detail8for_each13static_kernelINS2_12policy_hub_t12policy_500_tElNS2_12op_wrapper_tIl6alpresN6thrust24THRUST_300001_SM_1000_NS12zip_iteratorIN4cuda3std3__45tupleIJNS9_6detail15normal_iteratorINS9_10device_ptrIdEEEESJ_SJ_SJ_SJ_SJ_SJ_SJ_EEEEEEEEEvT0_T1_:
.text._ZN3cub18CUB_300001_SM_10006detail8for_each13static_kernelINS2_12policy_hub_t12policy_500_tElNS2_12op_wrapper_tIl6alpresN6thrust24THRUST_300001_SM_1000_NS12zip_iteratorIN4cuda3std3__45tupleIJNS9_6detail15normal_iteratorINS9_10device_ptrIdEEEESJ_SJ_SJ_SJ_SJ_SJ_SJ_EEEEEEEEEvT0_T1_:
        /* <DEDUP_REMOVED lines=11> */
[----:B------:R-:W1:Y:S01]  /*00b0*/  LDCU.128 UR12, c[0x0][0x3a0] ;  /* 0x00007400ff0c77ac */ /* 0x000e620008000c00 */
[----:B------:R-:W2:Y:S01]  /*00c0*/  LDCU.128 UR16, c[0x0][0x3b0] ;  /* 0x00007600ff1077ac */ /* 0x000ea20008000c00 */
[----:B------:R-:W3:Y:S01]  /*00d0*/  LDCU.64 UR10, c[0x0][0x3c0] ;  /* 0x00007800ff0a77ac */ /* 0x000ee20008000a00 */
[----:B0-----:R-:W-:-:S05]  /*00e0*/  IADD3 R0, P0, PT, R0, UR4, RZ ;  /* 0x0000000400007c10 */ /* 0x001fca000ff1e0ff */
[----:B------:R-:W-:Y:S01]  /*00f0*/  IMAD.X R3, RZ, RZ, UR5, P0 ;  /* 0x00000005ff037e24 */ /* 0x000fe200080e06ff */
[----:B------:R-:W0:Y:S01]  /*0100*/  LDCU.64 UR4, c[0x0][0x388] ;  /* 0x00007100ff0477ac */ /* 0x000e220008000a00 */
[----:B------:R-:W-:-:S03]  /*0110*/  IMAD.SHL.U32 R4, R0, 0x8, RZ ;  /* 0x0000000800047824 */ /* 0x000fc600078e00ff */
[----:B------:R-:W-:Y:S02]  /*0120*/  SHF.L.U64.HI R2, R0, 0x3, R3 ;  /* 0x0000000300027819 */ /* 0x000fe40000010203 */
[----:B-1----:R-:W-:-:S04]  /*0130*/  IADD3 R16, P0, PT, R4, UR12, RZ ;  /* 0x0000000c04107c10 */ /* 0x002fc8000ff1e0ff */
[----:B------:R-:W-:-:S05]  /*0140*/  IADD3.X R17, PT, PT, R2, UR13, RZ, P0, !PT ;  /* 0x0000000d02117c10 */ /* 0x000fca00087fe4ff */
[----:B------:R-:W4:Y:S01]  /*0150*/  LDG.E.64 R22, desc[UR8][R16.64] ;  /* 0x0000000810167981 */ /* 0x000f22000c1e1b00 */
[----:B0-----:R-:W-:-:S04]  /*0160*/  IADD3 R46, P0, PT, R4, UR4, RZ ;  /* 0x00000004042e7c10 */ /* 0x001fc8000ff1e0ff */
[----:B------:R-:W-:Y:S01]  /*0170*/  IADD3.X R47, PT, PT, R2, UR5, RZ, P0, !PT ;  /* 0x00000005022f7c10 */ /* 0x000fe200087fe4ff */
[----:B------:R-:W0:Y:S04]  /*0180*/  LDCU.128 UR4, c[0x0][0x390] ;  /* 0x00007200ff0477ac */ /* 0x000e280008000c00 */
[----:B------:R-:W5:Y:S01]  /*0190*/  LDG.E.64 R24, desc[UR8][R46.64] ;  /* 0x000000082e187981 */ /* 0x000f62000c1e1b00 */
[C---:B------:R-:W-:Y:S01]  /*01a0*/  IADD3 R10, P5, PT, R4.reuse, UR14, RZ ;  /* 0x0000000e040a7c10 */ /* 0x040fe2000ffbe0ff */
[----:B------:R-:W-:Y:S01]  /*01b0*/  BSSY.RECONVERGENT B0, `(.L_x_215) ;  /* 0x000002c000007945 */ /* 0x000fe20003800200 */
[----:B--2---:R-:W-:Y:S02]  /*01c0*/  IADD3 R8, P4, PT, R4, UR16, RZ ;  /* 0x0000001004087c10 */ /* 0x004fe4000ff9e0ff */
[----:B------:R-:W-:-:S02]  /*01d0*/  IADD3.X R11, PT, PT, R2, UR15, RZ, P5, !PT ;  /* 0x0000000f020b7c10 */ /* 0x000fc4000affe4ff */
[----:B------:R-:W-:Y:S02]  /*01e0*/  IADD3.X R9, PT, PT, R2, UR17, RZ, P4, !PT ;  /* 0x0000001102097c10 */ /* 0x000fe4000a7fe4ff */
[C---:B0-----:R-:W-:Y:S02]  /*01f0*/  IADD3 R14, P2, PT, R4.reuse, UR4, RZ ;  /* 0x00000004040e7c10 */ /* 0x041fe4000ff5e0ff */
[----:B------:R-:W-:Y:S02]  /*0200*/  IADD3 R12, P3, PT, R4, UR6, RZ ;  /* 0x00000006040c7c10 */ /* 0x000fe4000ff7e0ff */
[C---:B------:R-:W-:Y:S02]  /*0210*/  IADD3.X R15, PT, PT, R2.reuse, UR5, RZ, P2, !PT ;  /* 0x00000005020f7c10 */ /* 0x040fe400097fe4ff */
[----:B------:R-:W-:Y:S02]  /*0220*/  IADD3.X R13, PT, PT, R2, UR7, RZ, P3, !PT ;  /* 0x00000007020d7c10 */ /* 0x000fe40009ffe4ff */
[----:B----4-:R-:W-:-:S04]  /*0230*/  SHF.R.U32.HI R0, RZ, 0x14, R23 ;  /* 0x00000014ff007819 */ /* 0x010fc80000011617 */
[----:B------:R-:W-:-:S05]  /*0240*/  LOP3.LUT R0, R0, 0x7ff, RZ, 0xc0, !PT ;  /* 0x000007ff00007812 */ /* 0x000fca00078ec0ff */
[----:B------:R-:W-:Y:S01]  /*0250*/  VIADD R3, R0, 0xfffffc0c ;  /* 0xfffffc0c00037836 */ /* 0x000fe20000000000 */
[----:B-----5:R-:W-:-:S04]  /*0260*/  DSETP.NEU.AND P1, PT, R24, RZ, PT ;  /* 0x000000ff1800722a */ /* 0x020fc80003f2d000 */
[CC--:B------:R-:W-:Y:S02]  /*0270*/  SHF.L.U32 R0, R22.reuse, R3.reuse, RZ ;  /* 0x0000000316007219 */ /* 0x0c0fe400000006ff */
[----:B------:R-:W-:Y:S02]  /*0280*/  SHF.L.U64.HI R3, R22, R3, R23 ;  /* 0x0000000316037219 */ /* 0x000fe40000010217 */
[----:B------:R-:W-:Y:S02]  /*0290*/  ISETP.NE.U32.AND P0, PT, R0, RZ, PT ;  /* 0x000000ff0000720c */ /* 0x000fe40003f05070 */
[----:B------:R-:W-:Y:S02]  /*02a0*/  ISETP.GE.OR P3, PT, R23, RZ, P1 ;  /* 0x000000ff1700720c */ /* 0x000fe40000f66670 */
[----:B------:R-:W-:-:S04]  /*02b0*/  ISETP.NE.AND.EX P0, PT, R3, -0x80000000, PT, P0 ;  /* 0x800000000300780c */ /* 0x000fc80003f05300 */
[----:B------:R-:W-:-:S09]  /*02c0*/  PLOP3.LUT P2, PT, P0, PT, PT, 0x8, 0x80 ;  /* 0x000000000080781c */ /* 0x000fd2000074e170 */
[----:B------:R-:W-:Y:S01]  /*02d0*/  @!P1 DSETP.NEU.AND P2, PT, |R22|, 0.5, !P0 ;  /* 0x3fe000001600942a */ /* 0x000fe2000474d200 */
[C---:B------:R-:W-:Y:S02]  /*02e0*/  IADD3 R6, P0, PT, R4.reuse, UR18, RZ ;  /* 0x0000001204067c10 */ /* 0x040fe4000ff1e0ff */
[----:B---3--:R-:W-:Y:S02]  /*02f0*/  IADD3 R4, P5, PT, R4, UR10, RZ ;  /* 0x0000000a04047c10 */ /* 0x008fe4000ffbe0ff */
[C---:B------:R-:W-:Y:S02]  /*0300*/  IADD3.X R7, PT, PT, R2.reuse, UR19, RZ, P0, !PT ;  /* 0x0000001302077c10 */ /* 0x040fe400087fe4ff */
[----:B------:R-:W-:Y:S02]  /*0310*/  @!P1 SEL R3, R25, RZ, P2 ;  /* 0x000000ff19039207 */ /* 0x000fe40001000000 */
[----:B------:R-:W-:Y:S01]  /*0320*/  IADD3.X R5, PT, PT, R2, UR11, RZ, P5, !PT ;  /* 0x0000000b02057c10 */ /* 0x000fe2000affe4ff */
[----:B------:R-:W-:Y:S01]  /*0330*/  @!P1 IMAD.MOV.U32 R2, RZ, RZ, RZ ;  /* 0x000000ffff029224 */ /* 0x000fe200078e00ff */
[----:B------:R-:W-:Y:S01]  /*0340*/  @!P3 LOP3.LUT R3, R3, 0x7ff00000, RZ, 0xfc, !PT ;  /* 0x7ff000000303b812 */ /* 0x000fe200078efcff */
[----:B------:R-:W-:Y:S06]  /*0350*/  @!P1 BRA `(.L_x_216) ;  /* 0x0000000000449947 */ /* 0x000fec0003800000 */
[----:B------:R-:W-:Y:S01]  /*0360*/  DADD R38, -RZ, |R24| ;  /* 0x00000000ff267229 */ /* 0x000fe20000000518 */
[----:B------:R-:W-:Y:S01]  /*0370*/  BSSY.RECONVERGENT B1, `(.L_x_217) ;  /* 0x0000005000017945 */ /* 0x000fe20003800200 */
[----:B------:R-:W-:Y:S01]  /*0380*/  IMAD.MOV.U32 R2, RZ, RZ, R22 ;  /* 0x000000ffff027224 */ /* 0x000fe200078e0016 */
[----:B------:R-:W-:Y:S01]  /*0390*/  MOV R0, 0x3c0 ;  /* 0x000003c000007802 */ /* 0x000fe20000000f00 */
[----:B------:R-:W-:-:S07]  /*03a0*/  IMAD.MOV.U32 R3, RZ, RZ, R23 ;  /* 0x000000ffff037224 */ /* 0x000fce00078e0017 */
[----:B------:R-:W-:Y:S05]  /*03b0*/  CALL.REL.NOINC `($_ZN3cub18CUB_300001_SM_10006detail8for_each13static_kernelINS2_12policy_hub_t12policy_500_tElNS2_12op_wrapper_tIl6alpresN6thrust24THRUST_300001_SM_1000_NS12zip_iteratorIN4cuda3std3__45tupleIJNS9_6detail15normal_iteratorINS9_10device_ptrIdEEEESJ_SJ_SJ_SJ_SJ_SJ_SJ_EEEEEEEEEvT0_T1_$__internal_accurate_pow) ;  /* 0x0000005800f87944 */ /* 0x000fea0003c00000 */
[----:B------:R-:W-:Y:S05]  /*03c0*/  BSYNC.RECONVERGENT B1 ;  /* 0x0000000000017941 */ /* 0x000fea0003800200 */
.L_x_217:
[----:B------:R-:W0:Y:S01]  /*03d0*/  FRND.F64.TRUNC R18, R22 ;  /* 0x0000001600127313 */ /* 0x000e22000030d800 */
[----:B------:R-:W-:Y:S01]  /*03e0*/  DADD R20, -RZ, -R2 ;  /* 0x00000000ff147229 */ /* 0x000fe20000000902 */
[----:B------:R-:W-:-:S09]  /*03f0*/  ISETP.GE.AND P1, PT, R25, RZ, PT ;  /* 0x000000ff1900720c */ /* 0x000fd20003f26270 */
[-C--:B------:R-:W-:Y:S02]  /*0400*/  FSEL R27, R20, R2.reuse, P2 ;  /* 0x00000002141b7208 */ /* 0x080fe40001000000 */
[-C--:B------:R-:W-:Y:S01]  /*0410*/  FSEL R20, R21, R3.reuse, P2 ;  /* 0x0000000315147208 */ /* 0x080fe20001000000 */
[----:B0-----:R-:W-:Y:S01]  /*0420*/  DSETP.NEU.AND P0, PT, R22, R18, PT ;  /* 0x000000121600722a */ /* 0x001fe20003f0d000 */
[----:B------:R-:W-:Y:S02]  /*0430*/  FSEL R2, R27, R2, !P1 ;  /* 0x000000021b027208 */ /* 0x000fe40004800000 */
[----:B------:R-:W-:-:S03]  /*0440*/  FSEL R3, R20, R3, !P1 ;  /* 0x0000000314037208 */ /* 0x000fc60004800000 */
[----:B------:R-:W-:Y:S02]  /*0450*/  @!P1 FSEL R2, R2, RZ, !P0 ;  /* 0x000000ff02029208 */ /* 0x000fe40004000000 */
[----:B------:R-:W-:-:S07]  /*0460*/  @!P1 FSEL R3, R3, -QNAN , !P0 ;  /* 0xfff8000003039808 */ /* 0x000fce0004000000 */
.L_x_216:
[----:B------:R-:W-:Y:S05]  /*0470*/  BSYNC.RECONVERGENT B0 ;  /* 0x0000000000007941 */ /* 0x000fea0003800200 */
.L_x_215:
[----:B------:R-:W-:Y:S01]  /*0480*/  DADD R18, R24, R22 ;  /* 0x0000000018127229 */ /* 0x000fe20000000016 */
[----:B------:R-:W-:Y:S09]  /*0490*/  BSSY.RECONVERGENT B0, `(.L_x_218) ;  /* 0x000001d000007945 */ /* 0x000ff20003800200 */
[----:B------:R-:W-:-:S04]  /*04a0*/  LOP3.LUT R18, R19, 0x7ff00000, RZ, 0xc0, !PT ;  /* 0x7ff0000013127812 */ /* 0x000fc800078ec0ff */
[----:B------:R-:W-:-:S13]  /*04b0*/  ISETP.NE.AND P0, PT, R18, 0x7ff00000, PT ;  /* 0x7ff000001200780c */ /* 0x000fda0003f05270 */
[----:B------:R-:W-:Y:S05]  /*04c0*/  @P0 BRA `(.L_x_219) ;  /* 0x0000000000640947 */ /* 0x000fea0003800000 */
[----:B------:R-:W-:-:S06]  /*04d0*/  DSETP.NAN.AND P0, PT, R22, R22, PT ;  /* 0x000000161600722a */ /* 0x000fcc0003f08000 */
[----:B------:R-:W-:-:S14]  /*04e0*/  DSETP.NUM.AND P0, PT, R24, R24, !P0 ;  /* 0x000000181800722a */ /* 0x000fdc0004707000 */
[----:B------:R-:W-:Y:S01]  /*04f0*/  @!P0 DADD R2, R24, R22 ;  /* 0x0000000018028229 */ /* 0x000fe20000000016 */
[----:B------:R-:W-:Y:S10]  /*0500*/  @!P0 BRA `(.L_x_219) ;  /* 0x0000000000548947 */ /* 0x000ff40003800000 */
[----:B------:R-:W-:-:S14]  /*0510*/  DSETP.NEU.AND P0, PT, |R22|, +INF , PT ;  /* 0x7ff000001600742a */ /* 0x000fdc0003f0d200 */
[----:B------:R-:W-:Y:S05]  /*0520*/  @P0 BRA `(.L_x_220) ;  /* 0x0000000000200947 */ /* 0x000fea0003800000 */
[----:B------:R-:W-:Y:S01]  /*0530*/  ISETP.GE.AND P1, PT, R23, RZ, PT ;  /* 0x000000ff1700720c */ /* 0x000fe20003f26270 */
[----:B------:R-:W-:-:S06]  /*0540*/  DSETP.GT.AND P0, PT, |R24|, 1, PT ;  /* 0x3ff000001800742a */ /* 0x000fcc0003f04200 */
[----:B------:R-:W-:Y:S01]  /*0550*/  SEL R2, RZ, 0x7ff00000, !P0 ;  /* 0x7ff00000ff027807 */ /* 0x000fe20004000000 */
[----:B------:R-:W-:-:S05]  /*0560*/  DSETP.NEU.AND P0, PT, R24, -1, PT ;  /* 0xbff000001800742a */ /* 0x000fca0003f0d000 */
[----:B------:R-:W-:-:S04]  /*0570*/  @!P1 LOP3.LUT R2, R2, 0x7ff00000, RZ, 0x3c, !PT ;  /* 0x7ff0000002029812 */ /* 0x000fc800078e3cff */
[----:B------:R-:W-:Y:S01]  /*0580*/  SEL R3, R2, 0x3ff00000, P0 ;  /* 0x3ff0000002037807 */ /* 0x000fe20000000000 */
[----:B------:R-:W-:Y:S01]  /*0590*/  IMAD.MOV.U32 R2, RZ, RZ, RZ ;  /* 0x000000ffff027224 */ /* 0x000fe200078e00ff */
[----:B------:R-:W-:Y:S06]  /*05a0*/  BRA `(.L_x_219) ;  /* 0x00000000002c7947 */ /* 0x000fec0003800000 */
.L_x_220:
[----:B------:R-:W-:-:S14]  /*05b0*/  DSETP.NEU.AND P0, PT, |R24|, +INF , PT ;  /* 0x7ff000001800742a */ /* 0x000fdc0003f0d200 */
[----:B------:R-:W-:Y:S05]  /*05c0*/  @P0 BRA `(.L_x_219) ;  /* 0x0000000000240947 */ /* 0x000fea0003800000 */
[C---:B------:R-:W-:Y:S01]  /*05d0*/  ISETP.GE.AND P0, PT, R23.reuse, RZ, PT ;  /* 0x000000ff1700720c */ /* 0x040fe20003f06270 */
[----:B------:R-:W-:Y:S01]  /*05e0*/  IMAD.MOV.U32 R2, RZ, RZ, RZ ;  /* 0x000000ffff027224 */ /* 0x000fe200078e00ff */
[----:B------:R-:W-:Y:S02]  /*05f0*/  LOP3.LUT R0, R23, 0x7fffffff, RZ, 0xc0, !PT ;  /* 0x7fffffff17007812 */ /* 0x000fe400078ec0ff */
[----:B------:R-:W-:Y:S02]  /*0600*/  SEL R3, RZ, 0x7ff00000, !P0 ;  /* 0x7ff00000ff037807 */ /* 0x000fe40004000000 */
[----:B------:R-:W-:Y:S02]  /*0610*/  ISETP.GE.AND P1, PT, R25, RZ, PT ;  /* 0x000000ff1900720c */ /* 0x000fe40003f26270 */
[----:B------:R-:W-:Y:S01]  /*0620*/  ISETP.NE.AND P0, PT, R0, 0x3fe00000, PT ;  /* 0x3fe000000000780c */ /* 0x000fe20003f05270 */
[----:B------:R-:W-:-:S05]  /*0630*/  VIADD R0, R3, 0x80000000 ;  /* 0x8000000003007836 */ /* 0x000fca0000000000 */
[----:B------:R-:W-:-:S05]  /*0640*/  SEL R0, R0, R3, P0 ;  /* 0x0000000300007207 */ /* 0x000fca0000000000 */
[----:B------:R-:W-:-:S07]  /*0650*/  @!P1 SEL R3, R0, R3, P2 ;  /* 0x0000000300039207 */ /* 0x000fce0001000000 */
.L_x_219:
[----:B------:R-:W-:Y:S05]  /*0660*/  BSYNC.RECONVERGENT B0 ;  /* 0x0000000000007941 */ /* 0x000fea0003800200 */
.L_x_218:
[----:B------:R-:W2:Y:S04]  /*0670*/  LDG.E.64 R18, desc[UR8][R10.64] ;  /* 0x000000080a127981 */ /* 0x000ea8000c1e1b00 */
[----:B------:R-:W3:Y:S01]  /*0680*/  LDG.E.64 R20, desc[UR8][R14.64] ;  /* 0x000000080e147981 */ /* 0x000ee2000c1e1b00 */
[----:B------:R-:W-:Y:S01]  /*0690*/  DSETP.NEU.AND P1, PT, R22, RZ, PT ;  /* 0x000000ff1600722a */ /* 0x000fe20003f2d000 */
[----:B------:R-:W-:Y:S05]  /*06a0*/  BSSY.RECONVERGENT B0, `(.L_x_221) ;  /* 0x0000027000007945 */ /* 0x000fea0003800200 */
[----:B------:R-:W-:-:S02]  /*06b0*/  FSEL R22, R2, RZ, P1 ;  /* 0x000000ff02167208 */ /* 0x000fc40000800000 */
[----:B------:R-:W-:Y:S02]  /*06c0*/  FSEL R2, R3, 1.875, P1 ;  /* 0x3ff0000003027808 */ /* 0x000fe40000800000 */
[----:B--2---:R-:W-:-:S04]  /*06d0*/  SHF.R.U32.HI R0, RZ, 0x14, R19 ;  /* 0x00000014ff007819 */ /* 0x004fc80000011613 */
[----:B------:R-:W-:Y:S01]  /*06e0*/  LOP3.LUT R0, R0, 0x7ff, RZ, 0xc0, !PT ;  /* 0x000007ff00007812 */ /* 0x000fe200078ec0ff */
[----:B---3--:R-:W-:-:S04]  /*06f0*/  DSETP.NEU.AND P3, PT, R20, RZ, PT ;  /* 0x000000ff1400722a */ /* 0x008fc80003f6d000 */
[----:B------:R-:W-:Y:S02]  /*0700*/  VIADD R27, R0, 0xfffffc0c ;  /* 0xfffffc0c001b7836 */ /* 0x000fe40000000000 */
[----:B------:R-:W-:-:S03]  /*0710*/  ISETP.GE.OR P4, PT, R19, RZ, P3 ;  /* 0x000000ff1300720c */ /* 0x000fc60001f86670 */
[CC--:B------:R-:W-:Y:S02]  /*0720*/  SHF.L.U32 R0, R18.reuse, R27.reuse, RZ ;  /* 0x0000001b12007219 */ /* 0x0c0fe400000006ff */
[----:B------:R-:W-:Y:S02]  /*0730*/  SHF.L.U64.HI R27, R18, R27, R19 ;  /* 0x0000001b121b7219 */ /* 0x000fe40000010213 */
[----:B------:R-:W-:-:S04]  /*0740*/  ISETP.NE.U32.AND P0, PT, R0, RZ, PT ;  /* 0x000000ff0000720c */ /* 0x000fc80003f05070 */
[----:B------:R-:W-:-:S04]  /*0750*/  ISETP.NE.AND.EX P0, PT, R27, -0x80000000, PT, P0 ;  /* 0x800000001b00780c */ /* 0x000fc80003f05300 */
[----:B------:R-:W-:-:S09]  /*0760*/  PLOP3.LUT P2, PT, P0, PT, PT, 0x8, 0x80 ;  /* 0x000000000080781c */ /* 0x000fd2000074e170 */
[----:B------:R-:W-:Y:S02]  /*0770*/  @!P3 DSETP.NEU.AND P2, PT, |R18|, 0.5, !P0 ;  /* 0x3fe000001200b42a */ /* 0x000fe4000474d200 */
[----:B------:R-:W-:-:S04]  /*0780*/  DSETP.NEU.AND P0, PT, R24, 1, PT ;  /* 0x3ff000001800742a */ /* 0x000fc80003f0d000 */
[----:B------:R-:W-:Y:S02]  /*0790*/  @!P3 SEL R0, R21, RZ, P2 ;  /* 0x000000ff1500b207 */ /* 0x000fe40001000000 */
[----:B------:R-:W-:Y:S01]  /*07a0*/  FSEL R23, R2, 1.875, P0 ;  /* 0x3ff0000002177808 */ /* 0x000fe20000000000 */
[----:B------:R-:W-:Y:S01]  /*07b0*/  @!P3 IMAD.MOV.U32 R2, RZ, RZ, RZ ;  /* 0x000000ffff02b224 */ /* 0x000fe200078e00ff */
[----:B------:R-:W-:Y:S02]  /*07c0*/  @!P4 LOP3.LUT R0, R0, 0x7ff00000, RZ, 0xfc, !PT ;  /* 0x7ff000000000c812 */ /* 0x000fe400078efcff */
[----:B------:R-:W-:-:S03]  /*07d0*/  FSEL R22, R22, RZ, P0 ;  /* 0x000000ff16167208 */ /* 0x000fc60000000000 */
[----:B------:R-:W-:Y:S01]  /*07e0*/  @!P3 IMAD.MOV.U32 R3, RZ, RZ, R0 ;  /* 0x000000ffff03b224 */ /* 0x000fe200078e0000 */
        /* <DEDUP_REMOVED lines=8> */
.L_x_223:
        /* <DEDUP_REMOVED lines=10> */
.L_x_222:
[----:B------:R-:W-:Y:S05]  /*0910*/  BSYNC.RECONVERGENT B0 ;  /* 0x0000000000007941 */ /* 0x000fea0003800200 */
.L_x_221:
        /* <DEDUP_REMOVED lines=19> */
.L_x_226:
        /* <DEDUP_REMOVED lines=11> */
.L_x_225:
[----:B------:R-:W-:Y:S05]  /*0b00*/  BSYNC.RECONVERGENT B0 ;  /* 0x0000000000007941 */ /* 0x000fea0003800200 */
.L_x_224:
[----:B------:R-:W2:Y:S04]  /*0b10*/  LDG.E.64 R24, desc[UR8][R8.64] ;  /* 0x0000000808187981 */ /* 0x000ea8000c1e1b00 */
[----:B------:R-:W3:Y:S01]  /*0b20*/  LDG.E.64 R26, desc[UR8][R12.64] ;  /* 0x000000080c1a7981 */ /* 0x000ee2000c1e1b00 */
[----:B------:R-:W-:Y:S01]  /*0b30*/  DSETP.NEU.AND P2, PT, R18, RZ, PT ;  /* 0x000000ff1200722a */ /* 0x000fe20003f4d000 */
[----:B------:R-:W-:Y:S01]  /*0b40*/  BSSY.RECONVERGENT B0, `(.L_x_227) ;  /* 0x0000028000007945 */ /* 0x000fe20003800200 */
[----:B------:R-:W-:-:S04]  /*0b50*/  DSETP.NEU.AND P1, PT, R20, 1, PT ;  /* 0x3ff000001400742a */ /* 0x000fc80003f2d000 */
[----:B------:R-:W-:Y:S02]  /*0b60*/  FSEL R2, R2, RZ, P2 ;  /* 0x000000ff02027208 */ /* 0x000fe40001000000 */
[----:B------:R-:W-:Y:S02]  /*0b70*/  FSEL R3, R3, 1.875, P2 ;  /* 0x3ff0000003037808 */ /* 0x000fe40001000000 */
[----:B------:R-:W-:Y:S02]  /*0b80*/  FSEL R2, R2, RZ, P1 ;  /* 0x000000ff02027208 */ /* 0x000fe40000800000 */
[----:B------:R-:W-:-:S06]  /*0b90*/  FSEL R3, R3, 1.875, P1 ;  /* 0x3ff0000003037808 */ /* 0x000fcc0000800000 */
[----:B------:R-:W-:Y:S01]  /*0ba0*/  DMUL R22, R22, R2 ;  /* 0x0000000216167228 */ /* 0x000fe20000000000 */
[----:B--2---:R-:W-:-:S04]  /*0bb0*/  SHF.R.U32.HI R0, RZ, 0x14, R25 ;  /* 0x00000014ff007819 */ /* 0x004fc80000011619 */
[----:B------:R-:W-:Y:S01]  /*0bc0*/  LOP3.LUT R0, R0, 0x7ff, RZ, 0xc0, !PT ;  /* 0x000007ff00007812 */ /* 0x000fe200078ec0ff */
[----:B---3--:R-:W-:-:S04]  /*0bd0*/  DSETP.NEU.AND P3, PT, R26, RZ, PT ;  /* 0x000000ff1a00722a */ /* 0x008fc80003f6d000 */
[----:B------:R-:W-:Y:S02]  /*0be0*/  VIADD R29, R0, 0xfffffc0c ;  /* 0xfffffc0c001d7836 */ /* 0x000fe40000000000 */
[----:B------:R-:W-:-:S03]  /*0bf0*/  ISETP.GE.OR P4, PT, R25, RZ, P3 ;  /* 0x000000ff1900720c */ /* 0x000fc60001f86670 */
[CC--:B------:R-:W-:Y:S02]  /*0c00*/  SHF.L.U32 R0, R24.reuse, R29.reuse, RZ ;  /* 0x0000001d18007219 */ /* 0x0c0fe400000006ff */
[----:B------:R-:W-:Y:S02]  /*0c10*/  SHF.L.U64.HI R29, R24, R29, R25 ;  /* 0x0000001d181d7219 */ /* 0x000fe40000010219 */
[----:B------:R-:W-:Y:S01]  /*0c20*/  ISETP.NE.U32.AND P0, PT, R0, RZ, PT ;  /* 0x000000ff0000720c */ /* 0x000fe20003f05070 */
[----:B------:R-:W-:-:S03]  /*0c30*/  @!P3 IMAD.MOV.U32 R2, RZ, RZ, RZ ;  /* 0x000000ffff02b224 */ /* 0x000fc600078e00ff */
[----:B------:R-:W-:-:S04]  /*0c40*/  ISETP.NE.AND.EX P0, PT, R29, -0x80000000, PT, P0 ;  /* 0x800000001d00780c */ /* 0x000fc80003f05300 */
[----:B------:R-:W-:-:S09]  /*0c50*/  PLOP3.LUT P2, PT, P0, PT, PT, 0x8, 0x80 ;  /* 0x000000000080781c */ /* 0x000fd2000074e170 */
[----:B------:R-:W-:-:S06]  /*0c60*/  @!P3 DSETP.NEU.AND P2, PT, |R24|, 0.5, !P0 ;  /* 0x3fe000001800b42a */ /* 0x000fcc000474d200 */
[----:B------:R-:W-:-:S04]  /*0c70*/  @!P3 SEL R0, R27, RZ, P2 ;  /* 0x000000ff1b00b207 */ /* 0x000fc80001000000 */
[----:B------:R-:W-:-:S05]  /*0c80*/  @!P4 LOP3.LUT R0, R0, 0x7ff00000, RZ, 0xfc, !PT ;  /* 0x7ff000000000c812 */ /* 0x000fca00078efcff */
        /* <DEDUP_REMOVED lines=9> */
.L_x_229:
        /* <DEDUP_REMOVED lines=10> */
.L_x_228:
[----:B------:R-:W-:Y:S05]  /*0dc0*/  BSYNC.RECONVERGENT B0 ;  /* 0x0000000000007941 */ /* 0x000fea0003800200 */
.L_x_227:
        /* <DEDUP_REMOVED lines=19> */
.L_x_232:
        /* <DEDUP_REMOVED lines=11> */
.L_x_231:
[----:B------:R-:W-:Y:S05]  /*0fb0*/  BSYNC.RECONVERGENT B0 ;  /* 0x0000000000007941 */ /* 0x000fea0003800200 */
.L_x_230:
[----:B------:R-:W2:Y:S01]  /*0fc0*/  LDG.E.64 R18, desc[UR8][R6.64] ;  /* 0x0000000806127981 */ /* 0x000ea2000c1e1b00 */
[----:B------:R-:W-:Y:S01]  /*0fd0*/  IMAD.MOV.U32 R20, RZ, RZ, 0x1 ;  /* 0x00000001ff147424 */ /* 0x000fe200078e00ff */
[----:B------:R-:W-:Y:S01]  /*0fe0*/  DSETP.NEU.AND P1, PT, R24, RZ, PT ;  /* 0x000000ff1800722a */ /* 0x000fe20003f2d000 */
[----:B------:R-:W-:Y:S01]  /*0ff0*/  BSSY.RECONVERGENT B0, `(.L_x_233) ;  /* 0x000001c000007945 */ /* 0x000fe20003800200 */
[----:B------:R-:W-:-:S04]  /*1000*/  DSETP.NEU.AND P0, PT, R26, 1, PT ;  /* 0x3ff000001a00742a */ /* 0x000fc80003f0d000 */
[----:B------:R-:W-:Y:S01]  /*1010*/  FSEL R0, R3, 1.875, P1 ;  /* 0x3ff0000003007808 */ /* 0x000fe20000800000 */
[----:B--2---:R-:W0:Y:S02]  /*1020*/  MUFU.RCP64H R21, R19 ;  /* 0x0000001300157308 */ /* 0x004e240000001800 */
[----:B0-----:R-:W-:-:S08]  /*1030*/  DFMA R28, -R18, R20, 1 ;  /* 0x3ff00000121c742b */ /* 0x001fd00000000114 */
[----:B------:R-:W-:-:S08]  /*1040*/  DFMA R28, R28, R28, R28 ;  /* 0x0000001c1c1c722b */ /* 0x000fd0000000001c */
[----:B------:R-:W-:Y:S01]  /*1050*/  DFMA R28, R20, R28, R20 ;  /* 0x0000001c141c722b */ /* 0x000fe20000000014 */
[----:B------:R-:W-:Y:S02]  /*1060*/  FSEL R20, R2, RZ, P1 ;  /* 0x000000ff02147208 */ /* 0x000fe40000800000 */
[----:B------:R-:W-:Y:S02]  /*1070*/  FSEL R21, R0, 1.875, P0 ;  /* 0x3ff0000000157808 */ /* 0x000fe40000000000 */
[----:B------:R-:W-:-:S03]  /*1080*/  FSEL R20, R20, RZ, P0 ;  /* 0x000000ff14147208 */ /* 0x000fc60000000000 */
[----:B------:R-:W-:-:S03]  /*1090*/  DFMA R2, -R18, R28, 1 ;  /* 0x3ff000001202742b */ /* 0x000fc6000000011c */
[----:B------:R-:W-:-:S05]  /*10a0*/  DMUL R24, R22, R20 ;  /* 0x0000001416187228 */ /* 0x000fca0000000000 */
[----:B------:R-:W-:-:S05]  /*10b0*/  DFMA R2, R28, R2, R28 ;  /* 0x000000021c02722b */ /* 0x000fca000000001c */
[----:B------:R-:W-:-:S03]  /*10c0*/  FSETP.GEU.AND P1, PT, |R25|, 6.5827683646048100446e-37, PT ;  /* 0x036000001900780b */ /* 0x000fc60003f2e200 */
        /* <DEDUP_REMOVED lines=8> */
[----:B------:R-:W-:Y:S02]  /*1150*/  IMAD.MOV.U32 R23, RZ, RZ, R25 ;  /* 0x000000ffff177224 */ /* 0x000fe400078e0019 */
[----:B------:R-:W-:Y:S02]  /*1160*/  IMAD.MOV.U32 R20, RZ, RZ, R18 ;  /* 0x000000ffff147224 */ /* 0x000fe400078e0012 */
[----:B------:R-:W-:-:S07]  /*1170*/  IMAD.MOV.U32 R21, RZ, RZ, R19 ;  /* 0x000000ffff157224 */ /* 0x000fce00078e0013 */
[----:B------:R-:W-:Y:S05]  /*1180*/  CALL.REL.NOINC `($__internal_1_$__cuda_sm20_div_rn_f64_full) ;  /* 0x0000004800147944 */ /* 0x000fea0003c00000 */
[----:B------:R-:W-:Y:S02]  /*1190*/  IMAD.MOV.U32 R2, RZ, RZ, R24 ;  /* 0x000000ffff027224 */ /* 0x000fe400078e0018 */
[----:B------:R-:W-:-:S07]  /*11a0*/  IMAD.MOV.U32 R3, RZ, RZ, R25 ;  /* 0x000000ffff037224 */ /* 0x000fce00078e0019 */
.L_x_234:
[----:B------:R-:W-:Y:S05]  /*11b0*/  BSYNC.RECONVERGENT B0 ;  /* 0x0000000000007941 */ /* 0x000fea0003800200 */
.L_x_233:
[----:B------:R-:W-:Y:S01]  /*11c0*/  ISETP.GT.AND P0, PT, R3, 0xfffff, PT ;  /* 0x000fffff0300780c */ /* 0x000fe20003f04270 */
[----:B------:R-:W-:Y:S01]  /*11d0*/  IMAD.MOV.U32 R18, RZ, RZ, R2 ;  /* 0x000000ffff127224 */ /* 0x000fe200078e0002 */
[----:B------:R-:W-:Y:S01]  /*11e0*/  BSSY.RECONVERGENT B0, `(.L_x_235) ;  /* 0x0000051000007945 */ /* 0x000fe20003800200 */
[----:B------:R-:W-:-:S10]  /*11f0*/  IMAD.MOV.U32 R19, RZ, RZ, R3 ;  /* 0x000000ffff137224 */ /* 0x000fd400078e0003 */
[----:B------:R-:W-:-:S10]  /*1200*/  @!P0 DMUL R18, R18, 1.80143985094819840000e+16 ;  /* 0x4350000012128828 */ /* 0x000fd40000000000 */
[----:B------:R-:W-:Y:S02]  /*1210*/  @!P0 IMAD.MOV.U32 R3, RZ, RZ, R19 ;  /* 0x000000ffff038224 */ /* 0x000fe400078e0013 */
[----:B------:R-:W-:Y:S02]  /*1220*/  @!P0 IMAD.MOV.U32 R2, RZ, RZ, R18 ;  /* 0x000000ffff028224 */ /* 0x000fe400078e0012 */
[----:B------:R-:W-:-:S05]  /*1230*/  VIADD R0, R3, 0xffffffff ;  /* 0xffffffff03007836 */ /* 0x000fca0000000000 */
[----:B------:R-:W-:Y:S01]  /*1240*/  ISETP.GT.U32.AND P1, PT, R0, 0x7feffffe, PT ;  /* 0x7feffffe0000780c */ /* 0x000fe20003f24070 */
[----:B------:R-:W-:Y:S02]  /*1250*/  IMAD.MOV.U32 R0, RZ, RZ, -0x3ff ;  /* 0xfffffc01ff007424 */ /* 0x000fe400078e00ff */
[----:B------:R-:W-:-:S10]  /*1260*/  @!P0 IMAD.MOV.U32 R0, RZ, RZ, -0x435 ;  /* 0xfffffbcbff008424 */ /* 0x000fd400078e00ff */
[----:B------:R-:W-:Y:S05]  /*1270*/  @P1 BRA `(.L_x_236) ;  /* 0x0000000400041947 */ /* 0x000fea0003800000 */
[----:B------:R-:W-:Y:S01]  /*1280*/  LOP3.LUT R18, R3, 0xfffff, RZ, 0xc0, !PT ;  /* 0x000fffff03127812 */ /* 0x000fe200078ec0ff */
[----:B------:R-:W-:Y:S01]  /*1290*/  IMAD.MOV.U32 R20, RZ, RZ, RZ ;  /* 0x000000ffff147224 */ /* 0x000fe200078e00ff */
[----:B------:R-:W-:Y:S01]  /*12a0*/  UMOV UR4, 0x3ae80f1e ;  /* 0x3ae80f1e00047882 */ /* 0x000fe20000000000 */
[----:B------:R-:W-:Y:S01]  /*12b0*/  IMAD.MOV.U32 R28, RZ, RZ, -0x748574fc ;  /* 0x8b7a8b04ff1c7424 */ /* 0x000fe200078e00ff */
[----:B------:R-:W-:Y:S01]  /*12c0*/  LOP3.LUT R19, R18, 0x3ff00000, RZ, 0xfc, !PT ;  /* 0x3ff0000012137812 */ /* 0x000fe200078efcff */
[----:B------:R-:W-:Y:S01]  /*12d0*/  IMAD.MOV.U32 R18, RZ, RZ, R2 ;  /* 0x000000ffff127224 */ /* 0x000fe200078e0002 */
[----:B------:R-:W-:Y:S01]  /*12e0*/  UMOV UR5, 0x3eb1380b ;  /* 0x3eb1380b00057882 */ /* 0x000fe20000000000 */
[----:B------:R-:W-:Y:S01]  /*12f0*/  IMAD.MOV.U32 R29, RZ, RZ, 0x3ed0ee25 ;  /* 0x3ed0ee25ff1d7424 */ /* 0x000fe200078e00ff */
[----:B------:R-:W-:Y:S01]  /*1300*/  ISETP.GE.U32.AND P0, PT, R19, 0x3ff6a09f, PT ;  /* 0x3ff6a09f1300780c */ /* 0x000fe20003f06070 */
[----:B------:R-:W-:Y:S01]  /*1310*/  IMAD.MOV.U32 R31, RZ, RZ, 0x43300000 ;  /* 0x43300000ff1f7424 */ /* 0x000fe200078e00ff */
[----:B------:R-:W-:Y:S01]  /*1320*/  LEA.HI R0, R3, R0, RZ, 0xc ;  /* 0x0000000003007211 */ /* 0x000fe200078f60ff */
[----:B------:R-:W-:Y:S01]  /*1330*/  UMOV UR6, 0x80000000 ;  /* 0x8000000000067882 */ /* 0x000fe20000000000 */
[----:B------:R-:W-:-:S09]  /*1340*/  UMOV UR7, 0x43300000 ;  /* 0x4330000000077882 */ /* 0x000fd20000000000 */
[----:B------:R-:W-:Y:S02]  /*1350*/  @P0 VIADD R21, R19, 0xfff00000 ;  /* 0xfff0000013150836 */ /* 0x000fe40000000000 */
[----:B------:R-:W-:Y:S02]  /*1360*/  @P0 VIADD R0, R0, 0x1 ;  /* 0x0000000100000836 */ /* 0x000fe40000000000 */
[----:B------:R-:W-:-:S03]  /*1370*/  @P0 IMAD.MOV.U32 R19, RZ, RZ, R21 ;  /* 0x000000ffff130224 */ /* 0x000fc600078e0015 */
[----:B------:R-:W-:-:S03]  /*1380*/  LOP3.LUT R30, R0, 0x80000000, RZ, 0x3c, !PT ;  /* 0x80000000001e7812 */ /* 0x000fc600078e3cff */
[C---:B------:R-:W-:Y:S02]  /*1390*/  DADD R26, R18.reuse, 1 ;  /* 0x3ff00000121a7429 */ /* 0x040fe40000000000 */
[----:B------:R-:W-:-:S04]  /*13a0*/  DADD R18, R18, -1 ;  /* 0xbff0000012127429 */ /* 0x000fc80000000000 */
[----:B------:R-:W0:Y:S02]  /*13b0*/  MUFU.RCP64H R21, R27 ;  /* 0x0000001b00157308 */ /* 0x000e240000001800 */
[----:B0-----:R-:W-:-:S08]  /*13c0*/  DFMA R22, -R26, R20, 1 ;  /* 0x3ff000001a16742b */ /* 0x001fd00000000114 */
[----:B------:R-:W-:-:S08]  /*13d0*/  DFMA R22, R22, R22, R22 ;  /* 0x000000161616722b */ /* 0x000fd00000000016 */
[----:B------:R-:W-:-:S08]  /*13e0*/  DFMA R20, R20, R22, R20 ;  /* 0x000000161414722b */ /* 0x000fd00000000014 */
[----:B------:R-:W-:-:S08]  /*13f0*/  DMUL R22, R18, R20 ;  /* 0x0000001412167228 */ /* 0x000fd00000000000 */
[----:B------:R-:W-:-:S08]  /*1400*/  DFMA R22, R18, R20, R22 ;  /* 0x000000141216722b */ /* 0x000fd00000000016 */
[----:B------:R-:W-:Y:S02]  /*1410*/  DMUL R24, R22, R22 ;  /* 0x0000001616187228 */ /* 0x000fe40000000000 */
[----:B------:R-:W-:-:S06]  /*1420*/  DADD R2, R18, -R22 ;  /* 0x0000000012027229 */ /* 0x000fcc0000000816 */
[----:B------:R-:W-:Y:S01]  /*1430*/  DFMA R26, R24, UR4, R28 ;  /* 0x00000004181a7c2b */ /* 0x000fe2000800001c */
[----:B------:R-:W-:Y:S01]  /*1440*/  UMOV UR4, 0x9f02676f ;  /* 0x9f02676f00047882 */ /* 0x000fe20000000000 */
[----:B------:R-:W-:Y:S01]  /*1450*/  UMOV UR5, 0x3ef3b266 ;  /* 0x3ef3b26600057882 */ /* 0x000fe20000000000 */
[----:B------:R-:W-:Y:S02]  /*1460*/  DADD R28, R2, R2 ;  /* 0x00000000021c7229 */ /* 0x000fe40000000002 */
[----:B------:R-:W-:Y:S01]  /*1470*/  DADD R2, R30, -UR6 ;  /* 0x800000061e027e29 */ /* 0x000fe20008000000 */
[----:B------:R-:W-:Y:S01]  /*1480*/  UMOV UR6, 0xfefa39ef ;  /* 0xfefa39ef00067882 */ /* 0x000fe20000000000 */
[----:B------:R-:W-:Y:S01]  /*1490*/  UMOV UR7, 0x3fe62e42 ;  /* 0x3fe62e4200077882 */ /* 0x000fe20000000000 */
[----:B------:R-:W-:Y:S01]  /*14a0*/  DFMA R26, R24, R26, UR4 ;  /* 0x00000004181a7e2b */ /* 0x000fe2000800001a */
[----:B------:R-:W-:Y:S01]  /*14b0*/  UMOV UR4, 0xa9ab0956 ;  /* 0xa9ab095600047882 */ /* 0x000fe20000000000 */
[----:B------:R-:W-:Y:S01]  /*14c0*/  UMOV UR5, 0x3f1745cb ;  /* 0x3f1745cb00057882 */ /* 0x000fe20000000000 */
[----:B------:R-:W-:-:S02]  /*14d0*/  DFMA R28, R18, -R22, R28 ;  /* 0x80000016121c722b */ /* 0x000fc4000000001c */
[----:B------:R-:W-:-:S03]  /*14e0*/  DFMA R18, R2, UR6, R22 ;  /* 0x0000000602127c2b */ /* 0x000fc60008000016 */
[----:B------:R-:W-:Y:S01]  /*14f0*/  DFMA R26, R24, R26, UR4 ;  /* 0x00000004181a7e2b */ /* 0x000fe2000800001a */
[----:B------:R-:W-:Y:S01]  /*1500*/  UMOV UR4, 0x2d1b5154 ;  /* 0x2d1b515400047882 */ /* 0x000fe20000000000 */
[----:B------:R-:W-:Y:S01]  /*1510*/  UMOV UR5, 0x3f3c71c7 ;  /* 0x3f3c71c700057882 */ /* 0x000fe20000000000 */
[----:B------:R-:W-:-:S05]  /*1520*/  DMUL R28, R20, R28 ;  /* 0x0000001c141c7228 */ /* 0x000fca0000000000 */
[----:B------:R-:W-:Y:S01]  /*1530*/  DFMA R26, R24, R26, UR4 ;  /* 0x00000004181a7e2b */ /* 0x000fe2000800001a */
[----:B------:R-:W-:Y:S01]  /*1540*/  UMOV UR4, 0x923be72d ;  /* 0x923be72d00047882 */ /* 0x000fe20000000000 */
[----:B------:R-:W-:-:S06]  /*1550*/  UMOV UR5, 0x3f624924 ;  /* 0x3f62492400057882 */ /* 0x000fcc0000000000 */
        /* <DEDUP_REMOVED lines=8> */
[----:B------:R-:W-:Y:S02]  /*15e0*/  UMOV UR5, 0x3fe62e42 ;  /* 0x3fe62e4200057882 */ /* 0x000fe40000000000 */
[----:B------:R-:W-:Y:S01]  /*15f0*/  DFMA R30, R2, -UR4, R18 ;  /* 0x80000004021e7c2b */ /* 0x000fe20008000012 */
[----:B------:R-:W-:Y:S01]  /*1600*/  UMOV UR4, 0x3b39803f ;  /* 0x3b39803f00047882 */ /* 0x000fe20000000000 */
[----:B------:R-:W-:Y:S02]  /*1610*/  UMOV UR5, 0x3c7abc9e ;  /* 0x3c7abc9e00057882 */ /* 0x000fe40000000000 */
[----:B------:R-:W-:-:S04]  /*1620*/  DMUL R26, R24, R26 ;  /* 0x0000001a181a7228 */ /* 0x000fc80000000000 */
[----:B------:R-:W-:-:S04]  /*1630*/  DADD R30, -R22, R30 ;  /* 0x00000000161e7229 */ /* 0x000fc8000000011e */
[----:B------:R-:W-:-:S08]  /*1640*/  DFMA R26, R22, R26, R28 ;  /* 0x0000001a161a722b */ /* 0x000fd0000000001c */
[----:B------:R-:W-:-:S08]  /*1650*/  DADD R26, R26, -R30 ;  /* 0x000000001a1a7229 */ /* 0x000fd0000000081e */
[----:B------:R-:W-:-:S08]  /*1660*/  DFMA R26, R2, UR4, R26 ;  /* 0x00000004021a7c2b */ /* 0x000fd0000800001a */
[----:B------:R-:W-:Y:S01]  /*1670*/  DADD R18, R18, R26 ;  /* 0x0000000012127229 */ /* 0x000fe2000000001a */
[----:B------:R-:W-:Y:S10]  /*1680*/  BRA `(.L_x_237) ;  /* 0x0000000000187947 */ /* 0x000ff40003800000 */
.L_x_236:
[----:B------:R-:W-:Y:S01]  /*1690*/  IMAD.MOV.U32 R2, RZ, RZ, 0x0 ;  /* 0x00000000ff027424 */ /* 0x000fe200078e00ff */
[----:B------:R-:W-:Y:S01]  /*16a0*/  LOP3.LUT P0, RZ, R19, 0x7fffffff, RZ, 0xc0, !PT ;  /* 0x7fffffff13ff7812 */ /* 0x000fe2000780c0ff */
[----:B------:R-:W-:-:S06]  /*16b0*/  IMAD.MOV.U32 R3, RZ, RZ, 0x7ff00000 ;  /* 0x7ff00000ff037424 */ /* 0x000fcc00078e00ff */
[----:B------:R-:W-:-:S10]  /*16c0*/  DFMA R2, R18, R2, +INF ;  /* 0x7ff000001202742b */ /* 0x000fd40000000002 */
[----:B------:R-:W-:Y:S02]  /*16d0*/  FSEL R18, R2, RZ, P0 ;  /* 0x000000ff02127208 */ /* 0x000fe40000000000 */
[----:B------:R-:W-:-:S07]  /*16e0*/  FSEL R19, R3, -QNAN , P0 ;  /* 0xfff0000003137808 */ /* 0x000fce0000000000 */
.L_x_237:
[----:B------:R-:W-:Y:S05]  /*16f0*/  BSYNC.RECONVERGENT B0 ;  /* 0x0000000000007941 */ /* 0x000fea0003800200 */
.L_x_235:
[----:B------:R0:W-:Y:S04]  /*1700*/  STG.E.64 desc[UR8][R4.64], R18 ;  /* 0x0000001204007986 */ /* 0x0001e8000c101b08 */
[----:B------:R-:W2:Y:S04]  /*1710*/  LDG.E.64 R16, desc[UR8][R16.64+0x800] ;  /* 0x0008000810107981 */ /* 0x000ea8000c1e1b00 */
[----:B------:R-:W3:Y:S01]  /*1720*/  LDG.E.64 R46, desc[UR8][R46.64+0x800] ;  /* 0x000800082e2e7981 */ /* 0x000ee2000c1e1b00 */
[----:B------:R-:W-:Y:S01]  /*1730*/  BSSY.RECONVERGENT B0, `(.L_x_238) ;  /* 0x0000022000007945 */ /* 0x000fe20003800200 */
[----:B--2---:R-:W-:-:S04]  /*1740*/  SHF.R.U32.HI R0, RZ, 0x14, R17 ;  /* 0x00000014ff007819 */ /* 0x004fc80000011611 */
[----:B------:R-:W-:Y:S01]  /*1750*/  LOP3.LUT R0, R0, 0x7ff, RZ, 0xc0, !PT ;  /* 0x000007ff00007812 */ /* 0x000fe200078ec0ff */
[----:B---3--:R-:W-:-:S04]  /*1760*/  DSETP.NEU.AND P0, PT, R46, RZ, PT ;  /* 0x000000ff2e00722a */ /* 0x008fc80003f0d000 */
[----:B------:R-:W-:-:S05]  /*1770*/  VIADD R3, R0, 0xfffffc0c ;  /* 0xfffffc0c00037836 */ /* 0x000fca0000000000 */
[CC--:B------:R-:W-:Y:S02]  /*1780*/  SHF.L.U32 R0, R16.reuse, R3.reuse, RZ ;  /* 0x0000000310007219 */ /* 0x0c0fe400000006ff */
[----:B------:R-:W-:Y:S02]  /*1790*/  SHF.L.U64.HI R3, R16, R3, R17 ;  /* 0x0000000310037219 */ /* 0x000fe40000010211 */
[----:B------:R-:W-:-:S04]  /*17a0*/  ISETP.NE.U32.AND P2, PT, R0, RZ, PT ;  /* 0x000000ff0000720c */ /* 0x000fc80003f45070 */
[----:B------:R-:W-:Y:S01]  /*17b0*/  ISETP.NE.AND.EX P2, PT, R3, -0x80000000, PT, P2 ;  /* 0x800000000300780c */ /* 0x000fe20003f45320 */
[----:B0-----:R-:W-:-:S12]  /*17c0*/  @!P0 BRA `(.L_x_239) ;  /* 0x00000000004c8947 */ /* 0x001fd80003800000 */
[----:B------:R-:W-:Y:S01]  /*17d0*/  DADD R38, -RZ, |R46| ;  /* 0x00000000ff267229 */ /* 0x000fe2000000052e */
[----:B------:R-:W-:Y:S01]  /*17e0*/  BSSY.RECONVERGENT B1, `(.L_x_240) ;  /* 0x0000006000017945 */ /* 0x000fe20003800200 */
[----:B------:R-:W-:Y:S01]  /*17f0*/  PLOP3.LUT P2, PT, P2, PT, PT, 0x8, 0x80 ;  /* 0x000000000080781c */ /* 0x000fe2000174e170 */
[----:B------:R-:W-:Y:S01]  /*1800*/  IMAD.MOV.U32 R2, RZ, RZ, R16 ;  /* 0x000000ffff027224 */ /* 0x000fe200078e0010 */
[----:B------:R-:W-:Y:S01]  /*1810*/  MOV R0, 0x1840 ;  /* 0x0000184000007802 */ /* 0x000fe20000000f00 */
[----:B------:R-:W-:-:S10]  /*1820*/  IMAD.MOV.U32 R3, RZ, RZ, R17 ;  /* 0x000000ffff037224 */ /* 0x000fd400078e0011 */
[----:B------:R-:W-:Y:S05]  /*1830*/  CALL.REL.NOINC `($_ZN3cub18CUB_300001_SM_10006detail8for_each13static_kernelINS2_12policy_hub_t12policy_500_tElNS2_12op_wrapper_tIl6alpresN6thrust24THRUST_300001_SM_1000_NS12zip_iteratorIN4cuda3std3__45tupleIJNS9_6detail15normal_iteratorINS9_10device_ptrIdEEEESJ_SJ_SJ_SJ_SJ_SJ_SJ_EEEEEEEEEvT0_T1_$__internal_accurate_pow) ;  /* 0x0000004400d87944 */ /* 0x000fea0003c00000 */
[----:B------:R-:W-:Y:S05]  /*1840*/  BSYNC.RECONVERGENT B1 ;  /* 0x0000000000017941 */ /* 0x000fea0003800200 */
.L_x_240:
        /* <DEDUP_REMOVED lines=9> */
[----:B------:R-:W-:Y:S01]  /*18e0*/  @!P1 FSEL R3, R3, -QNAN , !P0 ;  /* 0xfff8000003039808 */ /* 0x000fe20004000000 */
[----:B------:R-:W-:Y:S06]  /*18f0*/  BRA `(.L_x_241) ;  /* 0x0000000000147947 */ /* 0x000fec0003800000 */
.L_x_239:
[----:B------:R-:W-:Y:S01]  /*1900*/  ISETP.GE.AND P0, PT, R17, RZ, PT ;  /* 0x000000ff1100720c */ /* 0x000fe20003f06270 */
[----:B------:R-:W-:Y:S01]  /*1910*/  DSETP.NEU.AND P2, PT, |R16|, 0.5, !P2 ;  /* 0x3fe000001000742a */ /* 0x000fe2000574d200 */
[----:B------:R-:W-:-:S05]  /*1920*/  IMAD.MOV.U32 R2, RZ, RZ, RZ ;  /* 0x000000ffff027224 */ /* 0x000fca00078e00ff */
[----:B------:R-:W-:-:S06]  /*1930*/  SEL R3, R47, RZ, P2 ;  /* 0x000000ff2f037207 */ /* 0x000fcc0001000000 */
[----:B------:R-:W-:-:S07]  /*1940*/  @!P0 LOP3.LUT R3, R3, 0x7ff00000, RZ, 0xfc, !PT ;  /* 0x7ff0000003038812 */ /* 0x000fce00078efcff */
.L_x_241:
[----:B------:R-:W-:Y:S05]  /*1950*/  BSYNC.RECONVERGENT B0 ;  /* 0x0000000000007941 */ /* 0x000fea0003800200 */
.L_x_238:
[----:B------:R-:W-:Y:S01]  /*1960*/  DADD R18, R46, R16 ;  /* 0x000000002e127229 */ /* 0x000fe20000000010 */
[----:B------:R-:W-:Y:S09]  /*1970*/  BSSY.RECONVERGENT B0, `(.L_x_242) ;  /* 0x000001e000007945 */ /* 0x000ff20003800200 */
[----:B------:R-:W-:-:S04]  /*1980*/  LOP3.LUT R18, R19, 0x7ff00000, RZ, 0xc0, !PT ;  /* 0x7ff0000013127812 */ /* 0x000fc800078ec0ff */
[----:B------:R-:W-:-:S13]  /*1990*/  ISETP.NE.AND P0, PT, R18, 0x7ff00000, PT ;  /* 0x7ff000001200780c */ /* 0x000fda0003f05270 */
[----:B------:R-:W-:Y:S05]  /*19a0*/  @P0 BRA `(.L_x_243) ;  /* 0x0000000000680947 */ /* 0x000fea0003800000 */
[----:B------:R-:W-:-:S06]  /*19b0*/  DSETP.NAN.AND P0, PT, R16, R16, PT ;  /* 0x000000101000722a */ /* 0x000fcc0003f08000 */
[----:B------:R-:W-:-:S14]  /*19c0*/  DSETP.NAN.OR P0, PT, R46, R46, P0 ;  /* 0x0000002e2e00722a */ /* 0x000fdc0000708400 */
[----:B------:R-:W-:Y:S05]  /*19d0*/  @P0 BRA `(.L_x_244) ;  /* 0x0000000000580947 */ /* 0x000fea0003800000 */
[----:B------:R-:W-:-:S14]  /*19e0*/  DSETP.NEU.AND P0, PT, |R16|, +INF , PT ;  /* 0x7ff000001000742a */ /* 0x000fdc0003f0d200 */
[----:B------:R-:W-:Y:S05]  /*19f0*/  @!P0 BRA `(.L_x_245) ;  /* 0x0000000000308947 */ /* 0x000fea0003800000 */
        /* <DEDUP_REMOVED lines=10> */
[----:B------:R-:W-:Y:S01]  /*1aa0*/  @!P1 SEL R3, R0, R3, P2 ;  /* 0x0000000300039207 */ /* 0x000fe20001000000 */
[----:B------:R-:W-:Y:S06]  /*1ab0*/  BRA `(.L_x_243) ;  /* 0x0000000000247947 */ /* 0x000fec0003800000 */
.L_x_245:
        /* <DEDUP_REMOVED lines=8> */
.L_x_244:
[----:B------:R-:W-:-:S11]  /*1b40*/  DADD R2, R46, R16 ;  /* 0x000000002e027229 */ /* 0x000fd60000000010 */
.L_x_243:
[----:B------:R-:W-:Y:S05]  /*1b50*/  BSYNC.RECONVERGENT B0 ;  /* 0x0000000000007941 */ /* 0x000fea0003800200 */
.L_x_242:
        /* <DEDUP_REMOVED lines=8> */
[----:B------:R-:W-:Y:S02]  /*1be0*/  FSEL R17, R2, 1.875, P0 ;  /* 0x3ff0000002117808 */ /* 0x000fe40000000000 */
        /* <DEDUP_REMOVED lines=8> */
[----:B------:R-:W-:-:S12]  /*1c70*/  @!P3 BRA `(.L_x_247) ;  /* 0x00000000004cb947 */ /* 0x000fd80003800000 */
        /* <DEDUP_REMOVED lines=8> */
.L_x_248:
        /* <DEDUP_REMOVED lines=11> */
.L_x_247:
[----:B------:R-:W-:Y:S01]  /*1db0*/  ISETP.GE.AND P0, PT, R11, RZ, PT ;  /* 0x000000ff0b00720c */ /* 0x000fe20003f06270 */
[----:B------:R-:W-:Y:S01]  /*1dc0*/  DSETP.NEU.AND P2, PT, |R10|, 0.5, !P2 ;  /* 0x3fe000000a00742a */ /* 0x000fe2000574d200 */
[----:B------:R-:W-:-:S05]  /*1dd0*/  IMAD.MOV.U32 R2, RZ, RZ, RZ ;  /* 0x000000ffff027224 */ /* 0x000fca00078e00ff */
[----:B------:R-:W-:-:S06]  /*1de0*/  SEL R3, R15, RZ, P2 ;  /* 0x000000ff0f037207 */ /* 0x000fcc0001000000 */
[----:B------:R-:W-:-:S07]  /*1df0*/  @!P0 LOP3.LUT R3, R3, 0x7ff00000, RZ, 0xfc, !PT ;  /* 0x7ff0000003038812 */ /* 0x000fce00078efcff */
.L_x_249:
[----:B------:R-:W-:Y:S05]  /*1e00*/  BSYNC.RECONVERGENT B0 ;  /* 0x0000000000007941 */ /* 0x000fea0003800200 */
.L_x_246:
        /* <DEDUP_REMOVED lines=22> */
.L_x_253:
        /* <DEDUP_REMOVED lines=8> */
.L_x_252:
[----:B------:R-:W-:-:S11]  /*1ff0*/  DADD R2, R14, R10 ;  /* 0x000000000e027229 */ /* 0x000fd6000000000a */
.L_x_251:
[----:B------:R-:W-:Y:S05]  /*2000*/  BSYNC.RECONVERGENT B0 ;  /* 0x0000000000007941 */ /* 0x000fea0003800200 */
.L_x_250:
        /* <DEDUP_REMOVED lines=27> */
.L_x_256:
        /* <DEDUP_REMOVED lines=11> */
.L_x_255:
[----:B------:R-:W-:Y:S01]  /*2270*/  ISETP.GE.AND P0, PT, R9, RZ, PT ;  /* 0x000000ff0900720c */ /* 0x000fe20003f06270 */
[----:B------:R-:W-:Y:S01]  /*2280*/  DSETP.NEU.AND P2, PT, |R8|, 0.5, !P2 ;  /* 0x3fe000000800742a */ /* 0x000fe2000574d200 */
[----:B------:R-:W-:-:S05]  /*2290*/  IMAD.MOV.U32 R2, RZ, RZ, RZ ;  /* 0x000000ffff027224 */ /* 0x000fca00078e00ff */
[----:B------:R-:W-:-:S06]  /*22a0*/  SEL R3, R13, RZ, P2 ;  /* 0x000000ff0d037207 */ /* 0x000fcc0001000000 */
[----:B------:R-:W-:-:S07]  /*22b0*/  @!P0 LOP3.LUT R3, R3, 0x7ff00000, RZ, 0xfc, !PT ;  /* 0x7ff0000003038812 */ /* 0x000fce00078efcff */
.L_x_257:
[----:B------:R-:W-:Y:S05]  /*22c0*/  BSYNC.RECONVERGENT B0 ;  /* 0x0000000000007941 */ /* 0x000fea0003800200 */
.L_x_254:
        /* <DEDUP_REMOVED lines=22> */
.L_x_261:
        /* <DEDUP_REMOVED lines=8> */
.L_x_260:
[----:B------:R-:W-:-:S11]  /*24b0*/  DADD R2, R12, R8 ;  /* 0x000000000c027229 */ /* 0x000fd60000000008 */
.L_x_259:
[----:B------:R-:W-:Y:S05]  /*24c0*/  BSYNC.RECONVERGENT B0 ;  /* 0x0000000000007941 */ /* 0x000fea0003800200 */
.L_x_258:
[----:B------:R-:W2:Y:S01]  /*24d0*/  LDG.E.64 R6, desc[UR8][R6.64+0x800] ;  /* 0x0008000806067981 */ /* 0x000ea2000c1e1b00 */
[----:B------:R-:W-:Y:S01]  /*24e0*/  IMAD.MOV.U32 R10, RZ, RZ, 0x1 ;  /* 0x00000001ff0a7424 */ /* 0x000fe200078e00ff */
[----:B------:R-:W-:Y:S01]  /*24f0*/  DSETP.NEU.AND P1, PT, R8, RZ, PT ;  /* 0x000000ff0800722a */ /* 0x000fe20003f2d000 */
[----:B------:R-:W-:Y:S01]  /*2500*/  BSSY.RECONVERGENT B0, `(.L_x_262) ;  /* 0x000001a000007945 */ /* 0x000fe20003800200 */
[----:B------:R-:W-:-:S04]  /*2510*/  DSETP.NEU.AND P0, PT, R12, 1, PT ;  /* 0x3ff000000c00742a */ /* 0x000fc80003f0d000 */
[----:B------:R-:W-:Y:S02]  /*2520*/  FSEL R8, R2, RZ, P1 ;  /* 0x000000ff02087208 */ /* 0x000fe40000800000 */
[----:B------:R-:W-:Y:S02]  /*2530*/  FSEL R0, R3, 1.875, P1 ;  /* 0x3ff0000003007808 */ /* 0x000fe40000800000 */
[----:B------:R-:W-:Y:S02]  /*2540*/  FSEL R8, R8, RZ, P0 ;  /* 0x000000ff08087208 */ /* 0x000fe40000000000 */
[----:B------:R-:W-:-:S06]  /*2550*/  FSEL R9, R0, 1.875, P0 ;  /* 0x3ff0000000097808 */ /* 0x000fcc0000000000 */
[----:B------:R-:W-:-:S10]  /*2560*/  DMUL R22, R16, R8 ;  /* 0x0000000810167228 */ /* 0x000fd40000000000 */
[----:B------:R-:W-:Y:S01]  /*2570*/  FSETP.GEU.AND P1, PT, |R23|, 6.5827683646048100446e-37, PT ;  /* 0x036000001700780b */ /* 0x000fe20003f2e200 */
[----:B--2---:R-:W0:Y:S02]  /*2580*/  MUFU.RCP64H R11, R7 ;  /* 0x00000007000b7308 */ /* 0x004e240000001800 */
        /* <DEDUP_REMOVED lines=14> */
[----:B------:R-:W-:Y:S05]  /*2670*/  CALL.REL.NOINC `($__internal_1_$__cuda_sm20_div_rn_f64_full) ;  /* 0x0000003000d87944 */ /* 0x000fea0003c00000 */
[----:B------:R-:W-:Y:S02]  /*2680*/  IMAD.MOV.U32 R2, RZ, RZ, R24 ;  /* 0x000000ffff027224 */ /* 0x000fe400078e0018 */
[----:B------:R-:W-:-:S07]  /*2690*/  IMAD.MOV.U32 R3, RZ, RZ, R25 ;  /* 0x000000ffff037224 */ /* 0x000fce00078e0019 */
.L_x_263:
[----:B------:R-:W-:Y:S05]  /*26a0*/  BSYNC.RECONVERGENT B0 ;  /* 0x0000000000007941 */ /* 0x000fea0003800200 */
.L_x_262:
[----:B------:R-:W-:Y:S01]  /*26b0*/  ISETP.GT.AND P0, PT, R3, 0xfffff, PT ;  /* 0x000fffff0300780c */ /* 0x000fe20003f04270 */
[----:B------:R-:W-:Y:S02]  /*26c0*/  IMAD.MOV.U32 R6, RZ, RZ, R2 ;  /* 0x000000ffff067224 */ /* 0x000fe400078e0002 */
[--C-:B------:R-:W-:Y:S02]  /*26d0*/  IMAD.MOV.U32 R7, RZ, RZ, R3.reuse ;  /* 0x000000ffff077224 */ /* 0x100fe400078e0003 */
[----:B------:R-:W-:-:S08]  /*26e0*/  IMAD.MOV.U32 R0, RZ, RZ, R3 ;  /* 0x000000ffff007224 */ /* 0x000fd000078e0003 */
[----:B------:R-:W-:-:S10]  /*26f0*/  @!P0 DMUL R6, R6, 1.80143985094819840000e+16 ;  /* 0x4350000006068828 */ /* 0x000fd40000000000 */
[----:B------:R-:W-:-:S04]  /*2700*/  @!P0 IMAD.MOV.U32 R0, RZ, RZ, R7 ;  /* 0x000000ffff008224 */ /* 0x000fc800078e0007 */
[----:B------:R-:W-:-:S05]  /*2710*/  VIADD R8, R0, 0xffffffff ;  /* 0xffffffff00087836 */ /* 0x000fca0000000000 */
[----:B------:R-:W-:-:S13]  /*2720*/  ISETP.GE.U32.AND P1, PT, R8, 0x7fefffff, PT ;  /* 0x7fefffff0800780c */ /* 0x000fda0003f26070 */
[----:B------:R-:W-:Y:S01]  /*2730*/  @P1 IMAD.MOV.U32 R8, RZ, RZ, 0x0 ;  /* 0x00000000ff081424 */ /* 0x000fe200078e00ff */
[----:B------:R-:W-:Y:S01]  /*2740*/  @P1 LOP3.LUT P2, RZ, R7, 0x7fffffff, RZ, 0xc0, !PT ;  /* 0x7fffffff07ff1812 */ /* 0x000fe2000784c0ff */
[----:B------:R-:W-:-:S06]  /*2750*/  @P1 IMAD.MOV.U32 R9, RZ, RZ, 0x7ff00000 ;  /* 0x7ff00000ff091424 */ /* 0x000fcc00078e00ff */
[----:B------:R-:W-:-:S10]  /*2760*/  @P1 DFMA R8, R6, R8, +INF ;  /* 0x7ff000000608142b */ /* 0x000fd40000000008 */
[----:B------:R-:W-:Y:S02]  /*2770*/  @P1 FSEL R8, R8, RZ, P2 ;  /* 0x000000ff08081208 */ /* 0x000fe40001000000 */
[----:B------:R-:W-:-:S05]  /*2780*/  @P1 FSEL R9, R9, -QNAN , P2 ;  /* 0xfff0000009091808 */ /* 0x000fca0001000000 */
[----:B------:R0:W-:Y:S01]  /*2790*/  @P1 STG.E.64 desc[UR8][R4.64+0x800], R8 ;  /* 0x0008000804001986 */ /* 0x0001e2000c101b08 */
[----:B------:R-:W-:Y:S05]  /*27a0*/  @P1 EXIT ;  /* 0x000000000000194d */ /* 0x000fea0003800000 */
[----:B------:R-:W-:Y:S01]  /*27b0*/  LOP3.LUT R3, R0, 0xfffff, RZ, 0xc0, !PT ;  /* 0x000fffff00037812 */ /* 0x000fe200078ec0ff */
[----:B------:R-:W-:Y:S01]  /*27c0*/  @!P0 IMAD.MOV.U32 R2, RZ, RZ, R6 ;  /* 0x000000ffff028224 */ /* 0x000fe200078e0006 */
[----:B------:R-:W-:Y:S01]  /*27d0*/  UMOV UR4, 0x3ae80f1e ;  /* 0x3ae80f1e00047882 */ /* 0x000fe20000000000 */
[----:B------:R-:W-:Y:S01]  /*27e0*/  IMAD.MOV.U32 R6, RZ, RZ, RZ ;  /* 0x000000ffff067224 */ /* 0x000fe200078e00ff */
[----:B------:R-:W-:Y:S01]  /*27f0*/  LOP3.LUT R3, R3, 0x3ff00000, RZ, 0xfc, !PT ;  /* 0x3ff0000003037812 */ /* 0x000fe200078efcff */
[----:B------:R-:W-:Y:S01]  /*2800*/  IMAD.MOV.U32 R14, RZ, RZ, -0x748574fc ;  /* 0x8b7a8b04ff0e7424 */ /* 0x000fe200078e00ff */
[----:B------:R-:W-:Y:S01]  /*2810*/  UMOV UR5, 0x3eb1380b ;  /* 0x3eb1380b00057882 */ /* 0x000fe20000000000 */
[----:B------:R-:W-:Y:S01]  /*2820*/  IMAD.MOV.U32 R15, RZ, RZ, 0x3ed0ee25 ;  /* 0x3ed0ee25ff0f7424 */ /* 0x000fe200078e00ff */
[----:B------:R-:W-:Y:S01]  /*2830*/  ISETP.GE.U32.AND P1, PT, R3, 0x3ff6a09f, PT ;  /* 0x3ff6a09f0300780c */ /* 0x000fe20003f26070 */
[----:B------:R-:W-:Y:S01]  /*2840*/  IMAD.MOV.U32 R17, RZ, RZ, 0x43300000 ;  /* 0x43300000ff117424 */ /* 0x000fe200078e00ff */
[----:B------:R-:W-:Y:S01]  /*2850*/  UMOV UR6, 0x80000000 ;  /* 0x8000000000067882 */ /* 0x000fe20000000000 */
[----:B------:R-:W-:-:S10]  /*2860*/  UMOV UR7, 0x43300000 ;  /* 0x4330000000077882 */ /* 0x000fd40000000000 */
[----:B------:R-:W-:-:S04]  /*2870*/  @P1 VIADD R7, R3, 0xfff00000 ;  /* 0xfff0000003071836 */ /* 0x000fc80000000000 */
[----:B------:R-:W-:-:S06]  /*2880*/  @P1 IMAD.MOV.U32 R3, RZ, RZ, R7 ;  /* 0x000000ffff031224 */ /* 0x000fcc00078e0007 */
        /* <DEDUP_REMOVED lines=8> */
[----:B------:R-:W-:-:S08]  /*2910*/  DMUL R8, R2, R2 ;  /* 0x0000000202087228 */ /* 0x000fd00000000000 */
[----:B------:R-:W-:Y:S01]  /*2920*/  DFMA R12, R8, UR4, R14 ;  /* 0x00000004080c7c2b */ /* 0x000fe2000800000e */
[----:B------:R-:W-:Y:S01]  /*2930*/  UMOV UR4, 0x9f02676f ;  /* 0x9f02676f00047882 */ /* 0x000fe20000000000 */
[----:B------:R-:W-:Y:S01]  /*2940*/  UMOV UR5, 0x3ef3b266 ;  /* 0x3ef3b26600057882 */ /* 0x000fe20000000000 */
[----:B------:R-:W-:Y:S02]  /*2950*/  IMAD.MOV.U32 R15, RZ, RZ, -0x3ff ;  /* 0xfffffc01ff0f7424 */ /* 0x000fe400078e00ff */
[----:B------:R-:W-:-:S03]  /*2960*/  @!P0 IMAD.MOV.U32 R15, RZ, RZ, -0x435 ;  /* 0xfffffbcbff0f8424 */ /* 0x000fc600078e00ff */
[----:B------:R-:W-:Y:S01]  /*2970*/  DFMA R12, R8, R12, UR4 ;  /* 0x00000004080c7e2b */ /* 0x000fe2000800000c */
[----:B------:R-:W-:Y:S01]  /*2980*/  UMOV UR4, 0xa9ab0956 ;  /* 0xa9ab095600047882 */ /* 0x000fe20000000000 */
[----:B------:R-:W-:Y:S01]  /*2990*/  UMOV UR5, 0x3f1745cb ;  /* 0x3f1745cb00057882 */ /* 0x000fe20000000000 */
[----:B------:R-:W-:Y:S01]  /*29a0*/  LEA.HI R0, R0, R15, RZ, 0xc ;  /* 0x0000000f00007211 */ /* 0x000fe200078f60ff */
[----:B------:R-:W-:-:S04]  /*29b0*/  DADD R14, R10, -R2 ;  /* 0x000000000a0e7229 */ /* 0x000fc80000000802 */
[----:B------:R-:W-:Y:S01]  /*29c0*/  DFMA R12, R8, R12, UR4 ;  /* 0x00000004080c7e2b */ /* 0x000fe2000800000c */
[----:B------:R-:W-:Y:S01]  /*29d0*/  UMOV UR4, 0x2d1b5154 ;  /* 0x2d1b515400047882 */ /* 0x000fe20000000000 */
[----:B------:R-:W-:Y:S01]  /*29e0*/  UMOV UR5, 0x3f3c71c7 ;  /* 0x3f3c71c700057882 */ /* 0x000fe20000000000 */
[----:B------:R-:W-:Y:S01]  /*29f0*/  @P1 VIADD R0, R0, 0x1 ;  /* 0x0000000100001836 */ /* 0x000fe20000000000 */
[----:B------:R-:W-:-:S04]  /*2a00*/  DADD R14, R14, R14 ;  /* 0x000000000e0e7229 */ /* 0x000fc8000000000e */
[----:B------:R-:W-:Y:S01]  /*2a10*/  DFMA R12, R8, R12, UR4 ;  /* 0x00000004080c7e2b */ /* 0x000fe2000800000c */
[----:B------:R-:W-:Y:S01]  /*2a20*/  UMOV UR4, 0x923be72d ;  /* 0x923be72d00047882 */ /* 0x000fe20000000000 */
[----:B------:R-:W-:Y:S01]  /*2a30*/  UMOV UR5, 0x3f624924 ;  /* 0x3f62492400057882 */ /* 0x000fe20000000000 */
[----:B------:R-:W-:Y:S01]  /*2a40*/  LOP3.LUT R16, R0, 0x80000000, RZ, 0x3c, !PT ;  /* 0x8000000000107812 */ /* 0x000fe200078e3cff */
[----:B------:R-:W-:-:S04]  /*2a50*/  DFMA R14, R10, -R2, R14 ;  /* 0x800000020a0e722b */ /* 0x000fc8000000000e */
[----:B------:R-:W-:Y:S01]  /*2a60*/  DFMA R12, R8, R12, UR4 ;  /* 0x00000004080c7e2b */ /* 0x000fe2000800000c */
[----:B------:R-:W-:Y:S01]  /*2a70*/  UMOV UR4, 0x9999a3c4 ;  /* 0x9999a3c400047882 */ /* 0x000fe20000000000 */
[----:B------:R-:W-:Y:S01]  /*2a80*/  UMOV UR5, 0x3f899999 ;  /* 0x3f89999900057882 */ /* 0x000fe20000000000 */
[----:B------:R-:W-:Y:S01]  /*2a90*/  DADD R16, R16, -UR6 ;  /* 0x8000000610107e29 */ /* 0x000fe20008000000 */
[----:B------:R-:W-:Y:S01]  /*2aa0*/  UMOV UR6, 0xfefa39ef ;  /* 0xfefa39ef00067882 */ /* 0x000fe20000000000 */
[----:B------:R-:W-:Y:S01]  /*2ab0*/  UMOV UR7, 0x3fe62e42 ;  /* 0x3fe62e4200077882 */ /* 0x000fe20000000000 */
[----:B------:R-:W-:Y:S02]  /*2ac0*/  DMUL R14, R6, R14 ;  /* 0x0000000e060e7228 */ /* 0x000fe40000000000 */
[----:B------:R-:W-:Y:S01]  /*2ad0*/  DFMA R12, R8, R12, UR4 ;  /* 0x00000004080c7e2b */ /* 0x000fe2000800000c */
[----:B------:R-:W-:Y:S01]  /*2ae0*/  UMOV UR4, 0x55555554 ;  /* 0x5555555400047882 */ /* 0x000fe20000000000 */
[----:B------:R-:W-:Y:S01]  /*2af0*/  UMOV UR5, 0x3fb55555 ;  /* 0x3fb5555500057882 */ /* 0x000fe20000000000 */
[----:B------:R-:W-:-:S05]  /*2b00*/  DFMA R10, R16, UR6, R2 ;  /* 0x00000006100a7c2b */ /* 0x000fca0008000002 */
        /* <DEDUP_REMOVED lines=11> */
[----:B------:R-:W-:-:S07]  /*2bc0*/  DADD R12, R10, R12 ;  /* 0x000000000a0c7229 */ /* 0x000fce000000000c */
[----:B------:R-:W-:Y:S01]  /*2bd0*/  STG.E.64 desc[UR8][R4.64+0x800], R12 ;  /* 0x0008000c04007986 */ /* 0x000fe2000c101b08 */
[----:B------:R-:W-:Y:S05]  /*2be0*/  EXIT ;  /* 0x000000000000794d */ /* 0x000fea0003800000 */
.L_x_214:
        /* <DEDUP_REMOVED lines=9> */
[----:B------:R-:W1:Y:S04]  /*2c80*/  LDCU.64 UR10, c[0x0][0x388] ;  /* 0x00007100ff0a77ac */ /* 0x000e680008000a00 */
[----:B------:R-:W-:Y:S02]  /*2c90*/  IMAD.X R3, RZ, RZ, UR5, P0 ;  /* 0x00000005ff037e24 */ /* 0x000fe400080e06ff */
[----:B------:R-:W-:-:S03]  /*2ca0*/  IMAD.SHL.U32 R11, R10, 0x8, RZ ;  /* 0x000000080a0b7824 */ /* 0x000fc600078e00ff */
[----:B------:R-:W-:Y:S02]  /*2cb0*/  SHF.L.U64.HI R10, R10, 0x3, R3 ;  /* 0x000000030a0a7819 */ /* 0x000fe40000010203 */
[----:B0-----:R-:W-:-:S04]  /*2cc0*/  IADD3 R6, P0, PT, R11, UR12, RZ ;  /* 0x0000000c0b067c10 */ /* 0x001fc8000ff1e0ff */
[----:B------:R-:W-:-:S06]  /*2cd0*/  IADD3.X R7, PT, PT, R10, UR13, RZ, P0, !PT ;  /* 0x0000000d0a077c10 */ /* 0x000fcc00087fe4ff */
[----:B------:R-:W2:Y:S01]  /*2ce0*/  LDG.E.64 R6, desc[UR8][R6.64] ;  /* 0x0000000806067981 */ /* 0x000ea2000c1e1b00 */
[----:B-1----:R-:W-:-:S04]  /*2cf0*/  IADD3 R8, P0, PT, R11, UR10, RZ ;  /* 0x0000000a0b087c10 */ /* 0x002fc8000ff1e0ff */
[----:B------:R-:W-:Y:S01]  /*2d00*/  IADD3.X R9, PT, PT, R10, UR11, RZ, P0, !PT ;  /* 0x0000000b0a097c10 */ /* 0x000fe200087fe4ff */
[----:B------:R-:W0:Y:S05]  /*2d10*/  LDCU.64 UR10, c[0x0][0x3c0] ;  /* 0x00007800ff0a77ac */ /* 0x000e2a0008000a00 */
[----:B------:R-:W3:Y:S01]  /*2d20*/  LDG.E.64 R8, desc[UR8][R8.64] ;  /* 0x0000000808087981 */ /* 0x000ee2000c1e1b00 */
[----:B------:R-:W-:Y:S01]  /*2d30*/  BSSY.RECONVERGENT B1, `(.L_x_266) ;  /* 0x0000023000017945 */ /* 0x000fe20003800200 */
[----:B--2---:R-:W-:-:S04]  /*2d40*/  SHF.R.U32.HI R0, RZ, 0x14, R7 ;  /* 0x00000014ff007819 */ /* 0x004fc80000011607 */
[----:B------:R-:W-:-:S05]  /*2d50*/  LOP3.LUT R0, R0, 0x7ff, RZ, 0xc0, !PT ;  /* 0x000007ff00007812 */ /* 0x000fca00078ec0ff */
[----:B------:R-:W-:Y:S01]  /*2d60*/  VIADD R3, R0, 0xfffffc0c ;  /* 0xfffffc0c00037836 */ /* 0x000fe20000000000 */
[----:B---3--:R-:W-:-:S04]  /*2d70*/  DSETP.NEU.AND P1, PT, R8, RZ, PT ;  /* 0x000000ff0800722a */ /* 0x008fc80003f2d000 */
[CC--:B------:R-:W-:Y:S02]  /*2d80*/  SHF.L.U32 R0, R6.reuse, R3.reuse, RZ ;  /* 0x0000000306007219 */ /* 0x0c0fe400000006ff */
[----:B------:R-:W-:Y:S02]  /*2d90*/  SHF.L.U64.HI R3, R6, R3, R7 ;  /* 0x0000000306037219 */ /* 0x000fe40000010207 */
[----:B------:R-:W-:Y:S02]  /*2da0*/  ISETP.NE.U32.AND P0, PT, R0, RZ, PT ;  /* 0x000000ff0000720c */ /* 0x000fe40003f05070 */
[----:B------:R-:W-:Y:S02]  /*2db0*/  ISETP.GE.OR P3, PT, R7, RZ, P1 ;  /* 0x000000ff0700720c */ /* 0x000fe40000f66670 */
[----:B------:R-:W-:Y:S02]  /*2dc0*/  ISETP.NE.AND.EX P0, PT, R3, -0x80000000, PT, P0 ;  /* 0x800000000300780c */ /* 0x000fe40003f05300 */
[----:B------:R-:W-:-:S02]  /*2dd0*/  @!P1 IMAD.MOV.U32 R2, RZ, RZ, RZ ;  /* 0x000000ffff029224 */ /* 0x000fc400078e00ff */
[----:B------:R-:W-:-:S09]  /*2de0*/  PLOP3.LUT P2, PT, P0, PT, PT, 0x8, 0x80 ;  /* 0x000000000080781c */ /* 0x000fd2000074e170 */
[----:B------:R-:W-:Y:S01]  /*2df0*/  @!P1 DSETP.NEU.AND P2, PT, |R6|, 0.5, !P0 ;  /* 0x3fe000000600942a */ /* 0x000fe2000474d200 */
[----:B0-----:R-:W-:-:S04]  /*2e00*/  IADD3 R4, P0, PT, R11, UR10, RZ ;  /* 0x0000000a0b047c10 */ /* 0x001fc8000ff1e0ff */
[----:B------:R-:W-:Y:S02]  /*2e10*/  IADD3.X R5, PT, PT, R10, UR11, RZ, P0, !PT ;  /* 0x0000000b0a057c10 */ /* 0x000fe400087fe4ff */
[----:B------:R-:W-:-:S04]  /*2e20*/  @!P1 SEL R3, R9, RZ, P2 ;  /* 0x000000ff09039207 */ /* 0x000fc80001000000 */
        /* <DEDUP_REMOVED lines=9> */
.L_x_268:
        /* <DEDUP_REMOVED lines=10> */
.L_x_267:
[----:B------:R-:W-:Y:S05]  /*2f60*/  BSYNC.RECONVERGENT B1 ;  /* 0x0000000000017941 */ /* 0x000fea0003800200 */
.L_x_266:
        /* <DEDUP_REMOVED lines=19> */
.L_x_271:
        /* <DEDUP_REMOVED lines=11> */
.L_x_270:
[----:B------:R-:W-:Y:S05]  /*3150*/  BSYNC.RECONVERGENT B1 ;  /* 0x0000000000017941 */ /* 0x000fea0003800200 */
.L_x_269:
[----:B------:R-:W0:Y:S01]  /*3160*/  LDCU.64 UR12, c[0x0][0x3a8] ;  /* 0x00007500ff0c77ac */ /* 0x000e220008000a00 */
[----:B------:R-:W1:Y:S01]  /*3170*/  LDCU.64 UR10, c[0x0][0x390] ;  /* 0x00007200ff0a77ac */ /* 0x000e620008000a00 */
[----:B0-----:R-:W-:-:S04]  /*3180*/  IADD3 R16, P0, PT, R11, UR12, RZ ;  /* 0x0000000c0b107c10 */ /* 0x001fc8000ff1e0ff */
[----:B------:R-:W-:-:S06]  /*3190*/  IADD3.X R17, PT, PT, R10, UR13, RZ, P0, !PT ;  /* 0x0000000d0a117c10 */ /* 0x000fcc00087fe4ff */
[----:B------:R-:W2:Y:S01]  /*31a0*/  LDG.E.64 R16, desc[UR8][R16.64] ;  /* 0x0000000810107981 */ /* 0x000ea2000c1e1b00 */
[----:B-1----:R-:W-:-:S04]  /*31b0*/  IADD3 R18, P0, PT, R11, UR10, RZ ;  /* 0x0000000a0b127c10 */ /* 0x002fc8000ff1e0ff */
[----:B------:R-:W-:-:S06]  /*31c0*/  IADD3.X R19, PT, PT, R10, UR11, RZ, P0, !PT ;  /* 0x0000000b0a137c10 */ /* 0x000fcc00087fe4ff */
[----:B------:R-:W3:Y:S01]  /*31d0*/  LDG.E.64 R18, desc[UR8][R18.64] ;  /* 0x0000000812127981 */ /* 0x000ee2000c1e1b00 */
[----:B------:R-:W-:Y:S01]  /*31e0*/  DSETP.NEU.AND P1, PT, R6, RZ, PT ;  /* 0x000000ff0600722a */ /* 0x000fe20003f2d000 */
[----:B------:R-:W-:Y:S05]  /*31f0*/  BSSY.RECONVERGENT B1, `(.L_x_272) ;  /* 0x0000027000017945 */ /* 0x000fea0003800200 */
[----:B------:R-:W-:Y:S02]  /*3200*/  FSEL R6, R2, RZ, P1 ;  /* 0x000000ff02067208 */ /* 0x000fe40000800000 */
[----:B------:R-:W-:Y:S02]  /*3210*/  FSEL R2, R3, 1.875, P1 ;  /* 0x3ff0000003027808 */ /* 0x000fe40000800000 */
        /* <DEDUP_REMOVED lines=26> */
.L_x_274:
        /* <DEDUP_REMOVED lines=10> */
.L_x_273:
[----:B------:R-:W-:Y:S05]  /*3460*/  BSYNC.RECONVERGENT B1 ;  /* 0x0000000000017941 */ /* 0x000fea0003800200 */
.L_x_272:
        /* <DEDUP_REMOVED lines=19> */
.L_x_277:
        /* <DEDUP_REMOVED lines=11> */
.L_x_276:
[----:B------:R-:W-:Y:S05]  /*3650*/  BSYNC.RECONVERGENT B1 ;  /* 0x0000000000017941 */ /* 0x000fea0003800200 */
.L_x_275:
        /* <DEDUP_REMOVED lines=39> */
.L_x_280:
        /* <DEDUP_REMOVED lines=10> */
.L_x_279:
[----:B------:R-:W-:Y:S05]  /*3970*/  BSYNC.RECONVERGENT B1 ;  /* 0x0000000000017941 */ /* 0x000fea0003800200 */
.L_x_278:
        /* <DEDUP_REMOVED lines=19> */
.L_x_283:
        /* <DEDUP_REMOVED lines=11> */
.L_x_282:
[----:B------:R-:W-:Y:S05]  /*3b60*/  BSYNC.RECONVERGENT B1 ;  /* 0x0000000000017941 */ /* 0x000fea0003800200 */
.L_x_281:
[----:B------:R-:W0:Y:S02]  /*3b70*/  LDCU.64 UR10, c[0x0][0x3b8] ;  /* 0x00007700ff0a77ac */ /* 0x000e240008000a00 */
[----:B0-----:R-:W-:-:S04]  /*3b80*/  IADD3 R20, P0, PT, R11, UR10, RZ ;  /* 0x0000000a0b147c10 */ /* 0x001fc8000ff1e0ff */
[----:B------:R-:W-:-:S05]  /*3b90*/  IADD3.X R21, PT, PT, R10, UR11, RZ, P0, !PT ;  /* 0x0000000b0a157c10 */ /* 0x000fca00087fe4ff */
        /* <DEDUP_REMOVED lines=29> */
.L_x_285:
[----:B------:R-:W-:Y:S05]  /*3d70*/  BSYNC.RECONVERGENT B1 ;  /* 0x0000000000017941 */ /* 0x000fea0003800200 */
.L_x_284:
[----:B------:R-:W-:Y:S01]  /*3d80*/  ISETP.GT.AND P0, PT, R3, 0xfffff, PT ;  /* 0x000fffff0300780c */ /* 0x000fe20003f04270 */
[--C-:B------:R-:W-:Y:S01]  /*3d90*/  IMAD.MOV.U32 R6, RZ, RZ, R2.reuse ;  /* 0x000000ffff067224 */ /* 0x100fe200078e0002 */
[----:B------:R-:W-:Y:S01]  /*3da0*/  BSSY.RECONVERGENT B1, `(.L_x_286) ;  /* 0x0000052000017945 */ /* 0x000fe20003800200 */
[--C-:B------:R-:W-:Y:S02]  /*3db0*/  IMAD.MOV.U32 R7, RZ, RZ, R3.reuse ;  /* 0x000000ffff077224 */ /* 0x100fe400078e0003 */
[----:B------:R-:W-:Y:S02]  /*3dc0*/  IMAD.MOV.U32 R0, RZ, RZ, R3 ;  /* 0x000000ffff007224 */ /* 0x000fe400078e0003 */
[----:B------:R-:W-:Y:S02]  /*3dd0*/  IMAD.MOV.U32 R13, RZ, RZ, -0x3ff ;  /* 0xfffffc01ff0d7424 */ /* 0x000fe400078e00ff */
[----:B------:R-:W-:-:S04]  /*3de0*/  IMAD.MOV.U32 R10, RZ, RZ, R2 ;  /* 0x000000ffff0a7224 */ /* 0x000fc800078e0002 */
[----:B------:R-:W-:Y:S01]  /*3df0*/  @!P0 DMUL R6, R6, 1.80143985094819840000e+16 ;  /* 0x4350000006068828 */ /* 0x000fe20000000000 */
[----:B------:R-:W-:-:S09]  /*3e00*/  @!P0 IMAD.MOV.U32 R13, RZ, RZ, -0x435 ;  /* 0xfffffbcbff0d8424 */ /* 0x000fd200078e00ff */
[----:B------:R-:W-:Y:S02]  /*3e10*/  @!P0 IMAD.MOV.U32 R0, RZ, RZ, R7 ;  /* 0x000000ffff008224 */ /* 0x000fe400078e0007 */
[----:B------:R-:W-:Y:S02]  /*3e20*/  @!P0 IMAD.MOV.U32 R10, RZ, RZ, R6 ;  /* 0x000000ffff0a8224 */ /* 0x000fe400078e0006 */
[----:B------:R-:W-:-:S05]  /*3e30*/  VIADD R3, R0, 0xffffffff ;  /* 0xffffffff00037836 */ /* 0x000fca0000000000 */
[----:B------:R-:W-:-:S13]  /*3e40*/  ISETP.GT.U32.AND P1, PT, R3, 0x7feffffe, PT ;  /* 0x7feffffe0300780c */ /* 0x000fda0003f24070 */
[----:B------:R-:W-:Y:S05]  /*3e50*/  @P1 BRA `(.L_x_287) ;  /* 0x0000000400001947 */ /* 0x000fea0003800000 */
[----:B------:R-:W-:Y:S01]  /*3e60*/  LOP3.LUT R2, R0, 0xfffff, RZ, 0xc0, !PT ;  /* 0x000fffff00027812 */ /* 0x000fe200078ec0ff */
[----:B------:R-:W-:Y:S01]  /*3e70*/  IMAD.MOV.U32 R6, RZ, RZ, RZ ;  /* 0x000000ffff067224 */ /* 0x000fe200078e00ff */
[----:B------:R-:W-:Y:S01]  /*3e80*/  UMOV UR10, 0x3ae80f1e ;  /* 0x3ae80f1e000a7882 */ /* 0x000fe20000000000 */
[----:B------:R-:W-:Y:S01]  /*3e90*/  IMAD.MOV.U32 R16, RZ, RZ, -0x748574fc ;  /* 0x8b7a8b04ff107424 */ /* 0x000fe200078e00ff */
[----:B------:R-:W-:Y:S01]  /*3ea0*/  LOP3.LUT R11, R2, 0x3ff00000, RZ, 0xfc, !PT ;  /* 0x3ff00000020b7812 */ /* 0x000fe200078efcff */
[----:B------:R-:W-:Y:S01]  /*3eb0*/  IMAD.MOV.U32 R17, RZ, RZ, 0x3ed0ee25 ;  /* 0x3ed0ee25ff117424 */ /* 0x000fe200078e00ff */
[----:B------:R-:W-:Y:S01]  /*3ec0*/  UMOV UR11, 0x3eb1380b ;  /* 0x3eb1380b000b7882 */ /* 0x000fe20000000000 */
[----:B------:R-:W-:Y:S01]  /*3ed0*/  LEA.HI R0, R0, R13, RZ, 0xc ;  /* 0x0000000d00007211 */ /* 0x000fe200078f60ff */
[----:B------:R-:W-:Y:S01]  /*3ee0*/  IMAD.MOV.U32 R19, RZ, RZ, 0x43300000 ;  /* 0x43300000ff137424 */ /* 0x000fe200078e00ff */
[----:B------:R-:W-:Y:S01]  /*3ef0*/  ISETP.GE.U32.AND P0, PT, R11, 0x3ff6a09f, PT ;  /* 0x3ff6a09f0b00780c */ /* 0x000fe20003f06070 */
[----:B------:R-:W-:Y:S01]  /*3f00*/  UMOV UR12, 0x80000000 ;  /* 0x80000000000c7882 */ /* 0x000fe20000000000 */
[----:B------:R-:W-:-:S11]  /*3f10*/  UMOV UR13, 0x43300000 ;  /* 0x43300000000d7882 */ /* 0x000fd60000000000 */
[----:B------:R-:W-:Y:S02]  /*3f20*/  @P0 VIADD R3, R11, 0xfff00000 ;  /* 0xfff000000b030836 */ /* 0x000fe40000000000 */
[----:B------:R-:W-:Y:S02]  /*3f30*/  @P0 VIADD R0, R0, 0x1 ;  /* 0x0000000100000836 */ /* 0x000fe40000000000 */
[----:B------:R-:W-:-:S03]  /*3f40*/  @P0 IMAD.MOV.U32 R11, RZ, RZ, R3 ;  /* 0x000000ffff0b0224 */ /* 0x000fc600078e0003 */
[----:B------:R-:W-:-:S03]  /*3f50*/  LOP3.LUT R18, R0, 0x80000000, RZ, 0x3c, !PT ;  /* 0x8000000000127812 */ /* 0x000fc600078e3cff */
[C---:B------:R-:W-:Y:S02]  /*3f60*/  DADD R14, R10.reuse, 1 ;  /* 0x3ff000000a0e7429 */ /* 0x040fe40000000000 */
[----:B------:R-:W-:Y:S02]  /*3f70*/  DADD R10, R10, -1 ;  /* 0xbff000000a0a7429 */ /* 0x000fe40000000000 */
[----:B------:R-:W-:Y:S01]  /*3f80*/  DADD R18, R18, -UR12 ;  /* 0x8000000c12127e29 */ /* 0x000fe20008000000 */
[----:B------:R-:W-:Y:S01]  /*3f90*/  UMOV UR12, 0xfefa39ef ;  /* 0xfefa39ef000c7882 */ /* 0x000fe20000000000 */
[----:B------:R-:W0:Y:S01]  /*3fa0*/  MUFU.RCP64H R7, R15 ;  /* 0x0000000f00077308 */ /* 0x000e220000001800 */
[----:B------:R-:W-:Y:S01]  /*3fb0*/  UMOV UR13, 0x3fe62e42 ;  /* 0x3fe62e42000d7882 */ /* 0x000fe20000000000 */
        /* <DEDUP_REMOVED lines=9> */
[----:B------:R-:W-:-:S05]  /*4050*/  DADD R16, R10, -R2 ;  /* 0x000000000a107229 */ /* 0x000fca0000000802 */
[----:B------:R-:W-:Y:S01]  /*4060*/  DFMA R14, R8, R14, UR10 ;  /* 0x0000000a080e7e2b */ /* 0x000fe2000800000e */
[----:B------:R-:W-:Y:S01]  /*4070*/  UMOV UR10, 0xa9ab0956 ;  /* 0xa9ab0956000a7882 */ /* 0x000fe20000000000 */
[----:B------:R-:W-:Y:S01]  /*4080*/  UMOV UR11, 0x3f1745cb ;  /* 0x3f1745cb000b7882 */ /* 0x000fe20000000000 */
[----:B------:R-:W-:-:S05]  /*4090*/  DADD R16, R16, R16 ;  /* 0x0000000010107229 */ /* 0x000fca0000000010 */
[----:B------:R-:W-:Y:S01]  /*40a0*/  DFMA R14, R8, R14, UR10 ;  /* 0x0000000a080e7e2b */ /* 0x000fe2000800000e */
[----:B------:R-:W-:Y:S01]  /*40b0*/  UMOV UR10, 0x2d1b5154 ;  /* 0x2d1b5154000a7882 */ /* 0x000fe20000000000 */
[----:B------:R-:W-:Y:S01]  /*40c0*/  UMOV UR11, 0x3f3c71c7 ;  /* 0x3f3c71c7000b7882 */ /* 0x000fe20000000000 */
[----:B------:R-:W-:Y:S02]  /*40d0*/  DFMA R16, R10, -R2, R16 ;  /* 0x800000020a10722b */ /* 0x000fe40000000010 */
        /* <DEDUP_REMOVED lines=24> */
.L_x_287:
[----:B------:R-:W-:Y:S01]  /*4260*/  IMAD.MOV.U32 R2, RZ, RZ, 0x0 ;  /* 0x00000000ff027424 */ /* 0x000fe200078e00ff */
[----:B------:R-:W-:Y:S01]  /*4270*/  LOP3.LUT P0, RZ, R7, 0x7fffffff, RZ, 0xc0, !PT ;  /* 0x7fffffff07ff7812 */ /* 0x000fe2000780c0ff */
[----:B------:R-:W-:-:S06]  /*4280*/  IMAD.MOV.U32 R3, RZ, RZ, 0x7ff00000 ;  /* 0x7ff00000ff037424 */ /* 0x000fcc00078e00ff */
[----:B------:R-:W-:-:S10]  /*4290*/  DFMA R2, R6, R2, +INF ;  /* 0x7ff000000602742b */ /* 0x000fd40000000002 */
[----:B------:R-:W-:Y:S02]  /*42a0*/  FSEL R10, R2, RZ, P0 ;  /* 0x000000ff020a7208 */ /* 0x000fe40000000000 */
[----:B------:R-:W-:-:S07]  /*42b0*/  FSEL R11, R3, -QNAN , P0 ;  /* 0xfff00000030b7808 */ /* 0x000fce0000000000 */
.L_x_288:
[----:B------:R-:W-:Y:S05]  /*42c0*/  BSYNC.RECONVERGENT B1 ;  /* 0x0000000000017941 */ /* 0x000fea0003800200 */
.L_x_286:
[----:B------:R0:W-:Y:S02]  /*42d0*/  STG.E.64 desc[UR8][R4.64], R10 ;  /* 0x0000000a04007986 */ /* 0x0001e4000c101b08 */
.L_x_265:
[----:B------:R-:W-:Y:S05]  /*42e0*/  BSYNC.RECONVERGENT B0 ;  /* 0x0000000000007941 */ /* 0x000fea0003800200 */
.L_x_264:
[----:B------:R-:W-:Y:S02]  /*42f0*/  VIADD R0, R12, 0x100 ;  /* 0x000001000c007836 */ /* 0x000fe40000000000 */
[----:B------:R-:W-:-:S03]  /*4300*/  IMAD.U32 R2, RZ, RZ, UR7 ;  /* 0x00000007ff027e24 */ /* 0x000fc6000f8e00ff */
[----:B------:R-:W-:-:S04]  /*4310*/  ISETP.LT.U32.AND P0, PT, R0, UR6, PT ;  /* 0x0000000600007c0c */ /* 0x000fc8000bf01070 */
[----:B------:R-:W-:-:S13]  /*4320*/  ISETP.GT.AND.EX P0, PT, R2, RZ, PT, P0 ;  /* 0x000000ff0200720c */ /* 0x000fda0003f04300 */
[----:B------:R-:W-:Y:S05]  /*4330*/  @!P0 EXIT ;  /* 0x000000000000894d */ /* 0x000fea0003800000 */
[----:B------:R-:W1:Y:S01]  /*4340*/  LDCU.128 UR12, c[0x0][0x3a0] ;  /* 0x00007400ff0c77ac */ /* 0x000e620008000c00 */
[----:B------:R-:W-:Y:S01]  /*4350*/  IADD3 R12, P0, PT, R12, UR4, RZ ;  /* 0x000000040c0c7c10 */ /* 0x000fe2000ff1e0ff */
[----:B------:R-:W2:Y:S04]  /*4360*/  LDCU.128 UR16, c[0x0][0x3b0] ;  /* 0x00007600ff1077ac */ /* 0x000ea80008000c00 */
[----:B------:R-:W-:Y:S01]  /*4370*/  IMAD.X R3, RZ, RZ, UR5, P0 ;  /* 0x00000005ff037e24 */ /* 0x000fe200080e06ff */
[----:B------:R-:W3:Y:S01]  /*4380*/  LDCU.64 UR4, c[0x0][0x388] ;  /* 0x00007100ff0477ac */ /* 0x000ee20008000a00 */
[----:B0-----:R-:W-:-:S03]  /*4390*/  IMAD.SHL.U32 R4, R12, 0x8, RZ ;  /* 0x000000080c047824 */ /* 0x001fc600078e00ff */
[----:B------:R-:W-:Y:S01]  /*43a0*/  SHF.L.U64.HI R2, R12, 0x3, R3 ;  /* 0x000000030c027819 */ /* 0x000fe20000010203 */
[----:B------:R-:W0:Y:S01]  /*43b0*/  LDCU.64 UR10, c[0x0][0x3c0] ;  /* 0x00007800ff0a77ac */ /* 0x000e220008000a00 */
[----:B-1----:R-:W-:-:S04]  /*43c0*/  IADD3 R16, P0, PT, R4, UR12, RZ ;  /* 0x0000000c04107c10 */ /* 0x002fc8000ff1e0ff */
[----:B------:R-:W-:Y:S02]  /*43d0*/  IADD3.X R17, PT, PT, R2, UR13, RZ, P0, !PT ;  /* 0x0000000d02117c10 */ /* 0x000fe400087fe4ff */
[----:B---3--:R-:W-:-:S04]  /*43e0*/  IADD3 R18, P0, PT, R4, UR4, RZ ;  /* 0x0000000404127c10 */ /* 0x008fc8000ff1e0ff */
[----:B------:R-:W3:Y:S01]  /*43f0*/  LDG.E.64 R16, desc[UR8][R16.64+0x800] ;  /* 0x0008000810107981 */ /* 0x000ee2000c1e1b00 */
[----:B------:R-:W-:Y:S01]  /*4400*/  IADD3.X R19, PT, PT, R2, UR5, RZ, P0, !PT ;  /* 0x0000000502137c10 */ /* 0x000fe200087fe4ff */
[----:B------:R-:W1:Y:S05]  /*4410*/  LDCU.128 UR4, c[0x0][0x390] ;  /* 0x00007200ff0477ac */ /* 0x000e6a0008000c00 */
[----:B------:R-:W4:Y:S01]  /*4420*/  LDG.E.64 R18, desc[UR8][R18.64+0x800] ;  /* 0x0008000812127981 */ /* 0x000f22000c1e1b00 */
[C---:B------:R-:W-:Y:S01]  /*4430*/  IADD3 R12, P3, PT, R4.reuse, UR14, RZ ;  /* 0x0000000e040c7c10 */ /* 0x040fe2000ff7e0ff */
[----:B------:R-:W-:Y:S01]  /*4440*/  BSSY.RECONVERGENT B0, `(.L_x_289) ;  /* 0x000002d000007945 */ /* 0x000fe20003800200 */
[----:B--2---:R-:W-:-:S02]  /*4450*/  IADD3 R8, P1, PT, R4, UR16, RZ ;  /* 0x0000001004087c10 */ /* 0x004fc4000ff3e0ff */
[----:B------:R-:W-:Y:S02]  /*4460*/  IADD3 R6, P0, PT, R4, UR18, RZ ;  /* 0x0000001204067c10 */ /* 0x000fe4000ff1e0ff */
[C---:B------:R-:W-:Y:S02]  /*4470*/  IADD3.X R13, PT, PT, R2.reuse, UR15, RZ, P3, !PT ;  /* 0x0000000f020d7c10 */ /* 0x040fe40009ffe4ff */
[C---:B------:R-:W-:Y:S02]  /*4480*/  IADD3.X R9, PT, PT, R2.reuse, UR17, RZ, P1, !PT ;  /* 0x0000001102097c10 */ /* 0x040fe40008ffe4ff */
[----:B------:R-:W-:Y:S02]  /*4490*/  IADD3.X R7, PT, PT, R2, UR19, RZ, P0, !PT ;  /* 0x0000001302077c10 */ /* 0x000fe400087fe4ff */
[C---:B-1----:R-:W-:Y:S02]  /*44a0*/  IADD3 R14, P5, PT, R4.reuse, UR4, RZ ;  /* 0x00000004040e7c10 */ /* 0x042fe4000ffbe0ff */
[----:B------:R-:W-:-:S02]  /*44b0*/  IADD3 R10, P4, PT, R4, UR6, RZ ;  /* 0x00000006040a7c10 */ /* 0x000fc4000ff9e0ff */
[----:B------:R-:W-:Y:S02]  /*44c0*/  IADD3.X R15, PT, PT, R2, UR5, RZ, P5, !PT ;  /* 0x00000005020f7c10 */ /* 0x000fe4000affe4ff */
[----:B0-----:R-:W-:Y:S02]  /*44d0*/  IADD3 R4, P6, PT, R4, UR10, RZ ;  /* 0x0000000a04047c10 */ /* 0x001fe4000ffde0ff */
[C---:B------:R-:W-:Y:S02]  /*44e0*/  IADD3.X R11, PT, PT, R2.reuse, UR7, RZ, P4, !PT ;  /* 0x00000007020b7c10 */ /* 0x040fe4000a7fe4ff */
[----:B------:R-:W-:Y:S02]  /*44f0*/  IADD3.X R5, PT, PT, R2, UR11, RZ, P6, !PT ;  /* 0x0000000b02057c10 */ /* 0x000fe4000b7fe4ff */
[----:B---3--:R-:W-:-:S04]  /*4500*/  SHF.R.U32.HI R0, RZ, 0x14, R17 ;  /* 0x00000014ff007819 */ /* 0x008fc80000011611 */
[----:B------:R-:W-:Y:S01]  /*4510*/  LOP3.LUT R0, R0, 0x7ff, RZ, 0xc0, !PT ;  /* 0x000007ff00007812 */ /* 0x000fe200078ec0ff */
[----:B----4-:R-:W-:-:S04]  /*4520*/  DSETP.NEU.AND P5, PT, R18, RZ, PT ;  /* 0x000000ff1200722a */ /* 0x010fc80003fad000 */
        /* <DEDUP_REMOVED lines=14> */
.L_x_291:
        /* <DEDUP_REMOVED lines=11> */
.L_x_290:
[----:B------:R-:W-:Y:S01]  /*46c0*/  ISETP.GE.AND P0, PT, R17, RZ, PT ;  /* 0x000000ff1100720c */ /* 0x000fe20003f06270 */
[----:B------:R-:W-:Y:S01]  /*46d0*/  DSETP.NEU.AND P2, PT, |R16|, 0.5, !P2 ;  /* 0x3fe000001000742a */ /* 0x000fe2000574d200 */
[----:B------:R-:W-:-:S05]  /*46e0*/  IMAD.MOV.U32 R2, RZ, RZ, RZ ;  /* 0x000000ffff027224 */ /* 0x000fca00078e00ff */
[----:B------:R-:W-:-:S06]  /*46f0*/  SEL R3, R19, RZ, P2 ;  /* 0x000000ff13037207 */ /* 0x000fcc0001000000 */
[----:B------:R-:W-:-:S07]  /*4700*/  @!P0 LOP3.LUT R3, R3, 0x7ff00000, RZ, 0xfc, !PT ;  /* 0x7ff0000003038812 */ /* 0x000fce00078efcff */
.L_x_292:
[----:B------:R-:W-:Y:S05]  /*4710*/  BSYNC.RECONVERGENT B0 ;  /* 0x0000000000007941 */ /* 0x000fea0003800200 */
.L_x_289:
        /* <DEDUP_REMOVED lines=22> */
.L_x_296:
        /* <DEDUP_REMOVED lines=8> */
.L_x_295:
[----:B------:R-:W-:-:S11]  /*4900*/  DADD R2, R18, R16 ;  /* 0x0000000012027229 */ /* 0x000fd60000000010 */
.L_x_294:
[----:B------:R-:W-:Y:S05]  /*4910*/  BSYNC.RECONVERGENT B0 ;  /* 0x0000000000007941 */ /* 0x000fea0003800200 */
.L_x_293:
        /* <DEDUP_REMOVED lines=26> */
.L_x_299:
        /* <DEDUP_REMOVED lines=11> */
.L_x_298:
[----:B------:R-:W-:Y:S01]  /*4b70*/  ISETP.GE.AND P0, PT, R13, RZ, PT ;  /* 0x000000ff0d00720c */ /* 0x000fe20003f06270 */
[----:B------:R-:W-:Y:S01]  /*4b80*/  DSETP.NEU.AND P2, PT, |R12|, 0.5, !P2 ;  /* 0x3fe000000c00742a */ /* 0x000fe2000574d200 */
[----:B------:R-:W-:-:S05]  /*4b90*/  IMAD.MOV.U32 R2, RZ, RZ, RZ ;  /* 0x000000ffff027224 */ /* 0x000fca00078e00ff */
[----:B------:R-:W-:-:S06]  /*4ba0*/  SEL R3, R15, RZ, P2 ;  /* 0x000000ff0f037207 */ /* 0x000fcc0001000000 */
[----:B------:R-:W-:-:S07]  /*4bb0*/  @!P0 LOP3.LUT R3, R3, 0x7ff00000, RZ, 0xfc, !PT ;  /* 0x7ff0000003038812 */ /* 0x000fce00078efcff */
.L_x_300:
[----:B------:R-:W-:Y:S05]  /*4bc0*/  BSYNC.RECONVERGENT B0 ;  /* 0x0000000000007941 */ /* 0x000fea0003800200 */
.L_x_297:
        /* <DEDUP_REMOVED lines=22> */
.L_x_304:
        /* <DEDUP_REMOVED lines=8> */
.L_x_303:
[----:B------:R-:W-:-:S11]  /*4db0*/  DADD R2, R14, R12 ;  /* 0x000000000e027229 */ /* 0x000fd6000000000c */
.L_x_302:
[----:B------:R-:W-:Y:S05]  /*4dc0*/  BSYNC.RECONVERGENT B0 ;  /* 0x0000000000007941 */ /* 0x000fea0003800200 */
.L_x_301:
        /* <DEDUP_REMOVED lines=27> */
.L_x_307:
        /* <DEDUP_REMOVED lines=11> */
.L_x_306:
[----:B------:R-:W-:Y:S01]  /*5030*/  ISETP.GE.AND P0, PT, R9, RZ, PT ;  /* 0x000000ff0900720c */ /* 0x000fe20003f06270 */
[----:B------:R-:W-:Y:S01]  /*5040*/  DSETP.NEU.AND P2, PT, |R8|, 0.5, !P2 ;  /* 0x3fe000000800742a */ /* 0x000fe2000574d200 */
[----:B------:R-:W-:-:S05]  /*5050*/  IMAD.MOV.U32 R2, RZ, RZ, RZ ;  /* 0x000000ffff027224 */ /* 0x000fca00078e00ff */
[----:B------:R-:W-:-:S06]  /*5060*/  SEL R3, R11, RZ, P2 ;  /* 0x000000ff0b037207 */ /* 0x000fcc0001000000 */
[----:B------:R-:W-:-:S07]  /*5070*/  @!P0 LOP3.LUT R3, R3, 0x7ff00000, RZ, 0xfc, !PT ;  /* 0x7ff0000003038812 */ /* 0x000fce00078efcff */
.L_x_308:
[----:B------:R-:W-:Y:S05]  /*5080*/  BSYNC.RECONVERGENT B0 ;  /* 0x0000000000007941 */ /* 0x000fea0003800200 */
.L_x_305:
        /* <DEDUP_REMOVED lines=22> */
.L_x_312:
        /* <DEDUP_REMOVED lines=8> */
.L_x_311:
[----:B------:R-:W-:-:S11]  /*5270*/  DADD R2, R10, R8 ;  /* 0x000000000a027229 */ /* 0x000fd60000000008 */
.L_x_310:
[----:B------:R-:W-:Y:S05]  /*5280*/  BSYNC.RECONVERGENT B0 ;  /* 0x0000000000007941 */ /* 0x000fea0003800200 */
.L_x_309:
        /* <DEDUP_REMOVED lines=29> */
.L_x_314:
[----:B------:R-:W-:Y:S05]  /*5460*/  BSYNC.RECONVERGENT B0 ;  /* 0x0000000000007941 */ /* 0x000fea0003800200 */
.L_x_313:
[----:B------:R-:W-:Y:S01]  /*5470*/  ISETP.GT.AND P0, PT, R3, 0xfffff, PT ;  /* 0x000fffff0300780c */ /* 0x000fe20003f04270 */
[----:B------:R-:W-:Y:S01]  /*5480*/  IMAD.MOV.U32 R6, RZ, RZ, R2 ;  /* 0x000000ffff067224 */ /* 0x000fe200078e0002 */
[----:B------:R-:W-:Y:S01]  /*5490*/  BSSY.RECONVERGENT B0, `(.L_x_315) ;  /* 0x0000052000007945 */ /* 0x000fe20003800200 */
[--C-:B------:R-:W-:Y:S02]  /*54a0*/  IMAD.MOV.U32 R7, RZ, RZ, R3.reuse ;  /* 0x000000ffff077224 */ /* 0x100fe400078e0003 */
[----:B------:R-:W-:Y:S02]  /*54b0*/  IMAD.MOV.U32 R0, RZ, RZ, R3 ;  /* 0x000000ffff007224 */ /* 0x000fe400078e0003 */
[----:B------:R-:W-:-:S06]  /*54c0*/  IMAD.MOV.U32 R17, RZ, RZ, -0x3ff ;  /* 0xfffffc01ff117424 */ /* 0x000fcc00078e00ff */
[----:B------:R-:W-:Y:S01]  /*54d0*/  @!P0 DMUL R6, R6, 1.80143985094819840000e+16 ;  /* 0x4350000006068828 */ /* 0x000fe20000000000 */
[----:B------:R-:W-:-:S09]  /*54e0*/  @!P0 IMAD.MOV.U32 R17, RZ, RZ, -0x435 ;  /* 0xfffffbcbff118424 */ /* 0x000fd200078e00ff */
[----:B------:R-:W-:-:S04]  /*54f0*/  @!P0 IMAD.MOV.U32 R0, RZ, RZ, R7 ;  /* 0x000000ffff008224 */ /* 0x000fc800078e0007 */
[----:B------:R-:W-:-:S05]  /*5500*/  VIADD R3, R0, 0xffffffff ;  /* 0xffffffff00037836 */ /* 0x000fca0000000000 */
[----:B------:R-:W-:-:S13]  /*5510*/  ISETP.GE.U32.AND P1, PT, R3, 0x7fefffff, PT ;  /* 0x7fefffff0300780c */ /* 0x000fda0003f26070 */
[----:B------:R-:W-:Y:S01]  /*5520*/  @P1 IMAD.MOV.U32 R8, RZ, RZ, 0x0 ;  /* 0x00000000ff081424 */ /* 0x000fe200078e00ff */
[----:B------:R-:W-:Y:S01]  /*5530*/  @P1 LOP3.LUT P2, RZ, R7, 0x7fffffff, RZ, 0xc0, !PT ;  /* 0x7fffffff07ff1812 */ /* 0x000fe2000784c0ff */
[----:B------:R-:W-:-:S06]  /*5540*/  @P1 IMAD.MOV.U32 R9, RZ, RZ, 0x7ff00000 ;  /* 0x7ff00000ff091424 */ /* 0x000fcc00078e00ff */
[----:B------:R-:W-:Y:S01]  /*5550*/  @P1 DFMA R8, R6, R8, +INF ;  /* 0x7ff000000608142b */ /* 0x000fe20000000008 */
[----:B------:R-:W-:Y:S02]  /*5560*/  IMAD.MOV.U32 R7, RZ, RZ, R2 ;  /* 0x000000ffff077224 */ /* 0x000fe400078e0002 */
[----:B------:R-:W-:-:S07]  /*5570*/  @!P0 IMAD.MOV.U32 R7, RZ, RZ, R6 ;  /* 0x000000ffff078224 */ /* 0x000fce00078e0006 */
[----:B------:R-:W-:Y:S02]  /*5580*/  @P1 FSEL R2, R8, RZ, P2 ;  /* 0x000000ff08021208 */ /* 0x000fe40001000000 */
[----:B------:R-:W-:Y:S01]  /*5590*/  @P1 FSEL R3, R9, -QNAN , P2 ;  /* 0xfff0000009031808 */ /* 0x000fe20001000000 */
[----:B------:R-:W-:Y:S06]  /*55a0*/  @P1 BRA `(.L_x_316) ;  /* 0x0000000400001947 */ /* 0x000fec0003800000 */
        /* <DEDUP_REMOVED lines=9> */
[----:B------:R-:W-:Y:S01]  /*5640*/  UMOV UR6, 0x80000000 ;  /* 0x8000000000067882 */ /* 0x000fe20000000000 */
[----:B------:R-:W-:Y:S01]  /*5650*/  LEA.HI R17, R0, R17, RZ, 0xc ;  /* 0x0000001100117211 */ /* 0x000fe200078f60ff */
[----:B------:R-:W-:-:S10]  /*5660*/  UMOV UR7, 0x43300000 ;  /* 0x4330000000077882 */ /* 0x000fd40000000000 */
[----:B------:R-:W-:Y:S02]  /*5670*/  @P0 VIADD R7, R3, 0xfff00000 ;  /* 0xfff0000003070836 */ /* 0x000fe40000000000 */
[----:B------:R-:W-:Y:S02]  /*5680*/  @P0 VIADD R17, R17, 0x1 ;  /* 0x0000000111110836 */ /* 0x000fe40000000000 */
[----:B------:R-:W-:-:S03]  /*5690*/  @P0 IMAD.MOV.U32 R3, RZ, RZ, R7 ;  /* 0x000000ffff030224 */ /* 0x000fc600078e0007 */
[----:B------:R-:W-:Y:S01]  /*56a0*/  LOP3.LUT R16, R17, 0x80000000, RZ, 0x3c, !PT ;  /* 0x8000000011107812 */ /* 0x000fe200078e3cff */
[----:B------:R-:W-:Y:S02]  /*56b0*/  IMAD.MOV.U32 R17, RZ, RZ, 0x43300000 ;  /* 0x43300000ff117424 */ /* 0x000fe400078e00ff */
        /* <DEDUP_REMOVED lines=46> */
[----:B------:R-:W-:-:S11]  /*59a0*/  DADD R2, R10, R12 ;  /* 0x000000000a027229 */ /* 0x000fd6000000000c */
.L_x_316:
[----:B------:R-:W-:Y:S05]  /*59b0*/  BSYNC.RECONVERGENT B0 ;  /* 0x0000000000007941 */ /* 0x000fea0003800200 */
.L_x_315:
[----:B------:R-:W-:Y:S01]  /*59c0*/  STG.E.64 desc[UR8][R4.64+0x800], R2 ;  /* 0x0008000204007986 */ /* 0x000fe2000c101b08 */
[----:B------:R-:W-:Y:S05]  /*59d0*/  EXIT ;  /* 0x000000000000794d */ /* 0x000fea0003800000 */
        .weak           $__internal_1_$__cuda_sm20_div_rn_f64_full
        .type           $__internal_1_$__cuda_sm20_div_rn_f64_full,@function
        .size           $__internal_1_$__cuda_sm20_div_rn_f64_full,($_ZN3cub18CUB_300001_SM_10006detail8for_each13static_kernelINS2_12policy_hub_t12policy_500_tElNS2_12op_wrapper_tIl6alpresN6thrust24THRUST_300001_SM_1000_NS12zip_iteratorIN4cuda3std3__45tupleIJNS9_6detail15normal_iteratorINS9_10device_ptrIdEEEESJ_SJ_SJ_SJ_SJ_SJ_SJ_EEEEEEEEEvT0_T1_$__internal_accurate_pow - $__internal_1_$__cuda_sm20_div_rn_f64_full)
$__internal_1_$__cuda_sm20_div_rn_f64_full:
[C---:B------:R-:W-:Y:S01]  /*59e0*/  FSETP.GEU.AND P0, PT, |R21|.reuse, 1.469367938527859385e-39, PT ;  /* 0x001000001500780b */ /* 0x040fe20003f0e200 */
[----:B------:R-:W-:Y:S01]  /*59f0*/  IMAD.MOV.U32 R26, RZ, RZ, 0x1 ;  /* 0x00000001ff1a7424 */ /* 0x000fe200078e00ff */
[----:B------:R-:W-:Y:S01]  /*5a00*/  LOP3.LUT R18, R21, 0x800fffff, RZ, 0xc0, !PT ;  /* 0x800fffff15127812 */ /* 0x000fe200078ec0ff */
[----:B------:R-:W-:Y:S01]  /*5a10*/  BSSY.RECONVERGENT B2, `(.L_x_317) ;  /* 0x0000055000027945 */ /* 0x000fe20003800200 */
[C---:B------:R-:W-:Y:S02]  /*5a20*/  FSETP.GEU.AND P2, PT, |R23|.reuse, 1.469367938527859385e-39, PT ;  /* 0x001000001700780b */ /* 0x040fe40003f4e200 */
[----:B------:R-:W-:Y:S01]  /*5a30*/  LOP3.LUT R19, R18, 0x3ff00000, RZ, 0xfc, !PT ;  /* 0x3ff0000012137812 */ /* 0x000fe200078efcff */
[----:B------:R-:W-:Y:S01]  /*5a40*/  IMAD.MOV.U32 R18, RZ, RZ, R20 ;  /* 0x000000ffff127224 */ /* 0x000fe200078e0014 */
[----:B------:R-:W-:Y:S02]  /*5a50*/  LOP3.LUT R24, R23, 0x7ff00000, RZ, 0xc0, !PT ;  /* 0x7ff0000017187812 */ /* 0x000fe400078ec0ff */
[----:B------:R-:W-:-:S03]  /*5a60*/  LOP3.LUT R31, R21, 0x7ff00000, RZ, 0xc0, !PT ;  /* 0x7ff00000151f7812 */ /* 0x000fc600078ec0ff */
[----:B------:R-:W-:Y:S01]  /*5a70*/  @!P0 DMUL R18, R20, 8.98846567431157953865e+307 ;  /* 0x7fe0000014128828 */ /* 0x000fe20000000000 */
[----:B------:R-:W-:-:S03]  /*5a80*/  ISETP.GE.U32.AND P1, PT, R24, R31, PT ;  /* 0x0000001f1800720c */ /* 0x000fc60003f26070 */
[----:B------:R-:W-:Y:S02]  /*5a90*/  @!P2 LOP3.LUT R25, R21, 0x7ff00000, RZ, 0xc0, !PT ;  /* 0x7ff000001519a812 */ /* 0x000fe400078ec0ff */
[----:B------:R-:W0:Y:S02]  /*5aa0*/  MUFU.RCP64H R27, R19 ;  /* 0x00000013001b7308 */ /* 0x000e240000001800 */
[----:B------:R-:W-:Y:S01]  /*5ab0*/  @!P2 ISETP.GE.U32.AND P3, PT, R24, R25, PT ;  /* 0x000000191800a20c */ /* 0x000fe20003f66070 */
[----:B------:R-:W-:-:S05]  /*5ac0*/  IMAD.MOV.U32 R25, RZ, RZ, 0x1ca00000 ;  /* 0x1ca00000ff197424 */ /* 0x000fca00078e00ff */
[----:B------:R-:W-:-:S04]  /*5ad0*/  @!P2 SEL R29, R25, 0x63400000, !P3 ;  /* 0x63400000191da807 */ /* 0x000fc80005800000 */
[----:B------:R-:W-:-:S04]  /*5ae0*/  @!P2 LOP3.LUT R32, R29, 0x80000000, R23, 0xf8, !PT ;  /* 0x800000001d20a812 */ /* 0x000fc800078ef817 */
[----:B------:R-:W-:Y:S01]  /*5af0*/  @!P2 LOP3.LUT R33, R32, 0x100000, RZ, 0xfc, !PT ;  /* 0x001000002021a812 */ /* 0x000fe200078efcff */
[----:B0-----:R-:W-:Y:S01]  /*5b00*/  DFMA R2, R26, -R18, 1 ;  /* 0x3ff000001a02742b */ /* 0x001fe20000000812 */
[----:B------:R-:W-:-:S07]  /*5b10*/  @!P2 IMAD.MOV.U32 R32, RZ, RZ, RZ ;  /* 0x000000ffff20a224 */ /* 0x000fce00078e00ff */
[----:B------:R-:W-:-:S08]  /*5b20*/  DFMA R2, R2, R2, R2 ;  /* 0x000000020202722b */ /* 0x000fd00000000002 */
[----:B------:R-:W-:Y:S01]  /*5b30*/  DFMA R26, R26, R2, R26 ;  /* 0x000000021a1a722b */ /* 0x000fe2000000001a */
[----:B------:R-:W-:Y:S01]  /*5b40*/  SEL R3, R25, 0x63400000, !P1 ;  /* 0x6340000019037807 */ /* 0x000fe20004800000 */
[----:B------:R-:W-:-:S03]  /*5b50*/  IMAD.MOV.U32 R2, RZ, RZ, R22 ;  /* 0x000000ffff027224 */ /* 0x000fc600078e0016 */
[----:B------:R-:W-:-:S03]  /*5b60*/  LOP3.LUT R3, R3, 0x800fffff, R23, 0xf8, !PT ;  /* 0x800fffff03037812 */ /* 0x000fc600078ef817 */
[----:B------:R-:W-:-:S03]  /*5b70*/  DFMA R28, R26, -R18, 1 ;  /* 0x3ff000001a1c742b */ /* 0x000fc60000000812 */
[----:B------:R-:W-:Y:S01]  /*5b80*/  @!P2 DFMA R2, R2, 2, -R32 ;  /* 0x400000000202a82b */ /* 0x000fe20000000820 */
[----:B------:R-:W-:-:S04]  /*5b90*/  IMAD.MOV.U32 R32, RZ, RZ, R24 ;  /* 0x000000ffff207224 */ /* 0x000fc800078e0018 */
[----:B------:R-:W-:Y:S01]  /*5ba0*/  DFMA R26, R26, R28, R26 ;  /* 0x0000001c1a1a722b */ /* 0x000fe2000000001a */
[----:B------:R-:W-:Y:S01]  /*5bb0*/  IMAD.MOV.U32 R33, RZ, RZ, R31 ;  /* 0x000000ffff217224 */ /* 0x000fe200078e001f */
[----:B------:R-:W-:-:S03]  /*5bc0*/  @!P0 LOP3.LUT R33, R19, 0x7ff00000, RZ, 0xc0, !PT ;  /* 0x7ff0000013218812 */ /* 0x000fc600078ec0ff */
[----:B------:R-:W-:Y:S02]  /*5bd0*/  @!P2 LOP3.LUT R32, R3, 0x7ff00000, RZ, 0xc0, !PT ;  /* 0x7ff000000320a812 */ /* 0x000fe400078ec0ff */
[----:B------:R-:W-:Y:S01]  /*5be0*/  VIADD R35, R33, 0xffffffff ;  /* 0xffffffff21237836 */ /* 0x000fe20000000000 */
[----:B------:R-:W-:Y:S02]  /*5bf0*/  DMUL R28, R26, R2 ;  /* 0x000000021a1c7228 */ /* 0x000fe40000000000 */
[----:B------:R-:W-:-:S05]  /*5c00*/  VIADD R34, R32, 0xffffffff ;  /* 0xffffffff20227836 */ /* 0x000fca0000000000 */
[----:B------:R-:W-:Y:S01]  /*5c10*/  ISETP.GT.U32.AND P0, PT, R34, 0x7feffffe, PT ;  /* 0x7feffffe2200780c */ /* 0x000fe20003f04070 */
[----:B------:R-:W-:-:S03]  /*5c20*/  DFMA R30, R28, -R18, R2 ;  /* 0x800000121c1e722b */ /* 0x000fc60000000002 */
[----:B------:R-:W-:-:S05]  /*5c30*/  ISETP.GT.U32.OR P0, PT, R35, 0x7feffffe, P0 ;  /* 0x7feffffe2300780c */ /* 0x000fca0000704470 */
[----:B------:R-:W-:-:S08]  /*5c40*/  DFMA R26, R26, R30, R28 ;  /* 0x0000001e1a1a722b */ /* 0x000fd0000000001c */
[----:B------:R-:W-:Y:S05]  /*5c50*/  @P0 BRA `(.L_x_318) ;  /* 0x00000000006c0947 */ /* 0x000fea0003800000 */
[----:B------:R-:W-:Y:S01]  /*5c60*/  LOP3.LUT R23, R21, 0x7ff00000, RZ, 0xc0, !PT ;  /* 0x7ff0000015177812 */ /* 0x000fe200078ec0ff */
[----:B------:R-:W-:-:S03]  /*5c70*/  IMAD.MOV.U32 R28, RZ, RZ, RZ ;  /* 0x000000ffff1c7224 */ /* 0x000fc600078e00ff */
[CC--:B------:R-:W-:Y:S02]  /*5c80*/  VIADDMNMX R22, R24.reuse, -R23.reuse, 0xb9600000, !PT ;  /* 0xb960000018167446 */ /* 0x0c0fe40007800917 */
[----:B------:R-:W-:Y:S02]  /*5c90*/  ISETP.GE.U32.AND P0, PT, R24, R23, PT ;  /* 0x000000171800720c */ /* 0x000fe40003f06070 */
[----:B------:R-:W-:Y:S02]  /*5ca0*/  VIMNMX R22, PT, PT, R22, 0x46a00000, PT ;  /* 0x46a0000016167848 */ /* 0x000fe40003fe0100 */
[----:B------:R-:W-:-:S05]  /*5cb0*/  SEL R25, R25, 0x63400000, !P0 ;  /* 0x6340000019197807 */ /* 0x000fca0004000000 */
[----:B------:R-:W-:-:S04]  /*5cc0*/  IMAD.IADD R22, R22, 0x1, -R25 ;  /* 0x0000000116167824 */ /* 0x000fc800078e0a19 */
[----:B------:R-:W-:-:S06]  /*5cd0*/  VIADD R29, R22, 0x7fe00000 ;  /* 0x7fe00000161d7836 */ /* 0x000fcc0000000000 */
[----:B------:R-:W-:-:S10]  /*5ce0*/  DMUL R24, R26, R28 ;  /* 0x0000001c1a187228 */ /* 0x000fd40000000000 */
[----:B------:R-:W-:-:S13]  /*5cf0*/  FSETP.GTU.AND P0, PT, |R25|, 1.469367938527859385e-39, PT ;  /* 0x001000001900780b */ /* 0x000fda0003f0c200 */
[----:B------:R-:W-:Y:S05]  /*5d00*/  @P0 BRA `(.L_x_319) ;  /* 0x0000000000940947 */ /* 0x000fea0003800000 */
[----:B------:R-:W-:Y:S01]  /*5d10*/  DFMA R2, R26, -R18, R2 ;  /* 0x800000121a02722b */ /* 0x000fe20000000002 */
[----:B------:R-:W-:-:S09]  /*5d20*/  IMAD.MOV.U32 R28, RZ, RZ, RZ ;  /* 0x000000ffff1c7224 */ /* 0x000fd200078e00ff */
[C---:B------:R-:W-:Y:S02]  /*5d30*/  FSETP.NEU.AND P0, PT, R3.reuse, RZ, PT ;  /* 0x000000ff0300720b */ /* 0x040fe40003f0d000 */
[----:B------:R-:W-:-:S04]  /*5d40*/  LOP3.LUT R21, R3, 0x80000000, R21, 0x48, !PT ;  /* 0x8000000003157812 */ /* 0x000fc800078e4815 */
[----:B------:R-:W-:-:S07]  /*5d50*/  LOP3.LUT R29, R21, R29, RZ, 0xfc, !PT ;  /* 0x0000001d151d7212 */ /* 0x000fce00078efcff */
[----:B------:R-:W-:Y:S05]  /*5d60*/  @!P0 BRA `(.L_x_319) ;  /* 0x00000000007c8947 */ /* 0x000fea0003800000 */
[----:B------:R-:W-:Y:S02]  /*5d70*/  IMAD.MOV R3, RZ, RZ, -R22 ;  /* 0x000000ffff037224 */ /* 0x000fe400078e0a16 */
[----:B------:R-:W-:-:S06]  /*5d80*/  IMAD.MOV.U32 R2, RZ, RZ, RZ ;  /* 0x000000ffff027224 */ /* 0x000fcc00078e00ff */
[----:B------:R-:W-:Y:S02]  /*5d90*/  DFMA R2, R24, -R2, R26 ;  /* 0x800000021802722b */ /* 0x000fe4000000001a */
[----:B------:R-:W-:-:S04]  /*5da0*/  DMUL.RP R26, R26, R28 ;  /* 0x0000001c1a1a7228 */ /* 0x000fc80000008000 */
[----:B------:R-:W-:-:S04]  /*5db0*/  IADD3 R2, PT, PT, -R22, -0x43300000, RZ ;  /* 0xbcd0000016027810 */ /* 0x000fc80007ffe1ff */
[----:B------:R-:W-:Y:S02]  /*5dc0*/  FSETP.NEU.AND P0, PT, |R3|, R2, PT ;  /* 0x000000020300720b */ /* 0x000fe40003f0d200 */
[----:B------:R-:W-:Y:S02]  /*5dd0*/  LOP3.LUT R21, R27, R21, RZ, 0x3c, !PT ;  /* 0x000000151b157212 */ /* 0x000fe400078e3cff */
[----:B------:R-:W-:Y:S02]  /*5de0*/  FSEL R24, R26, R24, !P0 ;  /* 0x000000181a187208 */ /* 0x000fe40004000000 */
[----:B------:R-:W-:Y:S01]  /*5df0*/  FSEL R25, R21, R25, !P0 ;  /* 0x0000001915197208 */ /* 0x000fe20004000000 */
[----:B------:R-:W-:Y:S06]  /*5e00*/  BRA `(.L_x_319) ;  /* 0x0000000000547947 */ /* 0x000fec0003800000 */
.L_x_318:
        /* <DEDUP_REMOVED lines=13> */
[----:B------:R-:W-:Y:S02]  /*5ee0*/  @P0 IMAD.MOV.U32 R24, RZ, RZ, RZ ;  /* 0x000000ffff180224 */ /* 0x000fe400078e00ff */
[----:B------:R-:W-:Y:S01]  /*5ef0*/  @P0 IMAD.MOV.U32 R25, RZ, RZ, R2 ;  /* 0x000000ffff190224 */ /* 0x000fe200078e0002 */
[----:B------:R-:W-:Y:S06]  /*5f00*/  BRA `(.L_x_319) ;  /* 0x0000000000147947 */ /* 0x000fec0003800000 */
.L_x_321:
[----:B------:R-:W-:Y:S01]  /*5f10*/  LOP3.LUT R25, R21, 0x80000, RZ, 0xfc, !PT ;  /* 0x0008000015197812 */ /* 0x000fe200078efcff */
[----:B------:R-:W-:Y:S01]  /*5f20*/  IMAD.MOV.U32 R24, RZ, RZ, R20 ;  /* 0x000000ffff187224 */ /* 0x000fe200078e0014 */
[----:B------:R-:W-:Y:S06]  /*5f30*/  BRA `(.L_x_319) ;  /* 0x0000000000087947 */ /* 0x000fec0003800000 */
.L_x_320:
[----:B------:R-:W-:Y:S01]  /*5f40*/  LOP3.LUT R25, R23, 0x80000, RZ, 0xfc, !PT ;  /* 0x0008000017197812 */ /* 0x000fe200078efcff */
[----:B------:R-:W-:-:S07]  /*5f50*/  IMAD.MOV.U32 R24, RZ, RZ, R22 ;  /* 0x000000ffff187224 */ /* 0x000fce00078e0016 */
.L_x_319:
[----:B------:R-:W-:Y:S05]  /*5f60*/  BSYNC.RECONVERGENT B2 ;  /* 0x0000000000027941 */ /* 0x000fea0003800200 */
.L_x_317:
[----:B------:R-:W-:Y:S02]  /*5f70*/  IMAD.MOV.U32 R2, RZ, RZ, R0 ;  /* 0x000000ffff027224 */ /* 0x000fe400078e0000 */
[----:B------:R-:W-:-:S04]  /*5f80*/  IMAD.MOV.U32 R3, RZ, RZ, 0x0 ;  /* 0x00000000ff037424 */ /* 0x000fc800078e00ff */
[----:B------:R-:W-:Y:S05]  /*5f90*/  RET.REL.NODEC R2 `(_ZN3cub18CUB_300001_SM_10006detail8for_each13static_kernelINS2_12policy_hub_t12policy_500_tElNS2_12op_wrapper_tIl6alpresN6thrust24THRUST_300001_SM_1000_NS12zip_iteratorIN4cuda3std3__45tupleIJNS9_6detail15normal_iteratorINS9_10device_ptrIdEEEESJ_SJ_SJ_SJ_SJ_SJ_SJ_EEEEEEEEEvT0_T1_) ;  /* 0xffffffa002187950 */ /* 0x000fea0003c3ffff */
        .type           $_ZN3cub18CUB_300001_SM_10006detail8for_each13static_kernelINS2_12policy_hub_t12policy_500_tElNS2_12op_wrapper_tIl6alpresN6thrust24THRUST_300001_SM_1000_NS12zip_iteratorIN4cuda3std3__45tupleIJNS9_6detail15normal_iteratorINS9_10device_ptrIdEEEESJ_SJ_SJ_SJ_SJ_SJ_SJ_EEEEEEEEEvT0_T1_$__internal_accurate_pow,@function
        .size           $_ZN3cub18CUB_300001_SM_10006detail8for_each13static_kernelINS2_12policy_hub_t12policy_500_tElNS2_12op_wrapper_tIl6alpresN6thrust24THRUST_300001_SM_1000_NS12zip_iteratorIN4cuda3std3__45tupleIJNS9_6detail15normal_iteratorINS9_10device_ptrIdEEEESJ_SJ_SJ_SJ_SJ_SJ_SJ_EEEEEEEEEvT0_T1_$__internal_accurate_pow,(.L_x_859 - $_ZN3cub18CUB_300001_SM_10006detail8for_each13static_kernelINS2_12policy_hub_t12policy_500_tElNS2_12op_wrapper_tIl6alpresN6thrust24THRUST_300001_SM_1000_NS12zip_iteratorIN4cuda3std3__45tupleIJNS9_6detail15normal_iteratorINS9_10device_ptrIdEEEESJ_SJ_SJ_SJ_SJ_SJ_SJ_EEEEEEEEEvT0_T1_$__internal_accurate_pow)
$_ZN3cub18CUB_300001_SM_10006detail8for_each13static_kernelINS2_12policy_hub_t12policy_500_tElNS2_12op_wrapper_tIl6alpresN6thrust24THRUST_300001_SM_1000_NS12zip_iteratorIN4cuda3std3__45tupleIJNS9_6detail15normal_iteratorINS9_10device_ptrIdEEEESJ_SJ_SJ_SJ_SJ_SJ_SJ_EEEEEEEEEvT0_T1_$__internal_accurate_pow:
[----:B------:R-:W-:Y:S01]  /*5fa0*/  ISETP.GT.U32.AND P0, PT, R39, 0xfffff, PT ;  /* 0x000fffff2700780c */ /* 0x000fe20003f04070 */
[----:B------:R-:W-:Y:S01]  /*5fb0*/  IMAD.MOV.U32 R28, RZ, RZ, R39 ;  /* 0x000000ffff1c7224 */ /* 0x000fe200078e0027 */
[----:B------:R-:W-:Y:S01]  /*5fc0*/  UMOV UR10, 0x7d2cafe2 ;  /* 0x7d2cafe2000a7882 */ /* 0x000fe20000000000 */
[----:B------:R-:W-:Y:S01]  /*5fd0*/  IMAD.MOV.U32 R32, RZ, RZ, 0x41ad3b5a ;  /* 0x41ad3b5aff207424 */ /* 0x000fe200078e00ff */
[----:B------:R-:W-:Y:S01]  /*5fe0*/  UMOV UR11, 0x3eb0f5ff ;  /* 0x3eb0f5ff000b7882 */ /* 0x000fe20000000000 */
[----:B------:R-:W-:Y:S01]  /*5ff0*/  IMAD.MOV.U32 R33, RZ, RZ, 0x3ed0f5d2 ;  /* 0x3ed0f5d2ff217424 */ /* 0x000fe200078e00ff */
[----:B------:R-:W-:Y:S01]  /*6000*/  UMOV UR12, 0x3b39803f ;  /* 0x3b39803f000c7882 */ /* 0x000fe20000000000 */
[----:B------:R-:W-:-:S06]  /*6010*/  UMOV UR13, 0x3c7abc9e ;  /* 0x3c7abc9e000d7882 */ /* 0x000fcc0000000000 */
[----:B------:R-:W-:-:S10]  /*6020*/  @!P0 DMUL R40, R38, 1.80143985094819840000e+16 ;  /* 0x4350000026288828 */ /* 0x000fd40000000000 */
[----:B------:R-:W-:Y:S02]  /*6030*/  @!P0 IMAD.MOV.U32 R28, RZ, RZ, R41 ;  /* 0x000000ffff1c8224 */ /* 0x000fe400078e0029 */
[----:B------:R-:W-:-:S03]  /*6040*/  @!P0 IMAD.MOV.U32 R38, RZ, RZ, R40 ;  /* 0x000000ffff268224 */ /* 0x000fc600078e0028 */
[----:B------:R-:W-:Y:S01]  /*6050*/  LOP3.LUT R28, R28, 0x800fffff, RZ, 0xc0, !PT ;  /* 0x800fffff1c1c7812 */ /* 0x000fe200078ec0ff */
[----:B------:R-:W-:-:S03]  /*6060*/  IMAD.MOV.U32 R30, RZ, RZ, R38 ;  /* 0x000000ffff1e7224 */ /* 0x000fc600078e0026 */
[----:B------:R-:W-:-:S04]  /*6070*/  LOP3.LUT R29, R28, 0x3ff00000, RZ, 0xfc, !PT ;  /* 0x3ff000001c1d7812 */ /* 0x000fc800078efcff */
[----:B------:R-:W-:Y:S01]  /*6080*/  ISETP.GE.U32.AND P1, PT, R29, 0x3ff6a09f, PT ;  /* 0x3ff6a09f1d00780c */ /* 0x000fe20003f26070 */
[----:B------:R-:W-:-:S12]  /*6090*/  IMAD.MOV.U32 R31, RZ, RZ, R29 ;  /* 0x000000ffff1f7224 */ /* 0x000fd800078e001d */
[----:B------:R-:W-:-:S04]  /*60a0*/  @P1 VIADD R28, R31, 0xfff00000 ;  /* 0xfff000001f1c1836 */ /* 0x000fc80000000000 */
[----:B------:R-:W-:Y:S02]  /*60b0*/  @P1 IMAD.MOV.U32 R31, RZ, RZ, R28 ;  /* 0x000000ffff1f1224 */ /* 0x000fe400078e001c */
[----:B------:R-:W-:-:S04]  /*60c0*/  IMAD.MOV.U32 R28, RZ, RZ, RZ ;  /* 0x000000ffff1c7224 */ /* 0x000fc800078e00ff */
        /* <DEDUP_REMOVED lines=11> */
[----:B------:R-:W-:-:S06]  /*6180*/  UMOV UR11, 0x3ef3b20a ;  /* 0x3ef3b20a000b7882 */ /* 0x000fcc0000000000 */
[----:B------:R-:W-:Y:S01]  /*6190*/  DFMA R42, R44, R32, UR10 ;  /* 0x0000000a2c2a7e2b */ /* 0x000fe20008000020 */
        /* <DEDUP_REMOVED lines=10> */
[----:B------:R-:W-:-:S05]  /*6240*/  DFMA R32, R30, -R28, R32 ;  /* 0x8000001c1e20722b */ /* 0x000fca0000000020 */
[----:B------:R-:W-:Y:S01]  /*6250*/  DFMA R42, R44, R42, UR10 ;  /* 0x0000000a2c2a7e2b */ /* 0x000fe2000800002a */
[----:B------:R-:W-:Y:S01]  /*6260*/  UMOV UR10, 0x99999dfb ;  /* 0x99999dfb000a7882 */ /* 0x000fe20000000000 */
[----:B------:R-:W-:Y:S01]  /*6270*/  UMOV UR11, 0x3f899999 ;  /* 0x3f899999000b7882 */ /* 0x000fe20000000000 */
[----:B------:R-:W-:Y:S02]  /*6280*/  DMUL R32, R34, R32 ;  /* 0x0000002022207228 */ /* 0x000fe40000000000 */
[----:B------:R-:W-:-:S03]  /*6290*/  DMUL R34, R28, R28 ;  /* 0x0000001c1c227228 */ /* 0x000fc60000000000 */
[----:B------:R-:W-:Y:S01]  /*62a0*/  DFMA R42, R44, R42, UR10 ;  /* 0x0000000a2c2a7e2b */ /* 0x000fe2000800002a */
[----:B------:R-:W-:Y:S01]  /*62b0*/  UMOV UR10, 0x55555555 ;  /* 0x55555555000a7882 */ /* 0x000fe20000000000 */
[----:B------:R-:W-:-:S03]  /*62c0*/  UMOV UR11, 0x3fb55555 ;  /* 0x3fb55555000b7882 */ /* 0x000fc60000000000 */
[----:B------:R-:W-:-:S03]  /*62d0*/  IMAD.MOV.U32 R40, RZ, RZ, R32 ;  /* 0x000000ffff287224 */ /* 0x000fc600078e0020 */
[----:B------:R-:W-:-:S08]  /*62e0*/  DFMA R30, R44, R42, UR10 ;  /* 0x0000000a2c1e7e2b */ /* 0x000fd0000800002a */
[----:B------:R-:W-:Y:S01]  /*62f0*/  DADD R36, -R30, UR10 ;  /* 0x0000000a1e247e29 */ /* 0x000fe20008000100 */
[----:B------:R-:W-:Y:S01]  /*6300*/  UMOV UR10, 0xb9e7b0 ;  /* 0x00b9e7b0000a7882 */ /* 0x000fe20000000000 */
[----:B------:R-:W-:-:S06]  /*6310*/  UMOV UR11, 0x3c46a4cb ;  /* 0x3c46a4cb000b7882 */ /* 0x000fcc0000000000 */
[----:B------:R-:W-:Y:S01]  /*6320*/  DFMA R36, R44, R42, R36 ;  /* 0x0000002a2c24722b */ /* 0x000fe20000000024 */
[----:B------:R-:W-:Y:S01]  /*6330*/  SHF.R.U32.HI R44, RZ, 0x14, R39 ;  /* 0x00000014ff2c7819 */ /* 0x000fe20000011627 */
[C---:B------:R-:W-:Y:S01]  /*6340*/  DFMA R38, R28.reuse, R28, -R34 ;  /* 0x0000001c1c26722b */ /* 0x040fe20000000822 */
[----:B------:R-:W-:Y:S01]  /*6350*/  @!P0 LEA.HI R44, R41, 0xffffffca, RZ, 0xc ;  /* 0xffffffca292c8811 */ /* 0x000fe200078f60ff */
[----:B------:R-:W-:Y:S01]  /*6360*/  VIADD R41, R33, 0x100000 ;  /* 0x0010000021297836 */ /* 0x000fe20000000000 */
[----:B------:R-:W-:-:S05]  /*6370*/  DMUL R42, R28, R34 ;  /* 0x000000221c2a7228 */ /* 0x000fca0000000000 */
[----:B------:R-:W-:Y:S02]  /*6380*/  DFMA R38, R28, R40, R38 ;  /* 0x000000281c26722b */ /* 0x000fe40000000026 */
[----:B------:R-:W-:Y:S01]  /*6390*/  DADD R40, R36, -UR10 ;  /* 0x8000000a24287e29 */ /* 0x000fe20008000000 */
[----:B------:R-:W-:Y:S01]  /*63a0*/  UMOV UR10, 0x80000000 ;  /* 0x80000000000a7882 */ /* 0x000fe20000000000 */
[----:B------:R-:W-:Y:S01]  /*63b0*/  DFMA R36, R28, R34, -R42 ;  /* 0x000000221c24722b */ /* 0x000fe2000000082a */
[----:B------:R-:W-:-:S07]  /*63c0*/  UMOV UR11, 0x43300000 ;  /* 0x43300000000b7882 */ /* 0x000fce0000000000 */
[----:B------:R-:W-:Y:S02]  /*63d0*/  DFMA R36, R32, R34, R36 ;  /* 0x000000222024722b */ /* 0x000fe40000000024 */
[----:B------:R-:W-:-:S06]  /*63e0*/  DADD R34, R30, R40 ;  /* 0x000000001e227229 */ /* 0x000fcc0000000028 */
[----:B------:R-:W-:Y:S02]  /*63f0*/  DFMA R36, R28, R38, R36 ;  /* 0x000000261c24722b */ /* 0x000fe40000000024 */
[----:B------:R-:W-:Y:S02]  /*6400*/  DADD R38, R30, -R34 ;  /* 0x000000001e267229 */ /* 0x000fe40000000822 */
[----:B------:R-:W-:-:S06]  /*6410*/  DMUL R30, R34, R42 ;  /* 0x0000002a221e7228 */ /* 0x000fcc0000000000 */
[----:B------:R-:W-:Y:S02]  /*6420*/  DADD R40, R40, R38 ;  /* 0x0000000028287229 */ /* 0x000fe40000000026 */
[----:B------:R-:W-:-:S08]  /*6430*/  DFMA R38, R34, R42, -R30 ;  /* 0x0000002a2226722b */ /* 0x000fd0000000081e */
[----:B------:R-:W-:-:S08]  /*6440*/  DFMA R36, R34, R36, R38 ;  /* 0x000000242224722b */ /* 0x000fd00000000026 */
[----:B------:R-:W-:-:S08]  /*6450*/  DFMA R40, R40, R42, R36 ;  /* 0x0000002a2828722b */ /* 0x000fd00000000024 */
[----:B------:R-:W-:-:S08]  /*6460*/  DADD R36, R30, R40 ;  /* 0x000000001e247229 */ /* 0x000fd00000000028 */
[--C-:B------:R-:W-:Y:S02]  /*6470*/  DADD R34, R28, R36.reuse ;  /* 0x000000001c227229 */ /* 0x100fe40000000024 */
[----:B------:R-:W-:-:S06]  /*6480*/  DADD R30, R30, -R36 ;  /* 0x000000001e1e7229 */ /* 0x000fcc0000000824 */
[----:B------:R-:W-:Y:S02]  /*6490*/  DADD R28, R28, -R34 ;  /* 0x000000001c1c7229 */ /* 0x000fe40000000822 */
[----:B------:R-:W-:-:S06]  /*64a0*/  DADD R30, R40, R30 ;  /* 0x00000000281e7229 */ /* 0x000fcc000000001e */
[----:B------:R-:W-:-:S08]  /*64b0*/  DADD R28, R36, R28 ;  /* 0x00000000241c7229 */ /* 0x000fd0000000001c */
[----:B------:R-:W-:Y:S01]  /*64c0*/  DADD R30, R30, R28 ;  /* 0x000000001e1e7229 */ /* 0x000fe2000000001c */
[C---:B------:R-:W-:Y:S02]  /*64d0*/  VIADD R28, R44.reuse, 0xfffffc01 ;  /* 0xfffffc012c1c7836 */ /* 0x040fe40000000000 */
[----:B------:R-:W-:Y:S02]  /*64e0*/  @P1 VIADD R28, R44, 0xfffffc02 ;  /* 0xfffffc022c1c1836 */ /* 0x000fe40000000000 */
[----:B------:R-:W-:-:S03]  /*64f0*/  IMAD.MOV.U32 R29, RZ, RZ, 0x43300000 ;  /* 0x43300000ff1d7424 */ /* 0x000fc600078e00ff */
[----:B------:R-:W-:Y:S01]  /*6500*/  DADD R32, R32, R30 ;  /* 0x0000000020207229 */ /* 0x000fe2000000001e */
[----:B------:R-:W-:-:S06]  /*6510*/  LOP3.LUT R28, R28, 0x80000000, RZ, 0x3c, !PT ;  /* 0x800000001c1c7812 */ /* 0x000fcc00078e3cff */
[----:B------:R-:W-:Y:S01]  /*6520*/  DADD R30, R28, -UR10 ;  /* 0x8000000a1c1e7e29 */ /* 0x000fe20008000000 */
[----:B------:R-:W-:Y:S01]  /*6530*/  UMOV UR10, 0xfefa39ef ;  /* 0xfefa39ef000a7882 */ /* 0x000fe20000000000 */
[----:B------:R-:W-:Y:S01]  /*6540*/  DADD R36, R34, R32 ;  /* 0x0000000022247229 */ /* 0x000fe20000000020 */
[----:B------:R-:W-:-:S07]  /*6550*/  UMOV UR11, 0x3fe62e42 ;  /* 0x3fe62e42000b7882 */ /* 0x000fce0000000000 */
[--C-:B------:R-:W-:Y:S02]  /*6560*/  DFMA R28, R30, UR10, R36.reuse ;  /* 0x0000000a1e1c7c2b */ /* 0x100fe40008000024 */
[----:B------:R-:W-:-:S06]  /*6570*/  DADD R38, R34, -R36 ;  /* 0x0000000022267229 */ /* 0x000fcc0000000824 */
[----:B------:R-:W-:Y:S02]  /*6580*/  DFMA R34, R30, -UR10, R28 ;  /* 0x8000000a1e227c2b */ /* 0x000fe4000800001c */
[----:B------:R-:W-:Y:S01]  /*6590*/  DADD R38, R32, R38 ;  /* 0x0000000020267229 */ /* 0x000fe20000000026 */
[----:B------:R-:W-:Y:S02]  /*65a0*/  IMAD.MOV.U32 R33, RZ, RZ, R3 ;  /* 0x000000ffff217224 */ /* 0x000fe400078e0003 */
[----:B------:R-:W-:-:S03]  /*65b0*/  IMAD.MOV.U32 R32, RZ, RZ, R2 ;  /* 0x000000ffff207224 */ /* 0x000fc600078e0002 */
[----:B------:R-:W-:Y:S01]  /*65c0*/  DADD R34, -R36, R34 ;  /* 0x0000000024227229 */ /* 0x000fe20000000122 */
[C---:B------:R-:W-:Y:S01]  /*65d0*/  IMAD.SHL.U32 R2, R33.reuse, 0x2, RZ ;  /* 0x0000000221027824 */ /* 0x040fe200078e00ff */
[----:B------:R-:W-:-:S04]  /*65e0*/  LOP3.LUT R3, R33, 0xff0fffff, RZ, 0xc0, !PT ;  /* 0xff0fffff21037812 */ /* 0x000fc800078ec0ff */
[----:B------:R-:W-:Y:S02]  /*65f0*/  ISETP.GT.U32.AND P0, PT, R2, -0x2000001, PT ;  /* 0xfdffffff0200780c */ /* 0x000fe40003f04070 */
[----:B------:R-:W-:Y:S02]  /*6600*/  DADD R34, R38, -R34 ;  /* 0x0000000026227229 */ /* 0x000fe40000000822 */
[----:B------:R-:W-:-:S06]  /*6610*/  SEL R33, R3, R33, P0 ;  /* 0x0000002103217207 */ /* 0x000fcc0000000000 */
[----:B------:R-:W-:-:S08]  /*6620*/  DFMA R30, R30, UR12, R34 ;  /* 0x0000000c1e1e7c2b */ /* 0x000fd00008000022 */
[----:B------:R-:W-:-:S08]  /*6630*/  DADD R34, R28, R30 ;  /* 0x000000001c227229 */ /* 0x000fd0000000001e */
[----:B------:R-:W-:Y:S02]  /*6640*/  DADD R28, R28, -R34 ;  /* 0x000000001c1c7229 */ /* 0x000fe40000000822 */
[----:B------:R-:W-:-:S06]  /*6650*/  DMUL R2, R34, R32 ;  /* 0x0000002022027228 */ /* 0x000fcc0000000000 */
[----:B------:R-:W-:Y:S02]  /*6660*/  DADD R30, R30, R28 ;  /* 0x000000001e1e7229 */ /* 0x000fe4000000001c */
[----:B------:R-:W-:-:S08]  /*6670*/  DFMA R34, R34, R32, -R2 ;  /* 0x000000202222722b */ /* 0x000fd00000000802 */
[----:B------:R-:W-:Y:S01]  /*6680*/  DFMA R30, R30, R32, R34 ;  /* 0x000000201e1e722b */ /* 0x000fe20000000022 */
[----:B------:R-:W-:Y:S02]  /*6690*/  IMAD.MOV.U32 R34, RZ, RZ, 0x652b82fe ;  /* 0x652b82feff227424 */ /* 0x000fe400078e00ff */
[----:B------:R-:W-:-:S05]  /*66a0*/  IMAD.MOV.U32 R35, RZ, RZ, 0x3ff71547 ;  /* 0x3ff71547ff237424 */ /* 0x000fca00078e00ff */
[----:B------:R-:W-:-:S08]  /*66b0*/  DADD R36, R2, R30 ;  /* 0x0000000002247229 */ /* 0x000fd0000000001e */
[----:B------:R-:W-:Y:S02]  /*66c0*/  DFMA R34, R36, R34, 6.75539944105574400000e+15 ;  /* 0x433800002422742b */ /* 0x000fe40000000022 */
[----:B------:R-:W-:Y:S01]  /*66d0*/  FSETP.GEU.AND P0, PT, |R37|, 4.1917929649353027344, PT ;  /* 0x4086232b2500780b */ /* 0x000fe20003f0e200 */
[----:B------:R-:W-:-:S05]  /*66e0*/  DADD R2, R2, -R36 ;  /* 0x0000000002027229 */ /* 0x000fca0000000824 */
[----:B------:R-:W-:-:S03]  /*66f0*/  DADD R28, R34, -6.75539944105574400000e+15 ;  /* 0xc3380000221c7429 */ /* 0x000fc60000000000 */
[----:B------:R-:W-:-:S05]  /*6700*/  DADD R30, R30, R2 ;  /* 0x000000001e1e7229 */ /* 0x000fca0000000002 */
[----:B------:R-:W-:Y:S01]  /*6710*/  DFMA R32, R28, -UR10, R36 ;  /* 0x8000000a1c207c2b */ /* 0x000fe20008000024 */
[----:B------:R-:W-:Y:S01]  /*6720*/  UMOV UR10, 0x3b39803f ;  /* 0x3b39803f000a7882 */ /* 0x000fe20000000000 */
[----:B------:R-:W-:-:S06]  /*6730*/  UMOV UR11, 0x3c7abc9e ;  /* 0x3c7abc9e000b7882 */ /* 0x000fcc0000000000 */
[----:B------:R-:W-:Y:S01]  /*6740*/  DFMA R32, R28, -UR10, R32 ;  /* 0x8000000a1c207c2b */ /* 0x000fe20008000020 */
[----:B------:R-:W-:Y:S01]  /*6750*/  UMOV UR10, 0x69ce2bdf ;  /* 0x69ce2bdf000a7882 */ /* 0x000fe20000000000 */
[----:B------:R-:W-:Y:S01]  /*6760*/  IMAD.MOV.U32 R28, RZ, RZ, -0x35dec16 ;  /* 0xfca213eaff1c7424 */ /* 0x000fe200078e00ff */
[----:B------:R-:W-:Y:S01]  /*6770*/  UMOV UR11, 0x3e5ade15 ;  /* 0x3e5ade15000b7882 */ /* 0x000fe20000000000 */
[----:B------:R-:W-:-:S06]  /*6780*/  IMAD.MOV.U32 R29, RZ, RZ, 0x3e928af3 ;  /* 0x3e928af3ff1d7424 */ /* 0x000fcc00078e00ff */
[----:B------:R-:W-:Y:S01]  /*6790*/  DFMA R28, R32, UR10, R28 ;  /* 0x0000000a201c7c2b */ /* 0x000fe2000800001c */
        /* <DEDUP_REMOVED lines=23> */
[----:B------:R-:W-:-:S08]  /*6910*/  DFMA R28, R32, R28, UR10 ;  /* 0x0000000a201c7e2b */ /* 0x000fd0000800001c */
[----:B------:R-:W-:-:S08]  /*6920*/  DFMA R28, R32, R28, 1 ;  /* 0x3ff00000201c742b */ /* 0x000fd0000000001c */
[----:B------:R-:W-:-:S10]  /*6930*/  DFMA R28, R32, R28, 1 ;  /* 0x3ff00000201c742b */ /* 0x000fd4000000001c */
[----:B------:R-:W-:Y:S02]  /*6940*/  IMAD R33, R34, 0x100000, R29 ;  /* 0x0010000022217824 */ /* 0x000fe400078e021d */
[----:B------:R-:W-:Y:S01]  /*6950*/  IMAD.MOV.U32 R32, RZ, RZ, R28 ;  /* 0x000000ffff207224 */ /* 0x000fe200078e001c */
[----:B------:R-:W-:Y:S06]  /*6960*/  @!P0 BRA `(.L_x_322) ;  /* 0x0000000000308947 */ /* 0x000fec0003800000 */
[----:B------:R-:W-:Y:S01]  /*6970*/  FSETP.GEU.AND P0, PT, |R37|, 4.2275390625, PT ;  /* 0x408748002500780b */ /* 0x000fe20003f0e200 */
[C---:B------:R-:W-:Y:S02]  /*6980*/  DADD R32, R36.reuse, +INF ;  /* 0x7ff0000024207429 */ /* 0x040fe40000000000 */
[----:B------:R-:W-:-:S08]  /*6990*/  DSETP.GEU.AND P1, PT, R36, RZ, PT ;  /* 0x000000ff2400722a */ /* 0x000fd00003f2e000 */
[----:B------:R-:W-:Y:S02]  /*69a0*/  FSEL R32, R32, RZ, P1 ;  /* 0x000000ff20207208 */ /* 0x000fe40000800000 */
[----:B------:R-:W-:Y:S02]  /*69b0*/  @!P0 LEA.HI R2, R34, R34, RZ, 0x1 ;  /* 0x0000002222028211 */ /* 0x000fe400078f08ff */
[----:B------:R-:W-:Y:S02]  /*69c0*/  FSEL R33, R33, RZ, P1 ;  /* 0x000000ff21217208 */ /* 0x000fe40000800000 */
[----:B------:R-:W-:-:S05]  /*69d0*/  @!P0 SHF.R.S32.HI R2, RZ, 0x1, R2 ;  /* 0x00000001ff028819 */ /* 0x000fca0000011402 */
[----:B------:R-:W-:Y:S02]  /*69e0*/  @!P0 IMAD.IADD R3, R34, 0x1, -R2 ;  /* 0x0000000122038824 */ /* 0x000fe400078e0a02 */
[----:B------:R-:W-:Y:S02]  /*69f0*/  @!P0 IMAD R29, R2, 0x100000, R29 ;  /* 0x00100000021d8824 */ /* 0x000fe400078e021d */
[----:B------:R-:W-:Y:S01]  /*6a00*/  @!P0 IMAD.MOV.U32 R2, RZ, RZ, RZ ;  /* 0x000000ffff028224 */ /* 0x000fe200078e00ff */
[----:B------:R-:W-:-:S06]  /*6a10*/  @!P0 LEA R3, R3, 0x3ff00000, 0x14 ;  /* 0x3ff0000003038811 */ /* 0x000fcc00078ea0ff */
[----:B------:R-:W-:-:S11]  /*6a20*/  @!P0 DMUL R32, R28, R2 ;  /* 0x000000021c208228 */ /* 0x000fd60000000000 */
.L_x_322:
[----:B------:R-:W-:Y:S01]  /*6a30*/  DFMA R30, R30, R32, R32 ;  /* 0x000000201e1e722b */ /* 0x000fe20000000020 */
[----:B------:R-:W-:Y:S01]  /*6a40*/  IMAD.MOV.U32 R28, RZ, RZ, R0 ;  /* 0x000000ffff1c7224 */ /* 0x000fe200078e0000 */
[----:B------:R-:W-:Y:S01]  /*6a50*/  DSETP.NEU.AND P0, PT, |R32|, +INF , PT ;  /* 0x7ff000002000742a */ /* 0x000fe20003f0d200 */
[----:B------:R-:W-:-:S07]  /*6a60*/  IMAD.MOV.U32 R29, RZ, RZ, 0x0 ;  /* 0x00000000ff1d7424 */ /* 0x000fce00078e00ff */
[----:B------:R-:W-:Y:S02]  /*6a70*/  FSEL R2, R32, R30, !P0 ;  /* 0x0000001e20027208 */ /* 0x000fe40004000000 */
[----:B------:R-:W-:Y:S01]  /*6a80*/  FSEL R3, R33, R31, !P0 ;  /* 0x0000001f21037208 */ /* 0x000fe20004000000 */
[----:B------:R-:W-:Y:S06]  /*6a90*/  RET.REL.NODEC R28 `(_ZN3cub18CUB_300001_SM_10006detail8for_each13static_kernelINS2_12policy_hub_t12policy_500_tElNS2_12op_wrapper_tIl6alpresN6thrust24THRUST_300001_SM_1000_NS12zip_iteratorIN4cuda3std3__45tupleIJNS9_6detail15normal_iteratorINS9_10device_ptrIdEEEESJ_SJ_SJ_SJ_SJ_SJ_SJ_EEEEEEEEEvT0_T1_) ;  /* 0xffffff941c587950 */ /* 0x000fec0003c3ffff */
.L_x_323:
        /* <DEDUP_REMOVED lines=14> */
.L_x_859:


//--------------------- .text._ZN3cub18CUB_300001_SM_10006detail8for_each13static_kernelINS2_12policy_hub_t12policy_500_tElN6thrust24THRUST_300001_SM_1000_NS8cuda_cub6__fill7functorINS7_6detail15normal_iteratorINS7_10device_ptrIdEEEEdEEEEvT0_T1_ --------------------------
	.section	.text._ZN3cub18CUB_300001_SM_10006detail8for_each13static_kernelINS2_12policy_hub_t12policy_500_tElN6thrust24THRUST_300001_SM_1000_NS8cuda_cub6__fill7functorINS7_6detail15normal_iteratorINS7_10device_ptrIdEEEEdEEEEvT0_T1_,"ax",@progbits
	.align	128
        .global         _ZN3cub18CUB_300001_SM_10006detail8for_each13static_kernelINS2_12policy_hub_t12policy_500_tElN6thrust24THRUST_300001_SM_1000_NS8cuda_cub6__fill7functorINS7_6detail15normal_iteratorINS7_10device_ptrIdEEEEdEEEEvT0_T1_
        .type           _ZN3cub18CUB_300001_SM_10006detail8for_each13static_kernelINS2_12policy_hub_t12policy_500_tElN6thrust24THRUST_300001_SM_1000_NS8cuda_cub6__fill7functorINS7_6detail15normal_iteratorINS7_10device_ptrIdEEEEdEEEEvT0_T1_,@function
        .size           _ZN3cub18CUB_300001_SM_10006detail8for_each13static_kernelINS2_12policy_hub_t12policy_500_tElN6thrust24THRUST_300001_SM_1000_NS8cuda_cub6__fill7functorINS7_6detail15normal_iteratorINS7_10device_ptrIdEEEEdEEEEvT0_T1_,(.L_x_890 - _ZN3cub18CUB_300001_SM_10006detail8for_each13static_kernelINS2_12policy_hub_t12policy_500_tElN6thrust24THRUST_300001_SM_1000_NS8cuda_cub6__fill7functorINS7_6detail15normal_iteratorINS7_10device_ptrIdEEEEdEEEEvT0_T1_)
        .other          _ZN3cub18CUB_300001_SM_10006detail8for_each13static_kernelINS2_12policy_hub_t12policy_500_tElN6thrust24THRUST_300001_SM_1000_NS8cuda_cub6__fill7functorINS7_6detail15normal_iteratorINS7_10device_ptrIdEEEEdEEEEvT0_T1_,@"STO_CUDA_ENTRY STV_DEFAULT"
_ZN3cub18CUB_300001_SM_10006detail8for_each13static_kernelINS2_12policy_hub_t12policy_500_tElN6thrust24THRUST_300001_SM_1000_NS8cuda_cub6__fill7functorINS7_6detail15normal_iteratorINS7_10device_ptrIdEEEEdEEEEvT0_T1_:
.text._ZN3cub18CUB_300001_SM_10006detail8for_each13static_kernelINS2_12policy_hub_t12policy_500_tElN6thrust24THRUST_300001_SM_1000_NS8cuda_cub6__fill7functorINS7_6detail15normal_iteratorINS7_10device_ptrIdEEEEdEEEEvT0_T1_:
        /* <DEDUP_REMOVED lines=12> */
[----:B------:R-:W2:Y:S01]  /*00c0*/  LDC.64 R4, c[0x0][0x390] ;  /* 0x0000e400ff047b82 */ /* 0x000ea20000000a00 */
[----:B0-----:R-:W-:-:S05]  /*00d0*/  IADD3 R0, P0, PT, R0, UR4, RZ ;  /* 0x0000000400007c10 */ /* 0x001fca000ff1e0ff */
[----:B------:R-:W-:Y:S01]  /*00e0*/  IMAD.X R3, RZ, RZ, UR5, P0 ;  /* 0x00000005ff037e24 */ /* 0x000fe200080e06ff */
[----:B-1----:R-:W-:-:S04]  /*00f0*/  LEA R2, P0, R0, UR6, 0x3 ;  /* 0x0000000600027c11 */ /* 0x002fc8000f8018ff */
[----:B------:R-:W-:-:S05]  /*0100*/  LEA.HI.X R3, R0, UR7, R3, 0x3, P0 ;  /* 0x0000000700037c11 */ /* 0x000fca00080f1c03 */
[----:B--2---:R-:W-:Y:S04]  /*0110*/  STG.E.64 desc[UR8][R2.64], R4 ;  /* 0x0000000402007986 */ /* 0x004fe8000c101b08 */
[----:B------:R-:W-:Y:S01]  /*0120*/  STG.E.64 desc[UR8][R2.64+0x800], R4 ;  /* 0x0008000402007986 */ /* 0x000fe2000c101b08 */
[----:B------:R-:W-:Y:S05]  /*0130*/  EXIT ;  /* 0x000000000000794d */ /* 0x000fea0003800000 */
.L_x_324:
[----:B------:R-:W0:Y:S01]  /*0140*/  S2R R0, SR_TID.X ;  /* 0x0000000000007919 */ /* 0x000e220000002100 */
[----:B------:R-:W-:Y:S01]  /*0150*/  USHF.R.S32.HI UR7, URZ, 0x1f, UR6 ;  /* 0x0000001fff077899 */ /* 0x000fe20008011406 */
[----:B------:R-:W1:Y:S05]  /*0160*/  LDCU.64 UR10, c[0x0][0x388] ;  /* 0x00007100ff0a77ac */ /* 0x000e6a0008000a00 */
[----:B------:R-:W-:Y:S02]  /*0170*/  IMAD.U32 R2, RZ, RZ, UR7 ;  /* 0x00000007ff027e24 */ /* 0x000fe4000f8e00ff */
[----:B------:R-:W-:Y:S01]  /*0180*/  IMAD.U32 R6, RZ, RZ, UR7 ;  /* 0x00000007ff067e24 */ /* 0x000fe2000f8e00ff */
[----:B0-----:R-:W-:-:S04]  /*0190*/  ISETP.LT.U32.AND P0, PT, R0, UR6, PT ;  /* 0x0000000600007c0c */ /* 0x001fc8000bf01070 */
[----:B------:R-:W-:Y:S01]  /*01a0*/  ISETP.GT.AND.EX P0, PT, R2, RZ, PT, P0 ;  /* 0x000000ff0200720c */ /* 0x000fe20003f04300 */
[C---:B------:R-:W-:Y:S01]  /*01b0*/  VIADD R2, R0.reuse, 0x100 ;  /* 0x0000010000027836 */ /* 0x040fe20000000000 */
[----:B------:R-:W-:-:S04]  /*01c0*/  IADD3 R0, P2, PT, R0, UR4, RZ ;  /* 0x0000000400007c10 */ /* 0x000fc8000ff5e0ff */
[----:B------:R-:W-:Y:S01]  /*01d0*/  ISETP.LT.U32.AND P1, PT, R2, UR6, PT ;  /* 0x0000000602007c0c */ /* 0x000fe2000bf21070 */
[----:B------:R-:W-:Y:S01]  /*01e0*/  IMAD.X R3, RZ, RZ, UR5, P2 ;  /* 0x00000005ff037e24 */ /* 0x000fe200090e06ff */
[----:B-1----:R-:W-:Y:S02]  /*01f0*/  LEA R2, P2, R0, UR10, 0x3 ;  /* 0x0000000a00027c11 */ /* 0x002fe4000f8418ff */
[----:B------:R-:W-:Y:S02]  /*0200*/  ISETP.GT.AND.EX P1, PT, R6, RZ, PT, P1 ;  /* 0x000000ff0600720c */ /* 0x000fe40003f24310 */
[----:B------:R-:W-:Y:S01]  /*0210*/  LEA.HI.X R3, R0, UR11, R3, 0x3, P2 ;  /* 0x0000000b00037c11 */ /* 0x000fe200090f1c03 */
[----:B------:R-:W0:Y:S04]  /*0220*/  @P0 LDC.64 R4, c[0x0][0x390] ;  /* 0x0000e400ff040b82 */ /* 0x000e280000000a00 */
[----:B0-----:R0:W-:Y:S06]  /*0230*/  @P0 STG.E.64 desc[UR8][R2.64], R4 ;  /* 0x0000000402000986 */ /* 0x0011ec000c101b08 */
[----:B------:R-:W-:Y:S05]  /*0240*/  @!P1 EXIT ;  /* 0x000000000000994d */ /* 0x000fea0003800000 */
[----:B0-----:R-:W0:Y:S02]  /*0250*/  LDC.64 R4, c[0x0][0x390] ;  /* 0x0000e400ff047b82 */ /* 0x001e240000000a00 */
[----:B0-----:R-:W-:Y:S01]  /*0260*/  STG.E.64 desc[UR8][R2.64+0x800], R4 ;  /* 0x0008000402007986 */ /* 0x001fe2000c101b08 */
[----:B------:R-:W-:Y:S05]  /*0270*/  EXIT ;  /* 0x000000000000794d */ /* 0x000fea0003800000 */
.L_x_325:
        /* <DEDUP_REMOVED lines=16> */
.L_x_890:


//--------------------- .text._ZN3cub18CUB_300001_SM_10006detail8for_each13static_kernelINS2_12policy_hub_t12policy_500_tEmN6thrust24THRUST_300001_SM_1000_NS8cuda_cub20__uninitialized_fill7functorINS7_10device_ptrIdEEdEEEEvT0_T1_ --------------------------
	.section	.text._ZN3cub18CUB_300001_SM_10006detail8for_each13static_kernelINS2_12policy_hub_t12policy_500_tEmN6thrust24THRUST_300001_SM_1000_NS8cuda_cub20__uninitialized_fill7functorINS7_10device_ptrIdEEdEEEEvT0_T1_,"ax",@progbits
	.align	128
        .global         _ZN3cub18CUB_300001_SM_10006detail8for_each13static_kernelINS2_12policy_hub_t12policy_500_tEmN6thrust24THRUST_300001_SM_1000_NS8cuda_cub20__uninitialized_fill7functorINS7_10device_ptrIdEEdEEEEvT0_T1_
        .type           _ZN3cub18CUB_300001_SM_10006detail8for_each13static_kernelINS2_12policy_hub_t12policy_500_tEmN6thrust24THRUST_300001_SM_1000_NS8cuda_cub20__uninitialized_fill7functorINS7_10device_ptrIdEEdEEEEvT0_T1_,@function
        .size           _ZN3cub18CUB_300001_SM_10006detail8for_each13static_kernelINS2_12policy_hub_t12policy_500_tEmN6thrust24THRUST_300001_SM_1000_NS8cuda_cub20__uninitialized_fill7functorINS7_10device_ptrIdEEdEEEEvT0_T1_,(.L_x_891 - _ZN3cub18CUB_300001_SM_10006detail8for_each13static_kernelINS2_12policy_hub_t12policy_500_tEmN6thrust24THRUST_300001_SM_1000_NS8cuda_cub20__uninitialized_fill7functorINS7_10device_ptrIdEEdEEEEvT0_T1_)
        .other          _ZN3cub18CUB_300001_SM_10006detail8for_each13static_kernelINS2_12policy_hub_t12policy_500_tEmN6thrust24THRUST_300001_SM_1000_NS8cuda_cub20__uninitialized_fill7functorINS7_10device_ptrIdEEdEEEEvT0_T1_,@"STO_CUDA_ENTRY STV_DEFAULT"
_ZN3cub18CUB_300001_SM_10006detail8for_each13static_kernelINS2_12policy_hub_t12policy_500_tEmN6thrust24THRUST_300001_SM_1000_NS8cuda_cub20__uninitialized_fill7functorINS7_10device_ptrIdEEdEEEEvT0_T1_:
.text._ZN3cub18CUB_300001_SM_10006detail8for_each13static_kernelINS2_12policy_hub_t12policy_500_tEmN6thrust24THRUST_300001_SM_1000_NS8cuda_cub20__uninitialized_fill7functorINS7_10device_ptrIdEEdEEEEvT0_T1_:
        /* <DEDUP_REMOVED lines=8> */
[----:B------:R-:W-:-:S09]  /*0080*/  UISETP.GE.U32.AND.EX UP0, UPT, UR7, URZ, UPT, UP0 ;  /* 0x000000ff0700728c */ /* 0x000fd2000bf06100 */
        /* <DEDUP_REMOVED lines=11> */
.L_x_326:
[----:B------:R-:W0:Y:S01]  /*0140*/  S2R R0, SR_TID.X ;  /* 0x0000000000007919 */ /* 0x000e220000002100 */
[----:B------:R-:W-:Y:S01]  /*0150*/  IMAD.U32 R2, RZ, RZ, UR7 ;  /* 0x00000007ff027e24 */ /* 0x000fe2000f8e00ff */
[----:B------:R-:W1:Y:S01]  /*0160*/  LDCU.64 UR10, c[0x0][0x388] ;  /* 0x00007100ff0a77ac */ /* 0x000e620008000a00 */
[----:B------:R-:W-:Y:S01]  /*0170*/  IMAD.U32 R6, RZ, RZ, UR7 ;  /* 0x00000007ff067e24 */ /* 0x000fe2000f8e00ff */
[----:B0-----:R-:W-:-:S04]  /*0180*/  ISETP.LT.U32.AND P0, PT, R0, UR6, PT ;  /* 0x0000000600007c0c */ /* 0x001fc8000bf01070 */
[----:B------:R-:W-:Y:S01]  /*0190*/  ISETP.GT.U32.AND.EX P0, PT, R2, RZ, PT, P0 ;  /* 0x000000ff0200720c */ /* 0x000fe20003f04100 */
[C---:B------:R-:W-:Y:S01]  /*01a0*/  VIADD R2, R0.reuse, 0x100 ;  /* 0x0000010000027836 */ /* 0x040fe20000000000 */
[----:B------:R-:W-:-:S04]  /*01b0*/  IADD3 R0, P2, PT, R0, UR4, RZ ;  /* 0x0000000400007c10 */ /* 0x000fc8000ff5e0ff */
[----:B------:R-:W-:Y:S01]  /*01c0*/  ISETP.LT.U32.AND P1, PT, R2, UR6, PT ;  /* 0x0000000602007c0c */ /* 0x000fe2000bf21070 */
[----:B------:R-:W-:Y:S01]  /*01d0*/  IMAD.X R3, RZ, RZ, UR5, P2 ;  /* 0x00000005ff037e24 */ /* 0x000fe200090e06ff */
[----:B-1----:R-:W-:Y:S02]  /*01e0*/  LEA R2, P2, R0, UR10, 0x3 ;  /* 0x0000000a00027c11 */ /* 0x002fe4000f8418ff */
[----:B------:R-:W-:Y:S02]  /*01f0*/  ISETP.GT.U32.AND.EX P1, PT, R6, RZ, PT, P1 ;  /* 0x000000ff0600720c */ /* 0x000fe40003f24110 */
[----:B------:R-:W-:Y:S01]  /*0200*/  LEA.HI.X R3, R0, UR11, R3, 0x3, P2 ;  /* 0x0000000b00037c11 */ /* 0x000fe200090f1c03 */
[----:B------:R-:W0:Y:S04]  /*0210*/  @P0 LDC.64 R4, c[0x0][0x390] ;  /* 0x0000e400ff040b82 */ /* 0x000e280000000a00 */
[----:B0-----:R0:W-:Y:S06]  /*0220*/  @P0 STG.E.64 desc[UR8][R2.64], R4 ;  /* 0x0000000402000986 */ /* 0x0011ec000c101b08 */
[----:B------:R-:W-:Y:S05]  /*0230*/  @!P1 EXIT ;  /* 0x000000000000994d */ /* 0x000fea0003800000 */
[----:B0-----:R-:W0:Y:S02]  /*0240*/  LDC.64 R4, c[0x0][0x390] ;  /* 0x0000e400ff047b82 */ /* 0x001e240000000a00 */
[----:B0-----:R-:W-:Y:S01]  /*0250*/  STG.E.64 desc[UR8][R2.64+0x800], R4 ;  /* 0x0008000402007986 */ /* 0x001fe2000c101b08 */
[----:B------:R-:W-:Y:S05]  /*0260*/  EXIT ;  /* 0x000000000000794d */ /* 0x000fea0003800000 */
.L_x_327:
        /* <DEDUP_REMOVED lines=9> */
.L_x_891:


//--------------------- .text._ZN3cub18CUB_300001_SM_10006detail11EmptyKernelIvEEvv --------------------------
	.section	.text._ZN3cub18CUB_300001_SM_10006detail11EmptyKernelIvEEvv,"ax",@progbits
	.align	128
        .global         _ZN3cub18CUB_300001_SM_10006detail11EmptyKernelIvEEvv
        .type           _ZN3cub18CUB_300001_SM_10006detail11EmptyKernelIvEEvv,@function
        .size           _ZN3cub18CUB_300001_SM_10006detail11EmptyKernelIvEEvv,(.L_x_892 - _ZN3cub18CUB_300001_SM_10006detail11EmptyKernelIvEEvv)
        .other          _ZN3cub18CUB_300001_SM_10006detail11EmptyKernelIvEEvv,@"STO_CUDA_ENTRY STV_DEFAULT"
_ZN3cub18CUB_300001_SM_10006detail11EmptyKernelIvEEvv:
.text._ZN3cub18CUB_300001_SM_10006detail11EmptyKernelIvEEvv:
[----:B------:R-:W-:Y:S01]  /*0000*/  LDC R1, c[0x0][0x37c] ;  /* 0x0000df00ff017b82 */ /* 0x000fe20000000800 */
[----:B------:R-:W-:Y:S05]  /*0010*/  EXIT ;  /* 0x000000000000794d */ /* 0x000fea0003800000 */
.L_x_328:
        /* <DEDUP_REMOVED lines=14> */
.L_x_892:


//--------------------- .text._Z6g_sampPdS_S_iP17curandStateXORWOW --------------------------
	.section	.text._Z6g_sampPdS_S_iP17curandStateXORWOW,"ax",@progbits
	.align	128
        .global         _Z6g_sampPdS_S_iP17curandStateXORWOW
        .type           _Z6g_sampPdS_S_iP17curandStateXORWOW,@function
        .size           _Z6g_sampPdS_S_iP17curandStateXORWOW,(.L_x_864 - _Z6g_sampPdS_S_iP17curandStateXORWOW)
        .other          _Z6g_sampPdS_S_iP17curandStateXORWOW,@"STO_CUDA_ENTRY STV_DEFAULT"
_Z6g_sampPdS_S_iP17curandStateXORWOW:
.text._Z6g_sampPdS_S_iP17curandStateXORWOW:
[----:B------:R-:W-:Y:S01]  /*0000*/  LDC R1, c[0x0][0x37c] ;  /* 0x0000df00ff017b82 */ /* 0x000fe20000000800 */
[----:B------:R-:W0:Y:S07]  /*0010*/  S2R R6, SR_TID.X ;  /* 0x0000000000067919 */ /* 0x000e2e0000002100 */
[----:B------:R-:W0:Y:S01]  /*0020*/  S2UR UR4, SR_CTAID.X ;  /* 0x00000000000479c3 */ /* 0x000e220000002500 */
[----:B------:R-:W1:Y:S07]  /*0030*/  LDCU UR5, c[0x0][0x398] ;  /* 0x00007300ff0577ac */ /* 0x000e6e0008000800 */
[----:B------:R-:W0:Y:S02]  /*0040*/  LDC R3, c[0x0][0x360] ;  /* 0x0000d800ff037b82 */ /* 0x000e240000000800 */
[----:B0-----:R-:W-:-:S05]  /*0050*/  IMAD R6, R3, UR4, R6 ;  /* 0x0000000403067c24 */ /* 0x001fca000f8e0206 */
[----:B-1----:R-:W-:-:S13]  /*0060*/  ISETP.GT.AND P0, PT, R6, UR5, PT ;  /* 0x0000000506007c0c */ /* 0x002fda000bf04270 */
[----:B------:R-:W-:Y:S05]  /*0070*/  @P0 EXIT ;  /* 0x000000000000094d */ /* 0x000fea0003800000 */
[----:B------:R-:W0:Y:S01]  /*0080*/  LDC.64 R50, c[0x0][0x380] ;  /* 0x0000e000ff327b82 */ /* 0x000e220000000a00 */
[----:B------:R-:W1:Y:S07]  /*0090*/  LDCU.64 UR4, c[0x0][0x358] ;  /* 0x00006b00ff0477ac */ /* 0x000e6e0008000a00 */
[----:B------:R-:W2:Y:S01]  /*00a0*/  LDC.64 R4, c[0x0][0x3a0] ;  /* 0x0000e800ff047b82 */ /* 0x000ea20000000a00 */
[----:B0-----:R-:W-:-:S05]  /*00b0*/  IMAD.WIDE R50, R6, 0x8, R50 ;  /* 0x0000000806327825 */ /* 0x001fca00078e0232 */
[----:B-1----:R-:W3:Y:S01]  /*00c0*/  LDG.E.64 R8, desc[UR4][R50.64] ;  /* 0x0000000432087981 */ /* 0x002ee2000c1e1b00 */
[----:B--2---:R-:W-:-:S05]  /*00d0*/  IMAD.WIDE R4, R6, 0x30, R4 ;  /* 0x0000003006047825 */ /* 0x004fca00078e0204 */
[----:B------:R0:W5:Y:S04]  /*00e0*/  LDG.E R2, desc[UR4][R4.64+0x18] ;  /* 0x0000180404027981 */ /* 0x000168000c1e1900 */
[----:B------:R0:W5:Y:S04]  /*00f0*/  LDG.E R3, desc[UR4][R4.64+0x20] ;  /* 0x0000200404037981 */ /* 0x000168000c1e1900 */
[----:B------:R0:W5:Y:S04]  /*0100*/  LDG.E.64 R12, desc[UR4][R4.64] ;  /* 0x00000004040c7981 */ /* 0x000168000c1e1b00 */
[----:B------:R0:W5:Y:S04]  /*0110*/  LDG.E.64 R10, desc[UR4][R4.64+0x8] ;  /* 0x00000804040a7981 */ /* 0x000168000c1e1b00 */
[----:B------:R0:W5:Y:S01]  /*0120*/  LDG.E.64 R22, desc[UR4][R4.64+0x10] ;  /* 0x0000100404167981 */ /* 0x000162000c1e1b00 */
[----:B------:R-:W1:Y:S01]  /*0130*/  MUFU.RCP64H R15, 0.099999964237213134766 ;  /* 0x3fb99999000f7908 */ /* 0x000e620000001800 */
[----:B------:R-:W-:Y:S01]  /*0140*/  IMAD.MOV.U32 R18, RZ, RZ, -0x66666666 ;  /* 0x9999999aff127424 */ /* 0x000fe200078e00ff */
[----:B------:R-:W-:Y:S01]  /*0150*/  UMOV UR6, 0x9999999a ;  /* 0x9999999a00067882 */ /* 0x000fe20000000000 */
[----:B------:R-:W-:Y:S01]  /*0160*/  IMAD.MOV.U32 R19, RZ, RZ, 0x3fb99999 ;  /* 0x3fb99999ff137424 */ /* 0x000fe200078e00ff */
[----:B------:R-:W-:Y:S01]  /*0170*/  BSSY.RECONVERGENT B0, `(.L_x_329) ;  /* 0x0000015000007945 */ /* 0x000fe20003800200 */
[----:B------:R-:W-:-:S02]  /*0180*/  IMAD.MOV.U32 R14, RZ, RZ, 0x1 ;  /* 0x00000001ff0e7424 */ /* 0x000fc400078e00ff */
[----:B------:R-:W-:-:S04]  /*0190*/  IMAD.MOV.U32 R21, RZ, RZ, 0x3fb99999 ;  /* 0x3fb99999ff157424 */ /* 0x000fc800078e00ff */
[----:B-1----:R-:W-:-:S08]  /*01a0*/  DFMA R16, R14, -R18, 1 ;  /* 0x3ff000000e10742b */ /* 0x002fd00000000812 */
[----:B------:R-:W-:-:S08]  /*01b0*/  DFMA R16, R16, R16, R16 ;  /* 0x000000101010722b */ /* 0x000fd00000000010 */
[----:B------:R-:W-:-:S08]  /*01c0*/  DFMA R16, R14, R16, R14 ;  /* 0x000000100e10722b */ /* 0x000fd0000000000e */
[----:B------:R-:W-:-:S08]  /*01d0*/  DFMA R14, R16, -R18, 1 ;  /* 0x3ff00000100e742b */ /* 0x000fd00000000812 */
[----:B------:R-:W-:-:S08]  /*01e0*/  DFMA R14, R16, R14, R16 ;  /* 0x0000000e100e722b */ /* 0x000fd00000000010 */
[----:B---3--:R-:W-:Y:S01]  /*01f0*/  DMUL R16, R8, R14 ;  /* 0x0000000e08107228 */ /* 0x008fe20000000000 */
[----:B------:R-:W-:-:S07]  /*0200*/  FSETP.GEU.AND P1, PT, |R9|, 6.5827683646048100446e-37, PT ;  /* 0x036000000900780b */ /* 0x000fce0003f2e200 */
[----:B------:R-:W-:-:S08]  /*0210*/  DFMA R18, R16, -R18, R8 ;  /* 0x800000121012722b */ /* 0x000fd00000000008 */
[----:B------:R-:W-:-:S10]  /*0220*/  DFMA R14, R14, R18, R16 ;  /* 0x000000120e0e722b */ /* 0x000fd40000000010 */
[----:B------:R-:W-:-:S05]  /*0230*/  FFMA R0, RZ, 1.4499999284744262695, R15 ;  /* 0x3fb99999ff007823 */ /* 0x000fca000000000f */
[----:B------:R-:W-:-:S13]  /*0240*/  FSETP.GT.AND P0, PT, |R0|, 1.469367938527859385e-39, PT ;  /* 0x001000000000780b */ /* 0x000fda0003f04200 */
[----:B0-----:R-:W-:Y:S05]  /*0250*/  @P0 BRA P1, `(.L_x_330) ;  /* 0x0000000000180947 */ /* 0x001fea0000800000 */
[----:B------:R-:W-:Y:S01]  /*0260*/  IMAD.MOV.U32 R28, RZ, RZ, R8 ;  /* 0x000000ffff1c7224 */ /* 0x000fe200078e0008 */
[----:B------:R-:W-:Y:S02]  /*0270*/  MOV R29, R9 ;  /* 0x00000009001d7202 */ /* 0x000fe40000000f00 */
[----:B------:R-:W-:-:S07]  /*0280*/  MOV R0, 0x2a0 ;  /* 0x000002a000007802 */ /* 0x000fce0000000f00 */
[----:B-----5:R-:W-:Y:S05]  /*0290*/  CALL.REL.NOINC `($__internal_3_$__cuda_sm20_div_rn_f64_full) ;  /* 0x0000003800f07944 */ /* 0x020fea0003c00000 */
[----:B------:R-:W-:Y:S02]  /*02a0*/  IMAD.MOV.U32 R14, RZ, RZ, R18 ;  /* 0x000000ffff0e7224 */ /* 0x000fe400078e0012 */
[----:B------:R-:W-:-:S07]  /*02b0*/  IMAD.MOV.U32 R15, RZ, RZ, R19 ;  /* 0x000000ffff0f7224 */ /* 0x000fce00078e0013 */
.L_x_330:
[----:B------:R-:W-:Y:S05]  /*02c0*/  BSYNC.RECONVERGENT B0 ;  /* 0x0000000000007941 */ /* 0x000fea0003800200 */
.L_x_329:
[----:B------:R-:W-:-:S14]  /*02d0*/  DSETP.GEU.AND P0, PT, R14, 1, PT ;  /* 0x3ff000000e00742a */ /* 0x000fdc0003f0e000 */
[----:B------:R-:W-:Y:S05]  /*02e0*/  @P0 BRA `(.L_x_331) ;  /* 0x00000020000c0947 */ /* 0x000fea0003800000 */
[----:B------:R-:W-:Y:S01]  /*02f0*/  DADD R4, R14, 1 ;  /* 0x3ff000000e047429 */ /* 0x000fe20000000000 */
[----:B------:R-:W-:Y:S01]  /*0300*/  UMOV UR8, 0x55555555 ;  /* 0x5555555500087882 */ /* 0x000fe20000000000 */
[----:B------:R-:W-:Y:S01]  /*0310*/  UMOV UR9, 0x3fd55555 ;  /* 0x3fd5555500097882 */ /* 0x000fe20000000000 */
[----:B------:R-:W-:Y:S01]  /*0320*/  IMAD.MOV.U32 R16, RZ, RZ, 0x0 ;  /* 0x00000000ff107424 */ /* 0x000fe200078e00ff */
[----:B------:R-:W-:Y:S01]  /*0330*/  BSSY.RECONVERGENT B0, `(.L_x_332) ;  /* 0x000001a000007945 */ /* 0x000fe20003800200 */
[----:B------:R-:W-:-:S03]  /*0340*/  IMAD.MOV.U32 R17, RZ, RZ, 0x3fd80000 ;  /* 0x3fd80000ff117424 */ /* 0x000fc600078e00ff */
[----:B------:R-:W-:-:S08]  /*0350*/  DADD R4, R4, -UR8 ;  /* 0x8000000804047e29 */ /* 0x000fd00008000000 */
[----:B------:R-:W-:-:S06]  /*0360*/  DMUL R18, R4, 9 ;  /* 0x4022000004127828 */ /* 0x000fcc0000000000 */
[----:B------:R-:W0:Y:S04]  /*0370*/  MUFU.RSQ64H R9, R19 ;  /* 0x0000001300097308 */ /* 0x000e280000001c00 */
[----:B------:R-:W-:-:S05]  /*0380*/  VIADD R8, R19, 0xfcb00000 ;  /* 0xfcb0000013087836 */ /* 0x000fca0000000000 */
[----:B------:R-:W-:Y:S01]  /*0390*/  ISETP.GE.U32.AND P0, PT, R8, 0x7ca00000, PT ;  /* 0x7ca000000800780c */ /* 0x000fe20003f06070 */
[----:B0-----:R-:W-:-:S08]  /*03a0*/  DMUL R14, R8, R8 ;  /* 0x00000008080e7228 */ /* 0x001fd00000000000 */
[----:B------:R-:W-:-:S08]  /*03b0*/  DFMA R14, R18, -R14, 1 ;  /* 0x3ff00000120e742b */ /* 0x000fd0000000080e */
[----:B------:R-:W-:Y:S02]  /*03c0*/  DFMA R16, R14, R16, 0.5 ;  /* 0x3fe000000e10742b */ /* 0x000fe40000000010 */
[----:B------:R-:W-:-:S08]  /*03d0*/  DMUL R14, R8, R14 ;  /* 0x0000000e080e7228 */ /* 0x000fd00000000000 */
[----:B------:R-:W-:-:S08]  /*03e0*/  DFMA R24, R16, R14, R8 ;  /* 0x0000000e1018722b */ /* 0x000fd00000000008 */
[----:B------:R-:W-:Y:S02]  /*03f0*/  DMUL R26, R18, R24 ;  /* 0x00000018121a7228 */ /* 0x000fe40000000000 */
[----:B------:R-:W-:Y:S01]  /*0400*/  IADD3 R17, PT, PT, R25, -0x100000, RZ ;  /* 0xfff0000019117810 */ /* 0x000fe20007ffe0ff */
[----:B------:R-:W-:-:S05]  /*0410*/  IMAD.MOV.U32 R16, RZ, RZ, R24 ;  /* 0x000000ffff107224 */ /* 0x000fca00078e0018 */
[----:B------:R-:W-:-:S08]  /*0420*/  DFMA R28, R26, -R26, R18 ;  /* 0x8000001a1a1c722b */ /* 0x000fd00000000012 */
[----:B------:R-:W-:Y:S01]  /*0430*/  DFMA R14, R28, R16, R26 ;  /* 0x000000101c0e722b */ /* 0x000fe2000000001a */
[----:B------:R-:W-:Y:S10]  /*0440*/  @!P0 BRA `(.L_x_333) ;  /* 0x0000000000208947 */ /* 0x000ff40003800000 */
[----:B------:R-:W-:Y:S01]  /*0450*/  IMAD.MOV.U32 R20, RZ, RZ, R24 ;  /* 0x000000ffff147224 */ /* 0x000fe200078e0018 */
[----:B------:R-:W-:Y:S01]  /*0460*/  MOV R0, 0x4b0 ;  /* 0x000004b000007802 */ /* 0x000fe20000000f00 */
[----:B------:R-:W-:Y:S02]  /*0470*/  IMAD.MOV.U32 R24, RZ, RZ, R26 ;  /* 0x000000ffff187224 */ /* 0x000fe400078e001a */
[----:B------:R-:W-:Y:S02]  /*0480*/  IMAD.MOV.U32 R25, RZ, RZ, R27 ;  /* 0x000000ffff197224 */ /* 0x000fe400078e001b */
[----:B------:R-:W-:-:S07]  /*0490*/  IMAD.MOV.U32 R7, RZ, RZ, R17 ;  /* 0x000000ffff077224 */ /* 0x000fce00078e0011 */
[----:B-----5:R-:W-:Y:S05]  /*04a0*/  CALL.REL.NOINC `($__internal_4_$__cuda_sm20_dsqrt_rn_f64_mediumpath_v1) ;  /* 0x0000003c00ec7944 */ /* 0x020fea0003c00000 */
[----:B------:R-:W-:Y:S01]  /*04b0*/  MOV R14, R7 ;  /* 0x00000007000e7202 */ /* 0x000fe20000000f00 */
[----:B------:R-:W-:-:S07]  /*04c0*/  IMAD.MOV.U32 R15, RZ, RZ, R16 ;  /* 0x000000ffff0f7224 */ /* 0x000fce00078e0010 */
.L_x_333:
[----:B------:R-:W-:Y:S05]  /*04d0*/  BSYNC.RECONVERGENT B0 ;  /* 0x0000000000007941 */ /* 0x000fea0003800200 */
.L_x_332:
[----:B------:R-:W0:Y:S01]  /*04e0*/  MUFU.RCP64H R9, R15 ;  /* 0x0000000f00097308 */ /* 0x000e220000001800 */
[----:B------:R-:W-:Y:S01]  /*04f0*/  VIADD R8, R15, 0x300402 ;  /* 0x003004020f087836 */ /* 0x000fe20000000000 */
[----:B------:R-:W-:Y:S04]  /*0500*/  BSSY.RECONVERGENT B0, `(.L_x_334) ;  /* 0x0000010000007945 */ /* 0x000fe80003800200 */
[----:B------:R-:W-:Y:S01]  /*0510*/  FSETP.GEU.AND P0, PT, |R8|, 5.8789094863358348022e-39, PT ;  /* 0x004004020800780b */ /* 0x000fe20003f0e200 */
[----:B0-----:R-:W-:-:S08]  /*0520*/  DFMA R16, R8, -R14, 1 ;  /* 0x3ff000000810742b */ /* 0x001fd0000000080e */
[----:B------:R-:W-:-:S08]  /*0530*/  DFMA R16, R16, R16, R16 ;  /* 0x000000101010722b */ /* 0x000fd00000000010 */
[----:B------:R-:W-:-:S08]  /*0540*/  DFMA R16, R8, R16, R8 ;  /* 0x000000100810722b */ /* 0x000fd00000000008 */
[----:B------:R-:W-:-:S08]  /*0550*/  DFMA R26, R16, -R14, 1 ;  /* 0x3ff00000101a742b */ /* 0x000fd0000000080e */
[----:B------:R-:W-:Y:S01]  /*0560*/  DFMA R26, R16, R26, R16 ;  /* 0x0000001a101a722b */ /* 0x000fe20000000010 */
[----:B------:R-:W-:Y:S10]  /*0570*/  @P0 BRA `(.L_x_335) ;  /* 0x0000000000200947 */ /* 0x000ff40003800000 */
[----:B------:R-:W-:Y:S01]  /*0580*/  LOP3.LUT R0, R15, 0x7fffffff, RZ, 0xc0, !PT ;  /* 0x7fffffff0f007812 */ /* 0x000fe200078ec0ff */
[----:B------:R-:W-:Y:S02]  /*0590*/  IMAD.MOV.U32 R18, RZ, RZ, R14 ;  /* 0x000000ffff127224 */ /* 0x000fe400078e000e */
[----:B------:R-:W-:Y:S02]  /*05a0*/  IMAD.MOV.U32 R19, RZ, RZ, R15 ;  /* 0x000000ffff137224 */ /* 0x000fe400078e000f */
[----:B------:R-:W-:Y:S01]  /*05b0*/  VIADD R28, R0, 0xfff00000 ;  /* 0xfff00000001c7836 */ /* 0x000fe20000000000 */
[----:B------:R-:W-:-:S07]  /*05c0*/  MOV R0, 0x5e0 ;  /* 0x000005e000007802 */ /* 0x000fce0000000f00 */
[----:B-----5:R-:W-:Y:S05]  /*05d0*/  CALL.REL.NOINC `($__internal_2_$__cuda_sm20_dblrcp_rn_slowpath_v3) ;  /* 0x0000003400807944 */ /* 0x020fea0003c00000 */
[----:B------:R-:W-:Y:S01]  /*05e0*/  MOV R26, R24 ;  /* 0x00000018001a7202 */ /* 0x000fe20000000f00 */
[----:B------:R-:W-:-:S07]  /*05f0*/  IMAD.MOV.U32 R27, RZ, RZ, R25 ;  /* 0x000000ffff1b7224 */ /* 0x000fce00078e0019 */
.L_x_335:
[----:B------:R-:W-:Y:S05]  /*0600*/  BSYNC.RECONVERGENT B0 ;  /* 0x0000000000007941 */ /* 0x000fea0003800200 */
.L_x_334:
[----:B------:R-:W0:Y:S02]  /*0610*/  LDC.64 R8, c[0x0][0x390] ;  /* 0x0000e400ff087b82 */ /* 0x000e240000000a00 */
[----:B0-----:R-:W-:-:S07]  /*0620*/  IMAD.WIDE R6, R6, 0x8, R8 ;  /* 0x0000000806067825 */ /* 0x001fce00078e0208 */
.L_x_365:
[----:B-----5:R-:W-:Y:S01]  /*0630*/  SHF.R.U32.HI R0, RZ, 0x2, R13 ;  /* 0x00000002ff007819 */ /* 0x020fe2000001160d */
[----:B------:R-:W-:Y:S02]  /*0640*/  IMAD.SHL.U32 R8, R23, 0x10, RZ ;  /* 0x0000001017087824 */ /* 0x000fe400078e00ff */
[----:B------:R-:W-:Y:S02]  /*0650*/  HFMA2 R15, -RZ, RZ, 0.1171875, 0 ;  /* 0x2f800000ff0f7431 */ /* 0x000fe400000001ff */
[----:B------:R-:W-:Y:S01]  /*0660*/  VIADD R18, R12, 0x587c5 ;  /* 0x000587c50c127836 */ /* 0x000fe20000000000 */
[----:B------:R-:W-:Y:S01]  /*0670*/  LOP3.LUT R0, R0, R13, RZ, 0x3c, !PT ;  /* 0x0000000d00007212 */ /* 0x000fe200078e3cff */
[----:B------:R-:W-:Y:S01]  /*0680*/  BSSY.RECONVERGENT B0, `(.L_x_336) ;  /* 0x0000056000007945 */ /* 0x000fe20003800200 */
[----:B------:R-:W-:Y:S01]  /*0690*/  ISETP.NE.AND P0, PT, R2, 0x1, PT ;  /* 0x000000010200780c */ /* 0x000fe20003f05270 */
[----:B------:R-:W-:Y:S02]  /*06a0*/  IMAD.MOV.U32 R19, RZ, RZ, R23 ;  /* 0x000000ffff137224 */ /* 0x000fe400078e0017 */
[----:B------:R-:W-:-:S02]  /*06b0*/  IMAD.SHL.U32 R9, R0, 0x2, RZ ;  /* 0x0000000200097824 */ /* 0x000fc400078e00ff */
[----:B------:R-:W-:Y:S02]  /*06c0*/  IMAD.MOV.U32 R24, RZ, RZ, R3 ;  /* 0x000000ffff187224 */ /* 0x000fe400078e0003 */
[----:B------:R-:W-:Y:S01]  /*06d0*/  IMAD.MOV.U32 R2, RZ, RZ, RZ ;  /* 0x000000ffff027224 */ /* 0x000fe200078e00ff */
[----:B------:R-:W-:-:S04]  /*06e0*/  LOP3.LUT R9, R23, R8, R9, 0x96, !PT ;  /* 0x0000000817097212 */ /* 0x000fc800078e9609 */
[----:B------:R-:W-:-:S05]  /*06f0*/  LOP3.LUT R13, R9, R0, RZ, 0x3c, !PT ;  /* 0x00000000090d7212 */ /* 0x000fca00078e3cff */
[----:B------:R-:W-:Y:S02]  /*0700*/  IMAD.IADD R0, R13, 0x1, R18 ;  /* 0x000000010d007824 */ /* 0x000fe400078e0212 */
[----:B------:R-:W-:-:S03]  /*0710*/  IMAD.MOV.U32 R25, RZ, RZ, R13 ;  /* 0x000000ffff197224 */ /* 0x000fc600078e000d */
[----:B------:R-:W-:-:S05]  /*0720*/  I2FP.F32.U32 R0, R0 ;  /* 0x0000000000007245 */ /* 0x000fca0000201000 */
[----:B------:R-:W-:Y:S01]  /*0730*/  FFMA R20, R0, R15, 1.1641532182693481445e-10 ;  /* 0x2f00000000147423 */ /* 0x000fe2000000000f */
[----:B------:R-:W-:-:S03]  /*0740*/  IMAD.MOV.U32 R0, RZ, RZ, R22 ;  /* 0x000000ffff007224 */ /* 0x000fc600078e0016 */
[----:B------:R0:W1:Y:S01]  /*0750*/  F2F.F64.F32 R8, R20 ;  /* 0x0000001400087310 */ /* 0x0000620000201800 */
[----:B------:R-:W-:Y:S05]  /*0760*/  @!P0 BRA `(.L_x_337) ;  /* 0x00000004001c8947 */ /* 0x000fea0003800000 */
[----:B------:R-:W-:Y:S01]  /*0770*/  SHF.R.U32.HI R3, RZ, 0x2, R10 ;  /* 0x00000002ff037819 */ /* 0x000fe2000001160a */
[----:B------:R-:W-:Y:S01]  /*0780*/  VIADD R18, R12, 0x10974f ;  /* 0x0010974f0c127836 */ /* 0x000fe20000000000 */
[----:B------:R-:W-:Y:S01]  /*0790*/  SHF.L.U32 R0, R13, 0x4, RZ ;  /* 0x000000040d007819 */ /* 0x000fe200000006ff */
[----:B------:R-:W-:Y:S01]  /*07a0*/  BSSY.RECONVERGENT B1, `(.L_x_338) ;  /* 0x000003a000017945 */ /* 0x000fe20003800200 */
[----:B------:R-:W-:-:S05]  /*07b0*/  LOP3.LUT R3, R3, R10, RZ, 0x3c, !PT ;  /* 0x0000000a03037212 */ /* 0x000fca00078e3cff */
[----:B------:R-:W-:-:S05]  /*07c0*/  IMAD.SHL.U32 R2, R3, 0x2, RZ ;  /* 0x0000000203027824 */ /* 0x000fca00078e00ff */
[----:B------:R-:W-:-:S04]  /*07d0*/  LOP3.LUT R0, R3, R2, R0, 0x96, !PT ;  /* 0x0000000203007212 */ /* 0x000fc800078e9600 */
[----:B------:R-:W-:-:S04]  /*07e0*/  LOP3.LUT R19, R0, R13, RZ, 0x3c, !PT ;  /* 0x0000000d00137212 */ /* 0x000fc800078e3cff */
[----:B------:R-:W-:-:S04]  /*07f0*/  IADD3 R0, PT, PT, R12, 0xb0f8a, R19 ;  /* 0x000b0f8a0c007810 */ /* 0x000fc80007ffe013 */
[----:B------:R-:W-:-:S05]  /*0800*/  I2FP.F32.U32 R0, R0 ;  /* 0x0000000000007245 */ /* 0x000fca0000201000 */
[----:B------:R-:W-:Y:S01]  /*0810*/  FFMA R10, R0, R15, 1.1641532182693481445e-10 ;  /* 0x2f000000000a7423 */ /* 0x000fe2000000000f */
[----:B------:R-:W-:-:S04]  /*0820*/  IMAD.MOV.U32 R15, RZ, RZ, 0x3e055027 ;  /* 0x3e055027ff0f7424 */ /* 0x000fc800078e00ff */
[----:B------:R-:W-:-:S13]  /*0830*/  FSETP.GEU.AND P0, PT, R10, 1.175494350822287508e-38, PT ;  /* 0x008000000a00780b */ /* 0x000fda0003f0e000 */
[----:B------:R-:W-:-:S04]  /*0840*/  @!P0 FMUL R10, R10, 8388608 ;  /* 0x4b0000000a0a8820 */ /* 0x000fc80000400000 */
[----:B------:R-:W-:-:S05]  /*0850*/  VIADD R0, R10, 0xc0d55555 ;  /* 0xc0d555550a007836 */ /* 0x000fca0000000000 */
[----:B------:R-:W-:-:S05]  /*0860*/  LOP3.LUT R3, R0, 0xff800000, RZ, 0xc0, !PT ;  /* 0xff80000000037812 */ /* 0x000fca00078ec0ff */
[----:B------:R-:W-:Y:S01]  /*0870*/  IMAD.IADD R0, R10, 0x1, -R3 ;  /* 0x000000010a007824 */ /* 0x000fe200078e0a03 */
[----:B------:R-:W-:-:S03]  /*0880*/  I2FP.F32.S32 R3, R3 ;  /* 0x0000000300037245 */ /* 0x000fc60000201400 */
[----:B------:R-:W-:Y:S01]  /*0890*/  FADD R2, R0, -1 ;  /* 0xbf80000000027421 */ /* 0x000fe20000000000 */
[----:B------:R-:W-:Y:S02]  /*08a0*/  FSEL R0, RZ, -23, P0 ;  /* 0xc1b80000ff007808 */ /* 0x000fe40000000000 */
[----:B------:R-:W-:Y:S01]  /*08b0*/  ISETP.GT.U32.AND P0, PT, R10, 0x7f7fffff, PT ;  /* 0x7f7fffff0a00780c */ /* 0x000fe20003f04070 */
[C---:B------:R-:W-:Y:S02]  /*08c0*/  FFMA R15, R2.reuse, -R15, 0.14084610342979431152 ;  /* 0x3e1039f6020f7423 */ /* 0x040fe4000000080f */
[----:B------:R-:W-:Y:S01]  /*08d0*/  FFMA R3, R3, 1.1920928955078125e-07, R0 ;  /* 0x3400000003037823 */ /* 0x000fe20000000000 */
[----:B------:R-:W-:Y:S01]  /*08e0*/  SHF.R.U32.HI R0, RZ, 0x2, R11 ;  /* 0x00000002ff007819 */ /* 0x000fe2000001160b */
[----:B------:R-:W-:-:S03]  /*08f0*/  FFMA R15, R2, R15, -0.12148627638816833496 ;  /* 0xbdf8cdcc020f7423 */ /* 0x000fc6000000000f */
[----:B------:R-:W-:Y:S01]  /*0900*/  LOP3.LUT R0, R0, R11, RZ, 0x3c, !PT ;  /* 0x0000000b00007212 */ /* 0x000fe200078e3cff */
[----:B------:R-:W-:-:S04]  /*0910*/  FFMA R15, R2, R15, 0.13980610668659210205 ;  /* 0x3e0f2955020f7423 */ /* 0x000fc8000000000f */
[----:B------:R-:W-:-:S04]  /*0920*/  FFMA R15, R2, R15, -0.16684235632419586182 ;  /* 0xbe2ad8b9020f7423 */ /* 0x000fc8000000000f */
[----:B------:R-:W-:-:S04]  /*0930*/  FFMA R15, R2, R15, 0.20012299716472625732 ;  /* 0x3e4ced0b020f7423 */ /* 0x000fc8000000000f */
[----:B------:R-:W-:-:S04]  /*0940*/  FFMA R15, R2, R15, -0.24999669194221496582 ;  /* 0xbe7fff22020f7423 */ /* 0x000fc8000000000f */
[----:B------:R-:W-:-:S04]  /*0950*/  FFMA R15, R2, R15, 0.33333182334899902344 ;  /* 0x3eaaaa78020f7423 */ /* 0x000fc8000000000f */
[----:B------:R-:W-:-:S04]  /*0960*/  FFMA R15, R2, R15, -0.5 ;  /* 0xbf000000020f7423 */ /* 0x000fc8000000000f */
[----:B------:R-:W-:-:S04]  /*0970*/  FMUL R15, R2, R15 ;  /* 0x0000000f020f7220 */ /* 0x000fc80000400000 */
[----:B------:R-:W-:Y:S01]  /*0980*/  FFMA R2, R2, R15, R2 ;  /* 0x0000000f02027223 */ /* 0x000fe20000000002 */
[----:B------:R-:W-:-:S03]  /*0990*/  IMAD.MOV.U32 R15, RZ, RZ, 0x7f800000 ;  /* 0x7f800000ff0f7424 */ /* 0x000fc600078e00ff */
[----:B------:R-:W-:Y:S01]  /*09a0*/  FFMA R14, R3, 0.69314718246459960938, R2 ;  /* 0x3f317218030e7823 */ /* 0x000fe20000000002 */
[----:B------:R-:W-:Y:S01]  /*09b0*/  @P0 FFMA R14, R10, R15, +INF ;  /* 0x7f8000000a0e0423 */ /* 0x000fe2000000000f */
[----:B------:R-:W-:Y:S01]  /*09c0*/  IMAD.SHL.U32 R3, R19, 0x10, RZ ;  /* 0x0000001013037824 */ /* 0x000fe200078e00ff */
[----:B------:R-:W-:Y:S02]  /*09d0*/  SHF.L.U32 R2, R0, 0x1, RZ ;  /* 0x0000000100027819 */ /* 0x000fe400000006ff */
[----:B------:R-:W-:Y:S01]  /*09e0*/  FMUL R14, R14, -2 ;  /* 0xc00000000e0e7820 */ /* 0x000fe20000400000 */
[----:B------:R-:W-:Y:S02]  /*09f0*/  FSETP.NEU.AND P0, PT, R10, RZ, PT ;  /* 0x000000ff0a00720b */ /* 0x000fe40003f0d000 */
[----:B------:R-:W-:Y:S01]  /*0a00*/  LOP3.LUT R2, R0, R2, R3, 0x96, !PT ;  /* 0x0000000200027212 */ /* 0x000fe200078e9603 */
[----:B------:R-:W-:Y:S01]  /*0a10*/  IMAD.MOV.U32 R3, RZ, RZ, 0x30c90fdb ;  /* 0x30c90fdbff037424 */ /* 0x000fe200078e00ff */
[----:B------:R-:W-:-:S02]  /*0a20*/  FSEL R10, R14, +INF , P0 ;  /* 0x7f8000000e0a7808 */ /* 0x000fc40000000000 */
[----:B------:R-:W-:Y:S02]  /*0a30*/  LOP3.LUT R25, R2, R19, RZ, 0x3c, !PT ;  /* 0x0000001302197212 */ /* 0x000fe400078e3cff */
[----:B------:R2:W3:Y:S01]  /*0a40*/  MUFU.RSQ R11, R10 ;  /* 0x0000000a000b7308 */ /* 0x0004e20000001400 */
[----:B------:R-:W-:Y:S02]  /*0a50*/  VIADD R2, R10, 0xf3000000 ;  /* 0xf30000000a027836 */ /* 0x000fe40000000000 */
[----:B------:R-:W-:-:S03]  /*0a60*/  IMAD.IADD R0, R25, 0x1, R18 ;  /* 0x0000000119007824 */ /* 0x000fc600078e0212 */
[----:B------:R-:W-:Y:S02]  /*0a70*/  ISETP.GT.U32.AND P0, PT, R2, 0x727fffff, PT ;  /* 0x727fffff0200780c */ /* 0x000fe40003f04070 */
[----:B------:R-:W-:-:S05]  /*0a80*/  I2FP.F32.U32 R0, R0 ;  /* 0x0000000000007245 */ /* 0x000fca0000201000 */
[----:B------:R-:W-:-:S06]  /*0a90*/  FFMA R14, R0, R3, 7.314590599882819788e-10 ;  /* 0x30490fdb000e7423 */ /* 0x000fcc0000000003 */
[----:B--23--:R-:W-:Y:S05]  /*0aa0*/  @!P0 BRA `(.L_x_339) ;  /* 0x0000000000148947 */ /* 0x00cfea0003800000 */
[----:B------:R-:W-:Y:S02]  /*0ab0*/  MOV R0, R10 ;  /* 0x0000000a00007202 */ /* 0x000fe40000000f00 */
[----:B------:R-:W-:-:S07]  /*0ac0*/  MOV R24, 0xae0 ;  /* 0x00000ae000187802 */ /* 0x000fce0000000f00 */
[----:B01----:R-:W-:Y:S05]  /*0ad0*/  CALL.REL.NOINC `($__internal_5_$__cuda_sm20_sqrt_rn_f32_slowpath) ;  /* 0x0000003c00207944 */ /* 0x003fea0003c00000 */
[----:B------:R-:W-:Y:S01]  /*0ae0*/  IMAD.MOV.U32 R3, RZ, RZ, R0 ;  /* 0x000000ffff037224 */ /* 0x000fe200078e0000 */
[----:B------:R-:W-:Y:S06]  /*0af0*/  BRA `(.L_x_340) ;  /* 0x0000000000107947 */ /* 0x000fec0003800000 */
.L_x_339:
[----:B------:R-:W-:Y:S01]  /*0b00*/  FMUL.FTZ R3, R10, R11 ;  /* 0x0000000b0a037220 */ /* 0x000fe20000410000 */
[----:B------:R-:W-:-:S03]  /*0b10*/  FMUL.FTZ R2, R11, 0.5 ;  /* 0x3f0000000b027820 */ /* 0x000fc60000410000 */
[----:B------:R-:W-:-:S04]  /*0b20*/  FFMA R0, -R3, R3, R10 ;  /* 0x0000000303007223 */ /* 0x000fc8000000010a */
[----:B------:R-:W-:-:S07]  /*0b30*/  FFMA R3, R0, R2, R3 ;  /* 0x0000000200037223 */ /* 0x000fce0000000003 */
.L_x_340:
[----:B------:R-:W-:Y:S05]  /*0b40*/  BSYNC.RECONVERGENT B1 ;  /* 0x0000000000017941 */ /* 0x000fea0003800200 */
.L_x_338:
[----:B------:R-:W-:Y:S01]  /*0b50*/  FMUL.RZ R12, R14, 0.15915493667125701904 ;  /* 0x3e22f9830e0c7820 */ /* 0x000fe2000040c000 */
[----:B------:R-:W-:Y:S02]  /*0b60*/  IMAD.MOV.U32 R0, RZ, RZ, R13 ;  /* 0x000000ffff007224 */ /* 0x000fe400078e000d */
[----:B------:R-:W-:Y:S01]  /*0b70*/  IMAD.MOV.U32 R11, RZ, RZ, R23 ;  /* 0x000000ffff0b7224 */ /* 0x000fe200078e0017 */
[----:B------:R-:W2:Y:S01]  /*0b80*/  MUFU.SIN R24, R12 ;  /* 0x0000000c00187308 */ /* 0x000ea20000000400 */
[----:B------:R-:W-:-:S07]  /*0b90*/  IMAD.MOV.U32 R10, RZ, RZ, R22 ;  /* 0x000000ffff0a7224 */ /* 0x000fce00078e0016 */
[----:B------:R-:W3:Y:S01]  /*0ba0*/  MUFU.COS R2, R12 ;  /* 0x0000000c00027308 */ /* 0x000ee20000000000 */
[-C--:B--2---:R-:W-:Y:S01]  /*0bb0*/  FMUL R24, R24, R3.reuse ;  /* 0x0000000318187220 */ /* 0x084fe20000400000 */
[----:B---3--:R-:W-:Y:S01]  /*0bc0*/  FMUL R3, R2, R3 ;  /* 0x0000000302037220 */ /* 0x008fe20000400000 */
[----:B------:R-:W-:-:S07]  /*0bd0*/  IMAD.MOV.U32 R2, RZ, RZ, 0x1 ;  /* 0x00000001ff027424 */ /* 0x000fce00078e00ff */
.L_x_337:
[----:B------:R-:W-:Y:S05]  /*0be0*/  BSYNC.RECONVERGENT B0 ;  /* 0x0000000000007941 */ /* 0x000fea0003800200 */
.L_x_336:
[----:B------:R-:W2:Y:S01]  /*0bf0*/  F2F.F64.F32 R14, R24 ;  /* 0x00000018000e7310 */ /* 0x000ea20000201800 */
[----:B------:R-:W-:Y:S01]  /*0c00*/  IMAD.MOV.U32 R13, RZ, RZ, R10 ;  /* 0x000000ffff0d7224 */ /* 0x000fe200078e000a */
[----:B------:R-:W-:Y:S01]  /*0c10*/  MOV R10, R11 ;  /* 0x0000000b000a7202 */ /* 0x000fe20000000f00 */
[----:B------:R-:W-:Y:S01]  /*0c20*/  BSSY.RECONVERGENT B0, `(.L_x_341) ;  /* 0x000000b000007945 */ /* 0x000fe20003800200 */
[----:B------:R-:W-:Y:S01]  /*0c30*/  IMAD.MOV.U32 R11, RZ, RZ, R0 ;  /* 0x000000ffff0b7224 */ /* 0x000fe200078e0000 */
[----:B------:R-:W-:Y:S01]  /*0c40*/  MOV R48, RZ ;  /* 0x000000ff00307202 */ /* 0x000fe20000000f00 */
[----:B------:R-:W-:Y:S01]  /*0c50*/  IMAD.MOV.U32 R49, RZ, RZ, 0x40080000 ;  /* 0x40080000ff317424 */ /* 0x000fe200078e00ff */
[----:B------:R-:W-:Y:S01]  /*0c60*/  MOV R0, 0xcd0 ;  /* 0x00000cd000007802 */ /* 0x000fe20000000f00 */
[----:B------:R-:W-:Y:S02]  /*0c70*/  IMAD.MOV.U32 R12, RZ, RZ, R18 ;  /* 0x000000ffff0c7224 */ /* 0x000fe400078e0012 */
[----:B------:R-:W-:-:S02]  /*0c80*/  IMAD.MOV.U32 R22, RZ, RZ, R19 ;  /* 0x000000ffff167224 */ /* 0x000fc400078e0013 */
[----:B------:R-:W-:Y:S01]  /*0c90*/  IMAD.MOV.U32 R23, RZ, RZ, R25 ;  /* 0x000000ffff177224 */ /* 0x000fe200078e0019 */
[----:B--2---:R-:W-:-:S08]  /*0ca0*/  DFMA R16, R14, R26, 1 ;  /* 0x3ff000000e10742b */ /* 0x004fd0000000001a */
[----:B------:R-:W-:-:S11]  /*0cb0*/  DADD R46, -RZ, |R16| ;  /* 0x00000000ff2e7229 */ /* 0x000fd60000000510 */
[----:B01----:R-:W-:Y:S05]  /*0cc0*/  CALL.REL.NOINC `($_Z6g_sampPdS_S_iP17curandStateXORWOW$__internal_accurate_pow) ;  /* 0x0000003c00007944 */ /* 0x003fea0003c00000 */
[----:B------:R-:W-:Y:S05]  /*0cd0*/  BSYNC.RECONVERGENT B0 ;  /* 0x0000000000007941 */ /* 0x000fea0003800200 */
.L_x_341:
[C---:B------:R-:W-:Y:S01]  /*0ce0*/  DADD R18, R16.reuse, 3 ;  /* 0x4008000010127429 */ /* 0x040fe20000000000 */
[----:B------:R-:W-:Y:S01]  /*0cf0*/  ISETP.GE.AND P0, PT, R17, RZ, PT ;  /* 0x000000ff1100720c */ /* 0x000fe20003f06270 */
[----:B------:R-:W-:Y:S01]  /*0d00*/  DADD R30, -RZ, -R28 ;  /* 0x00000000ff1e7229 */ /* 0x000fe2000000091c */
[----:B------:R-:W-:Y:S01]  /*0d10*/  BSSY.RECONVERGENT B0, `(.L_x_342) ;  /* 0x0000011000007945 */ /* 0x000fe20003800200 */
[C---:B------:R-:W-:Y:S02]  /*0d20*/  DSETP.NEU.AND P2, PT, R16.reuse, RZ, PT ;  /* 0x000000ff1000722a */ /* 0x040fe40003f4d000 */
[----:B------:R-:W-:-:S04]  /*0d30*/  DSETP.NEU.AND P1, PT, R16, 1, PT ;  /* 0x3ff000001000742a */ /* 0x000fc80003f2d000 */
[----:B------:R-:W-:Y:S02]  /*0d40*/  LOP3.LUT R18, R19, 0x7ff00000, RZ, 0xc0, !PT ;  /* 0x7ff0000013127812 */ /* 0x000fe400078ec0ff */
[----:B------:R-:W-:Y:S02]  /*0d50*/  FSEL R19, R30, R28, !P0 ;  /* 0x0000001c1e137208 */ /* 0x000fe40004000000 */
[----:B------:R-:W-:Y:S02]  /*0d60*/  ISETP.NE.AND P3, PT, R18, 0x7ff00000, PT ;  /* 0x7ff000001200780c */ /* 0x000fe40003f65270 */
[----:B------:R-:W-:Y:S02]  /*0d70*/  FSEL R29, R31, R29, !P0 ;  /* 0x0000001d1f1d7208 */ /* 0x000fe40004000000 */
[----:B------:R-:W-:Y:S02]  /*0d80*/  FSEL R18, R19, RZ, P2 ;  /* 0x000000ff13127208 */ /* 0x000fe40001000000 */
[----:B------:R-:W-:-:S07]  /*0d90*/  FSEL R19, R17, R29, !P2 ;  /* 0x0000001d11137208 */ /* 0x000fce0005000000 */
[----:B------:R-:W-:Y:S05]  /*0da0*/  @P3 BRA `(.L_x_343) ;  /* 0x00000000001c3947 */ /* 0x000fea0003800000 */
[----:B------:R-:W-:-:S14]  /*0db0*/  DSETP.NAN.AND P2, PT, R16, R16, PT ;  /* 0x000000101000722a */ /* 0x000fdc0003f48000 */
[----:B------:R-:W-:Y:S01]  /*0dc0*/  @P2 DADD R18, R16, 3 ;  /* 0x4008000010122429 */ /* 0x000fe20000000000 */
[----:B------:R-:W-:Y:S10]  /*0dd0*/  @P2 BRA `(.L_x_343) ;  /* 0x0000000000102947 */ /* 0x000ff40003800000 */
[----:B------:R-:W-:-:S14]  /*0de0*/  DSETP.NEU.AND P2, PT, |R16|, +INF , PT ;  /* 0x7ff000001000742a */ /* 0x000fdc0003f4d200 */
[----:B------:R-:W-:Y:S02]  /*0df0*/  @!P2 IMAD.MOV.U32 R0, RZ, RZ, -0x100000 ;  /* 0xfff00000ff00a424 */ /* 0x000fe400078e00ff */
[----:B------:R-:W-:-:S03]  /*0e00*/  @!P2 IMAD.MOV.U32 R18, RZ, RZ, RZ ;  /* 0x000000ffff12a224 */ /* 0x000fc600078e00ff */
[----:B------:R-:W-:-:S07]  /*0e10*/  @!P2 SEL R19, R0, 0x7ff00000, !P0 ;  /* 0x7ff000000013a807 */ /* 0x000fce0004000000 */
.L_x_343:
[----:B------:R-:W-:Y:S05]  /*0e20*/  BSYNC.RECONVERGENT B0 ;  /* 0x0000000000007941 */ /* 0x000fea0003800200 */
.L_x_342:
[----:B------:R-:W-:Y:S01]  /*0e30*/  FSEL R16, R18, RZ, P1 ;  /* 0x000000ff12107208 */ /* 0x000fe20000800000 */
[----:B------:R-:W-:Y:S01]  /*0e40*/  BSSY.RECONVERGENT B0, `(.L_x_344) ;  /* 0x00000d0000007945 */ /* 0x000fe20003800200 */
[----:B------:R-:W-:Y:S02]  /*0e50*/  FSEL R17, R19, 1.875, P1 ;  /* 0x3ff0000013117808 */ /* 0x000fe40000800000 */
[----:B------:R-:W-:-:S04]  /*0e60*/  CS2R R18, SRZ ;  /* 0x0000000000127805 */ /* 0x000fc8000001ff00 */
[----:B------:R-:W-:-:S14]  /*0e70*/  DSETP.GT.AND P0, PT, R16, RZ, PT ;  /* 0x000000ff1000722a */ /* 0x000fdc0003f04000 */
[----:B------:R-:W-:Y:S05]  /*0e80*/  @!P0 BRA `(.L_x_345) ;  /* 0x0000000c002c8947 */ /* 0x000fea0003800000 */
[----:B------:R-:W-:Y:S01]  /*0e90*/  ISETP.GT.AND P0, PT, R9, 0xfffff, PT ;  /* 0x000fffff0900780c */ /* 0x000fe20003f04270 */
[--C-:B------:R-:W-:Y:S01]  /*0ea0*/  IMAD.MOV.U32 R18, RZ, RZ, R8.reuse ;  /* 0x000000ffff127224 */ /* 0x100fe200078e0008 */
[----:B------:R-:W-:Y:S01]  /*0eb0*/  MOV R0, R9 ;  /* 0x0000000900007202 */ /* 0x000fe20000000f00 */
[----:B------:R-:W-:Y:S01]  /*0ec0*/  IMAD.MOV.U32 R19, RZ, RZ, R9 ;  /* 0x000000ffff137224 */ /* 0x000fe200078e0009 */
[----:B------:R-:W-:Y:S01]  /*0ed0*/  BSSY.RECONVERGENT B1, `(.L_x_346) ;  /* 0x0000051000017945 */ /* 0x000fe20003800200 */
[----:B------:R-:W-:-:S08]  /*0ee0*/  IMAD.MOV.U32 R28, RZ, RZ, R8 ;  /* 0x000000ffff1c7224 */ /* 0x000fd000078e0008 */
[----:B------:R-:W-:-:S10]  /*0ef0*/  @!P0 DMUL R18, R8, 1.80143985094819840000e+16 ;  /* 0x4350000008128828 */ /* 0x000fd40000000000 */
[----:B------:R-:W-:Y:S01]  /*0f00*/  @!P0 IMAD.MOV.U32 R0, RZ, RZ, R19 ;  /* 0x000000ffff008224 */ /* 0x000fe200078e0013 */
[----:B------:R-:W-:-:S03]  /*0f10*/  @!P0 MOV R28, R18 ;  /* 0x00000012001c8202 */ /* 0x000fc60000000f00 */
[----:B------:R-:W-:-:S05]  /*0f20*/  VIADD R25, R0, 0xffffffff ;  /* 0xffffffff00197836 */ /* 0x000fca0000000000 */
[----:B------:R-:W-:Y:S01]  /*0f30*/  ISETP.GT.U32.AND P1, PT, R25, 0x7feffffe, PT ;  /* 0x7feffffe1900780c */ /* 0x000fe20003f24070 */
[----:B------:R-:W-:Y:S02]  /*0f40*/  IMAD.MOV.U32 R25, RZ, RZ, -0x3ff ;  /* 0xfffffc01ff197424 */ /* 0x000fe400078e00ff */
[----:B------:R-:W-:-:S10]  /*0f50*/  @!P0 IMAD.MOV.U32 R25, RZ, RZ, -0x435 ;  /* 0xfffffbcbff198424 */ /* 0x000fd400078e00ff */
[----:B------:R-:W-:Y:S05]  /*0f60*/  @P1 BRA `(.L_x_347) ;  /* 0x0000000400041947 */ /* 0x000fea0003800000 */
[----:B------:R-:W-:Y:S01]  /*0f70*/  LOP3.LUT R18, R0, 0xfffff, RZ, 0xc0, !PT ;  /* 0x000fffff00127812 */ /* 0x000fe200078ec0ff */
[----:B------:R-:W-:Y:S01]  /*0f80*/  IMAD.MOV.U32 R36, RZ, RZ, -0x748574fc ;  /* 0x8b7a8b04ff247424 */ /* 0x000fe200078e00ff */
[----:B------:R-:W-:Y:S01]  /*0f90*/  MOV R37, 0x3ed0ee25 ;  /* 0x3ed0ee2500257802 */ /* 0x000fe20000000f00 */
[----:B------:R-:W-:Y:S01]  /*0fa0*/  UMOV UR8, 0x3ae80f1e ;  /* 0x3ae80f1e00087882 */ /* 0x000fe20000000000 */
[----:B------:R-:W-:Y:S01]  /*0fb0*/  LOP3.LUT R19, R18, 0x3ff00000, RZ, 0xfc, !PT ;  /* 0x3ff0000012137812 */ /* 0x000fe200078efcff */
[----:B------:R-:W-:Y:S01]  /*0fc0*/  IMAD.MOV.U32 R18, RZ, RZ, R28 ;  /* 0x000000ffff127224 */ /* 0x000fe200078e001c */
[----:B------:R-:W-:Y:S01]  /*0fd0*/  UMOV UR9, 0x3eb1380b ;  /* 0x3eb1380b00097882 */ /* 0x000fe20000000000 */
[----:B------:R-:W-:Y:S01]  /*0fe0*/  IMAD.MOV.U32 R28, RZ, RZ, RZ ;  /* 0x000000ffff1c7224 */ /* 0x000fe200078e00ff */
        /* <DEDUP_REMOVED lines=36> */
[----:B------:R-:W-:Y:S01]  /*1230*/  UMOV UR9, 0x3f899999 ;  /* 0x3f89999900097882 */ /* 0x000fe20000000000 */
[----:B------:R-:W-:Y:S01]  /*1240*/  DADD R34, R40, -UR10 ;  /* 0x8000000a28227e29 */ /* 0x000fe20008000000 */
[----:B------:R-:W-:Y:S01]  /*1250*/  UMOV UR10, 0xfefa39ef ;  /* 0xfefa39ef000a7882 */ /* 0x000fe20000000000 */
[----:B------:R-:W-:-:S03]  /*1260*/  UMOV UR11, 0x3fe62e42 ;  /* 0x3fe62e42000b7882 */ /* 0x000fc60000000000 */
        /* <DEDUP_REMOVED lines=17> */
.L_x_347:
[----:B------:R-:W-:Y:S01]  /*1380*/  IMAD.MOV.U32 R28, RZ, RZ, 0x0 ;  /* 0x00000000ff1c7424 */ /* 0x000fe200078e00ff */
[----:B------:R-:W-:Y:S01]  /*1390*/  LOP3.LUT P0, RZ, R19, 0x7fffffff, RZ, 0xc0, !PT ;  /* 0x7fffffff13ff7812 */ /* 0x000fe2000780c0ff */
[----:B------:R-:W-:-:S06]  /*13a0*/  IMAD.MOV.U32 R29, RZ, RZ, 0x7ff00000 ;  /* 0x7ff00000ff1d7424 */ /* 0x000fcc00078e00ff */
[----:B------:R-:W-:-:S10]  /*13b0*/  DFMA R28, R18, R28, +INF ;  /* 0x7ff00000121c742b */ /* 0x000fd4000000001c */
[----:B------:R-:W-:Y:S02]  /*13c0*/  FSEL R18, R28, RZ, P0 ;  /* 0x000000ff1c127208 */ /* 0x000fe40000000000 */
[----:B------:R-:W-:-:S07]  /*13d0*/  FSEL R19, R29, -QNAN , P0 ;  /* 0xfff000001d137808 */ /* 0x000fce0000000000 */
.L_x_348:
[----:B------:R-:W-:Y:S05]  /*13e0*/  BSYNC.RECONVERGENT B1 ;  /* 0x0000000000017941 */ /* 0x000fea0003800200 */
.L_x_346:
[----:B------:R-:W-:Y:S01]  /*13f0*/  DADD R46, -RZ, |R14| ;  /* 0x00000000ff2e7229 */ /* 0x000fe2000000050e */
[----:B------:R-:W-:Y:S01]  /*1400*/  BSSY.RECONVERGENT B1, `(.L_x_349) ;  /* 0x0000005000017945 */ /* 0x000fe20003800200 */
[----:B------:R-:W-:Y:S01]  /*1410*/  IMAD.MOV.U32 R48, RZ, RZ, RZ ;  /* 0x000000ffff307224 */ /* 0x000fe200078e00ff */
[----:B------:R-:W-:Y:S02]  /*1420*/  MOV R49, 0x40000000 ;  /* 0x4000000000317802 */ /* 0x000fe40000000f00 */
[----:B------:R-:W-:-:S07]  /*1430*/  MOV R0, 0x1450 ;  /* 0x0000145000007802 */ /* 0x000fce0000000f00 */
[----:B------:R-:W-:Y:S05]  /*1440*/  CALL.REL.NOINC `($_Z6g_sampPdS_S_iP17curandStateXORWOW$__internal_accurate_pow) ;  /* 0x0000003400207944 */ /* 0x000fea0003c00000 */
[----:B------:R-:W-:Y:S05]  /*1450*/  BSYNC.RECONVERGENT B1 ;  /* 0x0000000000017941 */ /* 0x000fea0003800200 */
.L_x_349:
[----:B------:R-:W-:Y:S01]  /*1460*/  DADD R30, R14, 2 ;  /* 0x400000000e1e7429 */ /* 0x000fe20000000000 */
[----:B------:R-:W-:Y:S01]  /*1470*/  ISETP.GT.AND P0, PT, R17, 0xfffff, PT ;  /* 0x000fffff1100780c */ /* 0x000fe20003f04270 */
[----:B------:R-:W-:Y:S01]  /*1480*/  BSSY.RECONVERGENT B1, `(.L_x_350) ;  /* 0x0000010000017945 */ /* 0x000fe20003800200 */
[----:B------:R-:W-:-:S03]  /*1490*/  FSETP.NEU.AND P1, PT, R24, RZ, PT ;  /* 0x000000ff1800720b */ /* 0x000fc60003f2d000 */
[----:B------:R-:W-:Y:S01]  /*14a0*/  IMAD.MOV.U32 R30, RZ, RZ, R16 ;  /* 0x000000ffff1e7224 */ /* 0x000fe200078e0010 */
[----:B------:R-:W-:Y:S02]  /*14b0*/  FSEL R28, R28, RZ, P1 ;  /* 0x000000ff1c1c7208 */ /* 0x000fe40000800000 */
[----:B------:R-:W-:Y:S02]  /*14c0*/  FSEL R29, R29, RZ, P1 ;  /* 0x000000ff1d1d7208 */ /* 0x000fe40000800000 */
[----:B------:R-:W-:Y:S01]  /*14d0*/  LOP3.LUT R0, R31, 0x7ff00000, RZ, 0xc0, !PT ;  /* 0x7ff000001f007812 */ /* 0x000fe200078ec0ff */
[----:B------:R-:W-:Y:S02]  /*14e0*/  IMAD.MOV.U32 R31, RZ, RZ, R17 ;  /* 0x000000ffff1f7224 */ /* 0x000fe400078e0011 */
[----:B------:R-:W-:Y:S01]  /*14f0*/  @!P0 DMUL R30, R16, 1.80143985094819840000e+16 ;  /* 0x43500000101e8828 */ /* 0x000fe20000000000 */
[----:B------:R-:W-:-:S13]  /*1500*/  ISETP.NE.AND P2, PT, R0, 0x7ff00000, PT ;  /* 0x7ff000000000780c */ /* 0x000fda0003f45270 */
[----:B------:R-:W-:Y:S05]  /*1510*/  @P2 BRA `(.L_x_351) ;  /* 0x0000000000182947 */ /* 0x000fea0003800000 */
[----:B------:R-:W-:-:S13]  /*1520*/  FSETP.NAN.AND P1, PT, R24, R24, PT ;  /* 0x000000181800720b */ /* 0x000fda0003f28000 */
[----:B------:R-:W-:Y:S01]  /*1530*/  @P1 DADD R28, R14, 2 ;  /* 0x400000000e1c1429 */ /* 0x000fe20000000000 */
[----:B------:R-:W-:Y:S10]  /*1540*/  @P1 BRA `(.L_x_351) ;  /* 0x00000000000c1947 */ /* 0x000ff40003800000 */
[----:B------:R-:W-:-:S14]  /*1550*/  DSETP.NEU.AND P1, PT, |R14|, +INF , PT ;  /* 0x7ff000000e00742a */ /* 0x000fdc0003f2d200 */
[----:B------:R-:W-:Y:S02]  /*1560*/  @!P1 IMAD.MOV.U32 R28, RZ, RZ, 0x0 ;  /* 0x00000000ff1c9424 */ /* 0x000fe400078e00ff */
[----:B------:R-:W-:-:S07]  /*1570*/  @!P1 IMAD.MOV.U32 R29, RZ, RZ, 0x7ff00000 ;  /* 0x7ff00000ff1d9424 */ /* 0x000fce00078e00ff */
.L_x_351:
[----:B------:R-:W-:Y:S05]  /*1580*/  BSYNC.RECONVERGENT B1 ;  /* 0x0000000000017941 */ /* 0x000fea0003800200 */
.L_x_350:
[----:B------:R-:W-:Y:S01]  /*1590*/  DMUL R28, R28, 0.5 ;  /* 0x3fe000001c1c7828 */ /* 0x000fe20000000000 */
[----:B------:R-:W-:Y:S01]  /*15a0*/  IMAD.MOV.U32 R0, RZ, RZ, R17 ;  /* 0x000000ffff007224 */ /* 0x000fe200078e0011 */
[----:B------:R-:W-:Y:S01]  /*15b0*/  @!P0 MOV R0, R31 ;  /* 0x0000001f00008202 */ /* 0x000fe20000000f00 */
[----:B------:R-:W-:Y:S01]  /*15c0*/  BSSY.RECONVERGENT B1, `(.L_x_352) ;  /* 0x0000052000017945 */ /* 0x000fe20003800200 */
[----:B------:R-:W-:-:S03]  /*15d0*/  FSETP.NEU.AND P1, PT, R24, 1, PT ;  /* 0x3f8000001800780b */ /* 0x000fc60003f2d000 */
[----:B------:R-:W-:-:S03]  /*15e0*/  VIADD R24, R0, 0xffffffff ;  /* 0xffffffff00187836 */ /* 0x000fc60000000000 */
[----:B------:R-:W-:Y:S02]  /*15f0*/  FSEL R14, R28, RZ, P1 ;  /* 0x000000ff1c0e7208 */ /* 0x000fe40000800000 */
[----:B------:R-:W-:Y:S01]  /*1600*/  FSEL R15, R29, 1.75, P1 ;  /* 0x3fe000001d0f7808 */ /* 0x000fe20000800000 */
[----:B------:R-:W-:Y:S01]  /*1610*/  IMAD.MOV.U32 R29, RZ, RZ, -0x3ff ;  /* 0xfffffc01ff1d7424 */ /* 0x000fe200078e00ff */
[----:B------:R-:W-:Y:S01]  /*1620*/  ISETP.GT.U32.AND P1, PT, R24, 0x7feffffe, PT ;  /* 0x7feffffe1800780c */ /* 0x000fe20003f24070 */
[----:B------:R-:W-:Y:S02]  /*1630*/  IMAD.MOV.U32 R24, RZ, RZ, R16 ;  /* 0x000000ffff187224 */ /* 0x000fe400078e0010 */
[----:B------:R-:W-:Y:S01]  /*1640*/  @!P0 IMAD.MOV.U32 R29, RZ, RZ, -0x435 ;  /* 0xfffffbcbff1d8424 */ /* 0x000fe200078e00ff */
[----:B------:R-:W-:Y:S01]  /*1650*/  DADD R14, R4, R14 ;  /* 0x00000000040e7229 */ /* 0x000fe2000000000e */
[----:B------:R-:W-:-:S08]  /*1660*/  @!P0 IMAD.MOV.U32 R24, RZ, RZ, R30 ;  /* 0x000000ffff188224 */ /* 0x000fd000078e001e */
[----:B------:R-:W-:Y:S05]  /*1670*/  @P1 BRA `(.L_x_353) ;  /* 0x0000000400001947 */ /* 0x000fea0003800000 */
[C---:B------:R-:W-:Y:S01]  /*1680*/  LOP3.LUT R25, R0.reuse, 0xfffff, RZ, 0xc0, !PT ;  /* 0x000fffff00197812 */ /* 0x040fe200078ec0ff */
[----:B------:R-:W-:Y:S01]  /*1690*/  IMAD.MOV.U32 R30, RZ, RZ, RZ ;  /* 0x000000ffff1e7224 */ /* 0x000fe200078e00ff */
[----:B------:R-:W-:Y:S01]  /*16a0*/  UMOV UR8, 0x3ae80f1e ;  /* 0x3ae80f1e00087882 */ /* 0x000fe20000000000 */
[----:B------:R-:W-:Y:S01]  /*16b0*/  IMAD.MOV.U32 R38, RZ, RZ, -0x748574fc ;  /* 0x8b7a8b04ff267424 */ /* 0x000fe200078e00ff */
[----:B------:R-:W-:Y:S01]  /*16c0*/  LOP3.LUT R25, R25, 0x3ff00000, RZ, 0xfc, !PT ;  /* 0x3ff0000019197812 */ /* 0x000fe200078efcff */
[----:B------:R-:W-:Y:S01]  /*16d0*/  IMAD.MOV.U32 R39, RZ, RZ, 0x3ed0ee25 ;  /* 0x3ed0ee25ff277424 */ /* 0x000fe200078e00ff */
[----:B------:R-:W-:Y:S01]  /*16e0*/  UMOV UR9, 0x3eb1380b ;  /* 0x3eb1380b00097882 */ /* 0x000fe20000000000 */
[----:B------:R-:W-:Y:S01]  /*16f0*/  LEA.HI R40, R0, R29, RZ, 0xc ;  /* 0x0000001d00287211 */ /* 0x000fe200078f60ff */
[----:B------:R-:W-:Y:S01]  /*1700*/  UMOV UR10, 0x80000000 ;  /* 0x80000000000a7882 */ /* 0x000fe20000000000 */
[----:B------:R-:W-:Y:S01]  /*1710*/  ISETP.GE.U32.AND P0, PT, R25, 0x3ff6a09f, PT ;  /* 0x3ff6a09f1900780c */ /* 0x000fe20003f06070 */
[----:B------:R-:W-:Y:S01]  /*1720*/  UMOV UR11, 0x43300000 ;  /* 0x43300000000b7882 */ /* 0x000fe20000000000 */
[----:B------:R-:W-:-:S11]  /*1730*/  MOV R41, 0x43300000 ;  /* 0x4330000000297802 */ /* 0x000fd60000000f00 */
[----:B------:R-:W-:Y:S01]  /*1740*/  @P0 IADD3 R31, PT, PT, R25, -0x100000, RZ ;  /* 0xfff00000191f0810 */ /* 0x000fe20007ffe0ff */
[----:B------:R-:W-:-:S04]  /*1750*/  @P0 VIADD R40, R40, 0x1 ;  /* 0x0000000128280836 */ /* 0x000fc80000000000 */
[----:B------:R-:W-:Y:S01]  /*1760*/  @P0 IMAD.MOV.U32 R25, RZ, RZ, R31 ;  /* 0x000000ffff190224 */ /* 0x000fe200078e001f */
[----:B------:R-:W-:-:S05]  /*1770*/  LOP3.LUT R40, R40, 0x80000000, RZ, 0x3c, !PT ;  /* 0x8000000028287812 */ /* 0x000fca00078e3cff */
        /* <DEDUP_REMOVED lines=48> */
.L_x_353:
[----:B------:R-:W-:Y:S01]  /*1a80*/  IMAD.MOV.U32 R24, RZ, RZ, 0x0 ;  /* 0x00000000ff187424 */ /* 0x000fe200078e00ff */
[----:B------:R-:W-:Y:S01]  /*1a90*/  LOP3.LUT P0, RZ, R31, 0x7fffffff, RZ, 0xc0, !PT ;  /* 0x7fffffff1fff7812 */ /* 0x000fe2000780c0ff */
[----:B------:R-:W-:-:S06]  /*1aa0*/  IMAD.MOV.U32 R25, RZ, RZ, 0x7ff00000 ;  /* 0x7ff00000ff197424 */ /* 0x000fcc00078e00ff */
[----:B------:R-:W-:-:S10]  /*1ab0*/  DFMA R24, R30, R24, +INF ;  /* 0x7ff000001e18742b */ /* 0x000fd40000000018 */
[----:B------:R-:W-:Y:S02]  /*1ac0*/  FSEL R24, R24, RZ, P0 ;  /* 0x000000ff18187208 */ /* 0x000fe40000000000 */
[----:B------:R-:W-:-:S07]  /*1ad0*/  FSEL R25, R25, -QNAN , P0 ;  /* 0xfff0000019197808 */ /* 0x000fce0000000000 */
.L_x_354:
[----:B------:R-:W-:Y:S05]  /*1ae0*/  BSYNC.RECONVERGENT B1 ;  /* 0x0000000000017941 */ /* 0x000fea0003800200 */
.L_x_352:
[----:B------:R-:W-:-:S08]  /*1af0*/  DFMA R14, -R4, R16, R14 ;  /* 0x00000010040e722b */ /* 0x000fd0000000010e */
[----:B------:R-:W-:-:S08]  /*1b00*/  DFMA R14, R4, R24, R14 ;  /* 0x00000018040e722b */ /* 0x000fd0000000000e */
[----:B------:R-:W-:Y:S01]  /*1b10*/  DSETP.GEU.AND P0, PT, R18, R14, PT ;  /* 0x0000000e1200722a */ /* 0x000fe20003f0e000 */
[----:B------:R-:W-:-:S05]  /*1b20*/  IMAD.MOV.U32 R18, RZ, RZ, RZ ;  /* 0x000000ffff127224 */ /* 0x000fca00078e00ff */
[----:B------:R-:W-:-:S08]  /*1b30*/  FSEL R19, RZ, 1.875, P0 ;  /* 0x3ff00000ff137808 */ /* 0x000fd00000000000 */
.L_x_345:
[----:B------:R-:W-:Y:S05]  /*1b40*/  BSYNC.RECONVERGENT B0 ;  /* 0x0000000000007941 */ /* 0x000fea0003800200 */
.L_x_344:
[----:B------:R0:W-:Y:S04]  /*1b50*/  STG.E.64 desc[UR4][R6.64], R18 ;  /* 0x0000001206007986 */ /* 0x0001e8000c101b04 */
[----:B------:R-:W2:Y:S01]  /*1b60*/  LDG.E.64 R14, desc[UR4][R50.64] ;  /* 0x00000004320e7981 */ /* 0x000ea2000c1e1b00 */
[----:B------:R-:W1:Y:S01]  /*1b70*/  MUFU.RCP64H R25, 0.099999964237213134766 ;  /* 0x3fb9999900197908 */ /* 0x000e620000001800 */
[----:B------:R-:W-:Y:S01]  /*1b80*/  IMAD.MOV.U32 R28, RZ, RZ, -0x66666666 ;  /* 0x9999999aff1c7424 */ /* 0x000fe200078e00ff */
[----:B------:R-:W-:Y:S01]  /*1b90*/  MOV R24, 0x1 ;  /* 0x0000000100187802 */ /* 0x000fe20000000f00 */
[----:B------:R-:W-:Y:S01]  /*1ba0*/  IMAD.MOV.U32 R29, RZ, RZ, 0x3fb99999 ;  /* 0x3fb99999ff1d7424 */ /* 0x000fe200078e00ff */
[----:B------:R-:W-:Y:S05]  /*1bb0*/  BSSY.RECONVERGENT B0, `(.L_x_355) ;  /* 0x0000011000007945 */ /* 0x000fea0003800200 */
[----:B-1----:R-:W-:-:S08]  /*1bc0*/  DFMA R30, R24, -R28, 1 ;  /* 0x3ff00000181e742b */ /* 0x002fd0000000081c */
[----:B------:R-:W-:-:S08]  /*1bd0*/  DFMA R30, R30, R30, R30 ;  /* 0x0000001e1e1e722b */ /* 0x000fd0000000001e */
[----:B------:R-:W-:-:S08]  /*1be0*/  DFMA R30, R24, R30, R24 ;  /* 0x0000001e181e722b */ /* 0x000fd00000000018 */
[----:B------:R-:W-:-:S08]  /*1bf0*/  DFMA R24, R30, -R28, 1 ;  /* 0x3ff000001e18742b */ /* 0x000fd0000000081c */
[----:B------:R-:W-:-:S08]  /*1c00*/  DFMA R30, R30, R24, R30 ;  /* 0x000000181e1e722b */ /* 0x000fd0000000001e */
[----:B--2---:R-:W-:Y:S01]  /*1c10*/  DMUL R24, R30, R14 ;  /* 0x0000000e1e187228 */ /* 0x004fe20000000000 */
[----:B------:R-:W-:-:S07]  /*1c20*/  FSETP.GEU.AND P1, PT, |R15|, 6.5827683646048100446e-37, PT ;  /* 0x036000000f00780b */ /* 0x000fce0003f2e200 */
[----:B0-----:R-:W-:-:S08]  /*1c30*/  DFMA R18, R24, -R28, R14 ;  /* 0x8000001c1812722b */ /* 0x001fd0000000000e */
[----:B------:R-:W-:-:S10]  /*1c40*/  DFMA R18, R30, R18, R24 ;  /* 0x000000121e12722b */ /* 0x000fd40000000018 */
[----:B------:R-:W-:-:S05]  /*1c50*/  FFMA R0, RZ, 1.4499999284744262695, R19 ;  /* 0x3fb99999ff007823 */ /* 0x000fca0000000013 */
[----:B------:R-:W-:-:S13]  /*1c60*/  FSETP.GT.AND P0, PT, |R0|, 1.469367938527859385e-39, PT ;  /* 0x001000000000780b */ /* 0x000fda0003f04200 */
[----:B------:R-:W-:Y:S05]  /*1c70*/  @P0 BRA P1, `(.L_x_356) ;  /* 0x0000000000100947 */ /* 0x000fea0000800000 */
[----:B------:R-:W-:Y:S01]  /*1c80*/  IMAD.MOV.U32 R28, RZ, RZ, R14 ;  /* 0x000000ffff1c7224 */ /* 0x000fe200078e000e */
[----:B------:R-:W-:Y:S01]  /*1c90*/  MOV R0, 0x1cc0 ;  /* 0x00001cc000007802 */ /* 0x000fe20000000f00 */
[----:B------:R-:W-:-:S07]  /*1ca0*/  IMAD.MOV.U32 R29, RZ, RZ, R15 ;  /* 0x000000ffff1d7224 */ /* 0x000fce00078e000f */
[----:B------:R-:W-:Y:S05]  /*1cb0*/  CALL.REL.NOINC `($__internal_3_$__cuda_sm20_div_rn_f64_full) ;  /* 0x0000002000687944 */ /* 0x000fea0003c00000 */
.L_x_356:
[----:B------:R-:W-:Y:S05]  /*1cc0*/  BSYNC.RECONVERGENT B0 ;  /* 0x0000000000007941 */ /* 0x000fea0003800200 */
.L_x_355:
        /* <DEDUP_REMOVED lines=10> */
[----:B------:R-:W-:-:S05]  /*1d70*/  LOP3.LUT R0, R19, 0x7fffffff, RZ, 0xc0, !PT ;  /* 0x7fffffff13007812 */ /* 0x000fca00078ec0ff */
[----:B------:R-:W-:Y:S01]  /*1d80*/  VIADD R28, R0, 0xfff00000 ;  /* 0xfff00000001c7836 */ /* 0x000fe20000000000 */
[----:B------:R-:W-:-:S07]  /*1d90*/  MOV R0, 0x1db0 ;  /* 0x00001db000007802 */ /* 0x000fce0000000f00 */
[----:B------:R-:W-:Y:S05]  /*1da0*/  CALL.REL.NOINC `($__internal_2_$__cuda_sm20_dblrcp_rn_slowpath_v3) ;  /* 0x0000001c008c7944 */ /* 0x000fea0003c00000 */
[----:B------:R-:W-:Y:S01]  /*1db0*/  IMAD.MOV.U32 R14, RZ, RZ, R24 ;  /* 0x000000ffff0e7224 */ /* 0x000fe200078e0018 */
[----:B------:R-:W-:-:S07]  /*1dc0*/  MOV R15, R25 ;  /* 0x00000019000f7202 */ /* 0x000fce0000000f00 */
.L_x_358:
[----:B------:R-:W-:Y:S05]  /*1dd0*/  BSYNC.RECONVERGENT B0 ;  /* 0x0000000000007941 */ /* 0x000fea0003800200 */
.L_x_357:
[----:B------:R-:W-:Y:S01]  /*1de0*/  SHF.R.U32.HI R0, RZ, 0x14, R15 ;  /* 0x00000014ff007819 */ /* 0x000fe2000001160f */
[----:B------:R-:W-:Y:S01]  /*1df0*/  BSSY.RECONVERGENT B0, `(.L_x_359) ;  /* 0x0000021000007945 */ /* 0x000fe20003800200 */
[----:B------:R-:W-:Y:S02]  /*1e00*/  FSETP.NEU.AND P2, PT, R20, RZ, PT ;  /* 0x000000ff1400720b */ /* 0x000fe40003f4d000 */
[----:B------:R-:W-:Y:S02]  /*1e10*/  LOP3.LUT R0, R0, 0x7ff, RZ, 0xc0, !PT ;  /* 0x000007ff00007812 */ /* 0x000fe400078ec0ff */
[----:B------:R-:W-:-:S03]  /*1e20*/  ISETP.GE.OR P3, PT, R15, RZ, P2 ;  /* 0x000000ff0f00720c */ /* 0x000fc60001766670 */
[----:B------:R-:W-:-:S05]  /*1e30*/  VIADD R19, R0, 0xfffffc0c ;  /* 0xfffffc0c00137836 */ /* 0x000fca0000000000 */
[CC--:B------:R-:W-:Y:S01]  /*1e40*/  SHF.L.U32 R0, R14.reuse, R19.reuse, RZ ;  /* 0x000000130e007219 */ /* 0x0c0fe200000006ff */
[----:B------:R-:W-:Y:S01]  /*1e50*/  @!P2 IMAD.MOV.U32 R18, RZ, RZ, RZ ;  /* 0x000000ffff12a224 */ /* 0x000fe200078e00ff */
[----:B------:R-:W-:Y:S02]  /*1e60*/  SHF.L.U64.HI R19, R14, R19, R15 ;  /* 0x000000130e137219 */ /* 0x000fe4000001020f */
[----:B------:R-:W-:-:S04]  /*1e70*/  ISETP.NE.U32.AND P0, PT, R0, RZ, PT ;  /* 0x000000ff0000720c */ /* 0x000fc80003f05070 */
[----:B------:R-:W-:-:S04]  /*1e80*/  ISETP.NE.AND.EX P0, PT, R19, -0x80000000, PT, P0 ;  /* 0x800000001300780c */ /* 0x000fc80003f05300 */
[----:B------:R-:W-:-:S09]  /*1e90*/  PLOP3.LUT P1, PT, P0, PT, PT, 0x8, 0x80 ;  /* 0x000000000080781c */ /* 0x000fd2000072e170 */
[----:B------:R-:W-:-:S06]  /*1ea0*/  @!P2 DSETP.NEU.AND P1, PT, |R14|, 0.5, !P0 ;  /* 0x3fe000000e00a42a */ /* 0x000fcc000472d200 */
[----:B------:R-:W-:-:S04]  /*1eb0*/  @!P2 SEL R19, R9, RZ, P1 ;  /* 0x000000ff0913a207 */ /* 0x000fc80000800000 */
[----:B------:R-:W-:Y:S01]  /*1ec0*/  @!P3 LOP3.LUT R19, R19, 0x7ff00000, RZ, 0xfc, !PT ;  /* 0x7ff000001313b812 */ /* 0x000fe200078efcff */
[----:B------:R-:W-:Y:S06]  /*1ed0*/  @!P2 BRA `(.L_x_360) ;  /* 0x000000000048a947 */ /* 0x000fec0003800000 */
[----:B------:R-:W-:Y:S01]  /*1ee0*/  BSSY.RECONVERGENT B1, `(.L_x_361) ;  /* 0x0000007000017945 */ /* 0x000fe20003800200 */
[----:B------:R-:W-:Y:S01]  /*1ef0*/  IMAD.MOV.U32 R46, RZ, RZ, R8 ;  /* 0x000000ffff2e7224 */ /* 0x000fe200078e0008 */
[----:B------:R-:W-:Y:S01]  /*1f00*/  MOV R49, R15 ;  /* 0x0000000f00317202 */ /* 0x000fe20000000f00 */
[----:B------:R-:W-:Y:S01]  /*1f10*/  IMAD.MOV.U32 R47, RZ, RZ, R9 ;  /* 0x000000ffff2f7224 */ /* 0x000fe200078e0009 */
[----:B------:R-:W-:Y:S01]  /*1f20*/  MOV R0, 0x1f50 ;  /* 0x00001f5000007802 */ /* 0x000fe20000000f00 */
[----:B------:R-:W-:-:S07]  /*1f30*/  IMAD.MOV.U32 R48, RZ, RZ, R14 ;  /* 0x000000ffff307224 */ /* 0x000fce00078e000e */
[----:B------:R-:W-:Y:S05]  /*1f40*/  CALL.REL.NOINC `($_Z6g_sampPdS_S_iP17curandStateXORWOW$__internal_accurate_pow) ;  /* 0x0000002800607944 */ /* 0x000fea0003c00000 */
[----:B------:R-:W-:Y:S05]  /*1f50*/  BSYNC.RECONVERGENT B1 ;  /* 0x0000000000017941 */ /* 0x000fea0003800200 */
.L_x_361:
        /* <DEDUP_REMOVED lines=10> */
.L_x_360:
[----:B------:R-:W-:Y:S05]  /*2000*/  BSYNC.RECONVERGENT B0 ;  /* 0x0000000000007941 */ /* 0x000fea0003800200 */
.L_x_359:
[----:B------:R-:W-:Y:S01]  /*2010*/  DADD R24, R8, R14 ;  /* 0x0000000008187229 */ /* 0x000fe2000000000e */
[----:B------:R-:W-:Y:S09]  /*2020*/  BSSY.RECONVERGENT B0, `(.L_x_362) ;  /* 0x000001c000007945 */ /* 0x000ff20003800200 */
[----:B------:R-:W-:-:S04]  /*2030*/  LOP3.LUT R24, R25, 0x7ff00000, RZ, 0xc0, !PT ;  /* 0x7ff0000019187812 */ /* 0x000fc800078ec0ff */
[----:B------:R-:W-:-:S13]  /*2040*/  ISETP.NE.AND P0, PT, R24, 0x7ff00000, PT ;  /* 0x7ff000001800780c */ /* 0x000fda0003f05270 */
[----:B------:R-:W-:Y:S05]  /*2050*/  @P0 BRA `(.L_x_363) ;  /* 0x0000000000600947 */ /* 0x000fea0003800000 */
[----:B------:R-:W-:-:S14]  /*2060*/  DSETP.NAN.AND P0, PT, R14, R14, PT ;  /* 0x0000000e0e00722a */ /* 0x000fdc0003f08000 */
[----:B------:R-:W-:Y:S01]  /*2070*/  @P0 DADD R18, R8, R14 ;  /* 0x0000000008120229 */ /* 0x000fe2000000000e */
[----:B------:R-:W-:Y:S10]  /*2080*/  @P0 BRA `(.L_x_363) ;  /* 0x0000000000540947 */ /* 0x000ff40003800000 */
[----:B------:R-:W-:-:S14]  /*2090*/  DSETP.NEU.AND P0, PT, |R14|, +INF , PT ;  /* 0x7ff000000e00742a */ /* 0x000fdc0003f0d200 */
[----:B------:R-:W-:Y:S05]  /*20a0*/  @P0 BRA `(.L_x_364) ;  /* 0x0000000000200947 */ /* 0x000fea0003800000 */
[----:B------:R-:W-:Y:S02]  /*20b0*/  ISETP.GE.AND P1, PT, R15, RZ, PT ;  /* 0x000000ff0f00720c */ /* 0x000fe40003f26270 */
[----:B------:R-:W-:-:S04]  /*20c0*/  FSETP.GT.AND P0, PT, R20, 1, PT ;  /* 0x3f8000001400780b */ /* 0x000fc80003f04000 */
[----:B------:R-:W-:Y:S02]  /*20d0*/  SEL R18, RZ, 0x7ff00000, !P0 ;  /* 0x7ff00000ff127807 */ /* 0x000fe40004000000 */
[----:B------:R-:W-:-:S05]  /*20e0*/  FSETP.NEU.AND P0, PT, R20, -1, PT ;  /* 0xbf8000001400780b */ /* 0x000fca0003f0d000 */
[----:B------:R-:W-:-:S04]  /*20f0*/  @!P1 LOP3.LUT R18, R18, 0x7ff00000, RZ, 0x3c, !PT ;  /* 0x7ff0000012129812 */ /* 0x000fc800078e3cff */
[----:B------:R-:W-:Y:S01]  /*2100*/  SEL R19, R18, 0x3ff00000, P0 ;  /* 0x3ff0000012137807 */ /* 0x000fe20000000000 */
[----:B------:R-:W-:Y:S01]  /*2110*/  IMAD.MOV.U32 R18, RZ, RZ, RZ ;  /* 0x000000ffff127224 */ /* 0x000fe200078e00ff */
[----:B------:R-:W-:Y:S06]  /*2120*/  BRA `(.L_x_363) ;  /* 0x00000000002c7947 */ /* 0x000fec0003800000 */
.L_x_364:
[----:B------:R-:W-:-:S13]  /*2130*/  FSETP.NEU.AND P0, PT, R20, +INF , PT ;  /* 0x7f8000001400780b */ /* 0x000fda0003f0d000 */
        /* <DEDUP_REMOVED lines=10> */
.L_x_363:
[----:B------:R-:W-:Y:S05]  /*21e0*/  BSYNC.RECONVERGENT B0 ;  /* 0x0000000000007941 */ /* 0x000fea0003800200 */
.L_x_362:
[----:B------:R-:W0:Y:S01]  /*21f0*/  S2R R29, SR_TID.X ;  /* 0x00000000001d7919 */ /* 0x000e220000002100 */
[----:B------:R-:W0:Y:S01]  /*2200*/  S2UR UR7, SR_CTAID.X ;  /* 0x00000000000779c3 */ /* 0x000e220000002500 */
[----:B------:R-:W-:Y:S01]  /*2210*/  DSETP.NEU.AND P1, PT, R14, RZ, PT ;  /* 0x000000ff0e00722a */ /* 0x000fe20003f2d000 */
[----:B------:R-:W-:Y:S01]  /*2220*/  FSETP.NEU.AND P0, PT, R20, 1, PT ;  /* 0x3f8000001400780b */ /* 0x000fe20003f0d000 */
[----:B------:R-:W-:-:S04]  /*2230*/  DMUL R16, R4, R16 ;  /* 0x0000001004107228 */ /* 0x000fc80000000000 */
[----:B------:R-:W-:Y:S01]  /*2240*/  FSEL R8, R18, RZ, P1 ;  /* 0x000000ff12087208 */ /* 0x000fe20000800000 */
[----:B------:R-:W0:Y:S01]  /*2250*/  LDC R0, c[0x0][0x360] ;  /* 0x0000d800ff007b82 */ /* 0x000e220000000800 */
[----:B------:R-:W-:Y:S02]  /*2260*/  FSEL R18, R19, 1.875, P1 ;  /* 0x3ff0000013127808 */ /* 0x000fe40000800000 */
[----:B------:R-:W-:Y:S02]  /*2270*/  FSEL R8, R8, RZ, P0 ;  /* 0x000000ff08087208 */ /* 0x000fe40000000000 */
[----:B------:R-:W-:-:S03]  /*2280*/  FSEL R9, R18, 1.875, P0 ;  /* 0x3ff0000012097808 */ /* 0x000fc60000000000 */
[----:B------:R-:W1:Y:S03]  /*2290*/  LDC.64 R24, c[0x0][0x388] ;  /* 0x0000e200ff187b82 */ /* 0x000e660000000a00 */
[----:B------:R-:W-:Y:S01]  /*22a0*/  DMUL R16, R16, R8 ;  /* 0x0000000810107228 */ /* 0x000fe20000000000 */
[----:B0-----:R-:W-:-:S04]  /*22b0*/  IMAD R15, R0, UR7, R29 ;  /* 0x00000007000f7c24 */ /* 0x001fc8000f8e021d */
[----:B-1----:R-:W-:-:S05]  /*22c0*/  IMAD.WIDE R8, R15, 0x8, R24 ;  /* 0x000000080f087825 */ /* 0x002fca00078e0218 */
[----:B------:R0:W-:Y:S04]  /*22d0*/  STG.E.64 desc[UR4][R8.64], R16 ;  /* 0x0000001008007986 */ /* 0x0001e8000c101b04 */
[----:B------:R-:W2:Y:S02]  /*22e0*/  LDG.E.64 R14, desc[UR4][R6.64] ;  /* 0x00000004060e7981 */ /* 0x000ea4000c1e1b00 */
[----:B--2---:R-:W-:-:S14]  /*22f0*/  DSETP.NEU.AND P0, PT, R14, RZ, PT ;  /* 0x000000ff0e00722a */ /* 0x004fdc0003f0d000 */
[----:B0-----:R-:W-:Y:S05]  /*2300*/  @!P0 BRA `(.L_x_365) ;  /* 0xffffffe000c88947 */ /* 0x001fea000383ffff */
[----:B------:R-:W-:Y:S05]  /*2310*/  EXIT ;  /* 0x000000000000794d */ /* 0x000fea0003800000 */
.L_x_331:
[----:B------:R-:W-:Y:S01]  /*2320*/  UMOV UR8, 0x55555555 ;  /* 0x5555555500087882 */ /* 0x000fe20000000000 */
[----:B------:R-:W-:Y:S01]  /*2330*/  UMOV UR9, 0x3fd55555 ;  /* 0x3fd5555500097882 */ /* 0x000fe20000000000 */
[----:B------:R-:W-:Y:S01]  /*2340*/  IMAD.MOV.U32 R16, RZ, RZ, 0x0 ;  /* 0x00000000ff107424 */ /* 0x000fe200078e00ff */
[----:B------:R-:W-:Y:S01]  /*2350*/  DADD R14, R14, -UR8 ;  /* 0x800000080e0e7e29 */ /* 0x000fe20008000000 */
[----:B------:R-:W-:Y:S01]  /*2360*/  MOV R17, 0x3fd80000 ;  /* 0x3fd8000000117802 */ /* 0x000fe20000000f00 */
[----:B------:R-:W-:Y:S06]  /*2370*/  BSSY.RECONVERGENT B0, `(.L_x_366) ;  /* 0x0000018000007945 */ /* 0x000fec0003800200 */
        /* <DEDUP_REMOVED lines=10> */
[----:B------:R-:W-:Y:S02]  /*2420*/  VIADD R17, R21, 0xfff00000 ;  /* 0xfff0000015117836 */ /* 0x000fe40000000000 */
[----:B------:R-:W-:-:S04]  /*2430*/  IMAD.MOV.U32 R16, RZ, RZ, R20 ;  /* 0x000000ffff107224 */ /* 0x000fc800078e0014 */
[----:B------:R-:W-:-:S08]  /*2440*/  DFMA R26, R24, -R24, R18 ;  /* 0x80000018181a722b */ /* 0x000fd00000000012 */
[----:B------:R-:W-:Y:S01]  /*2450*/  DFMA R8, R26, R16, R24 ;  /* 0x000000101a08722b */ /* 0x000fe20000000018 */
[----:B------:R-:W-:Y:S10]  /*2460*/  @!P0 BRA `(.L_x_367) ;  /* 0x0000000000208947 */ /* 0x000ff40003800000 */
[----:B------:R-:W-:Y:S01]  /*2470*/  IMAD.MOV.U32 R28, RZ, RZ, R26 ;  /* 0x000000ffff1c7224 */ /* 0x000fe200078e001a */
[----:B------:R-:W-:Y:S01]  /*2480*/  MOV R7, R17 ;  /* 0x0000001100077202 */ /* 0x000fe20000000f00 */
[----:B------:R-:W-:Y:S01]  /*2490*/  IMAD.MOV.U32 R29, RZ, RZ, R27 ;  /* 0x000000ffff1d7224 */ /* 0x000fe200078e001b */
[----:B------:R-:W-:Y:S01]  /*24a0*/  MOV R0, 0x24d0 ;  /* 0x000024d000007802 */ /* 0x000fe20000000f00 */
[----:B------:R-:W-:-:S07]  /*24b0*/  IMAD.MOV.U32 R8, RZ, RZ, R4 ;  /* 0x000000ffff087224 */ /* 0x000fce00078e0004 */
[----:B-----5:R-:W-:Y:S05]  /*24c0*/  CALL.REL.NOINC `($__internal_4_$__cuda_sm20_dsqrt_rn_f64_mediumpath_v1) ;  /* 0x0000001c00e47944 */ /* 0x020fea0003c00000 */
[----:B------:R-:W-:Y:S02]  /*24d0*/  IMAD.MOV.U32 R8, RZ, RZ, R7 ;  /* 0x000000ffff087224 */ /* 0x000fe400078e0007 */
[----:B------:R-:W-:-:S07]  /*24e0*/  IMAD.MOV.U32 R9, RZ, RZ, R16 ;  /* 0x000000ffff097224 */ /* 0x000fce00078e0010 */
.L_x_367:
[----:B------:R-:W-:Y:S05]  /*24f0*/  BSYNC.RECONVERGENT B0 ;  /* 0x0000000000007941 */ /* 0x000fea0003800200 */
.L_x_366:
        /* <DEDUP_REMOVED lines=12> */
[----:B------:R-:W-:Y:S01]  /*25c0*/  IMAD.MOV.U32 R19, RZ, RZ, R9 ;  /* 0x000000ffff137224 */ /* 0x000fe200078e0009 */
[----:B------:R-:W-:Y:S02]  /*25d0*/  IADD3 R28, PT, PT, R0, -0x100000, RZ ;  /* 0xfff00000001c7810 */ /* 0x000fe40007ffe0ff */
[----:B------:R-:W-:-:S07]  /*25e0*/  MOV R0, 0x2600 ;  /* 0x0000260000007802 */ /* 0x000fce0000000f00 */
[----:B-----5:R-:W-:Y:S05]  /*25f0*/  CALL.REL.NOINC `($__internal_2_$__cuda_sm20_dblrcp_rn_slowpath_v3) ;  /* 0x0000001400787944 */ /* 0x020fea0003c00000 */
[----:B------:R-:W-:Y:S02]  /*2600*/  IMAD.MOV.U32 R16, RZ, RZ, R24 ;  /* 0x000000ffff107224 */ /* 0x000fe400078e0018 */
[----:B------:R-:W-:-:S07]  /*2610*/  IMAD.MOV.U32 R17, RZ, RZ, R25 ;  /* 0x000000ffff117224 */ /* 0x000fce00078e0019 */
.L_x_369:
[----:B------:R-:W-:Y:S05]  /*2620*/  BSYNC.RECONVERGENT B0 ;  /* 0x0000000000007941 */ /* 0x000fea0003800200 */
.L_x_368:
[----:B------:R-:W0:Y:S08]  /*2630*/  LDC.64 R18, c[0x0][0x390] ;  /* 0x0000e400ff127b82 */ /* 0x000e300000000a00 */
[----:B------:R-:W1:Y:S01]  /*2640*/  LDC.64 R20, c[0x0][0x388] ;  /* 0x0000e200ff147b82 */ /* 0x000e620000000a00 */
[----:B0-----:R-:W-:-:S04]  /*2650*/  IMAD.WIDE R18, R6, 0x8, R18 ;  /* 0x0000000806127825 */ /* 0x001fc800078e0212 */
[----:B-1----:R-:W-:-:S07]  /*2660*/  IMAD.WIDE R20, R6, 0x8, R20 ;  /* 0x0000000806147825 */ /* 0x002fce00078e0214 */
.L_x_389:
[----:B-----5:R-:W-:Y:S01]  /*2670*/  SHF.R.U32.HI R0, RZ, 0x2, R13 ;  /* 0x00000002ff007819 */ /* 0x020fe2000001160d */
[----:B------:R-:W-:Y:S01]  /*2680*/  IMAD.MOV.U32 R25, RZ, RZ, 0x2f800000 ;  /* 0x2f800000ff197424 */ /* 0x000fe200078e00ff */
[----:B------:R-:W-:Y:S01]  /*2690*/  ISETP.NE.AND P0, PT, R2, 0x1, PT ;  /* 0x000000010200780c */ /* 0x000fe20003f05270 */
[----:B------:R-:W-:Y:S01]  /*26a0*/  BSSY.RECONVERGENT B0, `(.L_x_370) ;  /* 0x0000057000007945 */ /* 0x000fe20003800200 */
[----:B------:R-:W-:Y:S01]  /*26b0*/  LOP3.LUT R13, R0, R13, RZ, 0x3c, !PT ;  /* 0x0000000d000d7212 */ /* 0x000fe200078e3cff */
[----:B------:R-:W-:Y:S02]  /*26c0*/  IMAD.SHL.U32 R0, R23, 0x10, RZ ;  /* 0x0000001017007824 */ /* 0x000fe400078e00ff */
[----:B------:R-:W-:Y:S02]  /*26d0*/  IMAD.MOV.U32 R5, RZ, RZ, R23 ;  /* 0x000000ffff057224 */ /* 0x000fe400078e0017 */
[----:B------:R-:W-:Y:S02]  /*26e0*/  IMAD.SHL.U32 R4, R13, 0x2, RZ ;  /* 0x000000020d047824 */ /* 0x000fe400078e00ff */
[----:B------:R-:W-:-:S02]  /*26f0*/  IMAD.MOV.U32 R6, RZ, RZ, R22 ;  /* 0x000000ffff067224 */ /* 0x000fc400078e0016 */
[----:B------:R-:W-:Y:S01]  /*2700*/  IMAD.MOV.U32 R7, RZ, RZ, R3 ;  /* 0x000000ffff077224 */ /* 0x000fe200078e0003 */
[----:B------:R-:W-:Y:S01]  /*2710*/  LOP3.LUT R0, R23, R0, R4, 0x96, !PT ;  /* 0x0000000017007212 */ /* 0x000fe200078e9604 */
[----:B------:R-:W-:Y:S02]  /*2720*/  VIADD R4, R12, 0x587c5 ;  /* 0x000587c50c047836 */ /* 0x000fe40000000000 */
[----:B------:R-:W-:Y:S01]  /*2730*/  IMAD.MOV.U32 R2, RZ, RZ, RZ ;  /* 0x000000ffff027224 */ /* 0x000fe200078e00ff */
[----:B------:R-:W-:-:S04]  /*2740*/  LOP3.LUT R13, R0, R13, RZ, 0x3c, !PT ;  /* 0x0000000d000d7212 */ /* 0x000fc800078e3cff */
[----:B------:R-:W-:Y:S02]  /*2750*/  IADD3 R0, PT, PT, R13, R4, RZ ;  /* 0x000000040d007210 */ /* 0x000fe40007ffe0ff */
[----:B------:R-:W-:Y:S02]  /*2760*/  MOV R9, R13 ;  /* 0x0000000d00097202 */ /* 0x000fe40000000f00 */
[----:B------:R-:W-:-:S05]  /*2770*/  I2FP.F32.U32 R0, R0 ;  /* 0x0000000000007245 */ /* 0x000fca0000201000 */
[----:B------:R-:W-:Y:S01]  /*2780*/  FFMA R8, R0, R25, 1.1641532182693481445e-10 ;  /* 0x2f00000000087423 */ /* 0x000fe20000000019 */
[----:B------:R-:W-:Y:S06]  /*2790*/  @!P0 BRA `(.L_x_371) ;  /* 0x00000004001c8947 */ /* 0x000fec0003800000 */
[----:B------:R-:W-:Y:S01]  /*27a0*/  SHF.R.U32.HI R3, RZ, 0x2, R10 ;  /* 0x00000002ff037819 */ /* 0x000fe2000001160a */
[----:B------:R-:W-:Y:S01]  /*27b0*/  IMAD.SHL.U32 R0, R13, 0x10, RZ ;  /* 0x000000100d007824 */ /* 0x000fe200078e00ff */
[----:B------:R-:W-:Y:S01]  /*27c0*/  MOV R9, 0x7f800000 ;  /* 0x7f80000000097802 */ /* 0x000fe20000000f00 */
[----:B------:R-:W-:Y:S01]  /*27d0*/  IMAD.MOV.U32 R7, RZ, RZ, 0x3e055027 ;  /* 0x3e055027ff077424 */ /* 0x000fe200078e00ff */
[----:B------:R-:W-:Y:S01]  /*27e0*/  LOP3.LUT R3, R3, R10, RZ, 0x3c, !PT ;  /* 0x0000000a03037212 */ /* 0x000fe200078e3cff */
[----:B------:R-:W-:Y:S04]  /*27f0*/  BSSY.RECONVERGENT B1, `(.L_x_372) ;  /* 0x0000038000017945 */ /* 0x000fe80003800200 */
[----:B------:R-:W-:-:S05]  /*2800*/  IMAD.SHL.U32 R2, R3, 0x2, RZ ;  /* 0x0000000203027824 */ /* 0x000fca00078e00ff */
[----:B------:R-:W-:-:S04]  /*2810*/  LOP3.LUT R0, R3, R2, R0, 0x96, !PT ;  /* 0x0000000203007212 */ /* 0x000fc800078e9600 */
[----:B------:R-:W-:-:S04]  /*2820*/  LOP3.LUT R5, R0, R13, RZ, 0x3c, !PT ;  /* 0x0000000d00057212 */ /* 0x000fc800078e3cff */
[----:B------:R-:W-:-:S04]  /*2830*/  IADD3 R0, PT, PT, R12, 0xb0f8a, R5 ;  /* 0x000b0f8a0c007810 */ /* 0x000fc80007ffe005 */
[----:B------:R-:W-:-:S05]  /*2840*/  I2FP.F32.U32 R0, R0 ;  /* 0x0000000000007245 */ /* 0x000fca0000201000 */
[----:B------:R-:W-:-:S05]  /*2850*/  FFMA R2, R0, R25, 1.1641532182693481445e-10 ;  /* 0x2f00000000027423 */ /* 0x000fca0000000019 */
        /* <DEDUP_REMOVED lines=10> */
[----:B------:R-:W-:Y:S02]  /*2900*/  FFMA R0, R3, 1.1920928955078125e-07, R0 ;  /* 0x3400000003007823 */ /* 0x000fe40000000000 */
[----:B------:R-:W-:-:S04]  /*2910*/  FFMA R7, R4, R7, -0.12148627638816833496 ;  /* 0xbdf8cdcc04077423 */ /* 0x000fc80000000007 */
        /* <DEDUP_REMOVED lines=8> */
[----:B------:R-:W-:-:S03]  /*29a0*/  SHF.R.U32.HI R4, RZ, 0x2, R11 ;  /* 0x00000002ff047819 */ /* 0x000fc6000001160b */
[----:B------:R-:W-:Y:S01]  /*29b0*/  FFMA R7, R0, 0.69314718246459960938, R7 ;  /* 0x3f31721800077823 */ /* 0x000fe20000000007 */
[----:B------:R-:W-:Y:S01]  /*29c0*/  @P0 FFMA R7, R2, R9, +INF ;  /* 0x7f80000002070423 */ /* 0x000fe20000000009 */
[----:B------:R-:W-:Y:S01]  /*29d0*/  LOP3.LUT R3, R4, R11, RZ, 0x3c, !PT ;  /* 0x0000000b04037212 */ /* 0x000fe200078e3cff */
[----:B------:R-:W-:Y:S01]  /*29e0*/  IMAD.SHL.U32 R0, R5, 0x10, RZ ;  /* 0x0000001005007824 */ /* 0x000fe200078e00ff */
[----:B------:R-:W-:Y:S01]  /*29f0*/  FSETP.NEU.AND P0, PT, R2, RZ, PT ;  /* 0x000000ff0200720b */ /* 0x000fe20003f0d000 */
[----:B------:R-:W-:Y:S02]  /*2a00*/  FMUL R7, R7, -2 ;  /* 0xc000000007077820 */ /* 0x000fe40000400000 */
[----:B------:R-:W-:-:S03]  /*2a10*/  IMAD.SHL.U32 R4, R3, 0x2, RZ ;  /* 0x0000000203047824 */ /* 0x000fc600078e00ff */
[----:B------:R-:W-:Y:S02]  /*2a20*/  FSEL R10, R7, +INF , P0 ;  /* 0x7f800000070a7808 */ /* 0x000fe40000000000 */
[----:B------:R-:W-:Y:S01]  /*2a30*/  LOP3.LUT R0, R3, R4, R0, 0x96, !PT ;  /* 0x0000000403007212 */ /* 0x000fe200078e9600 */
[----:B------:R-:W-:Y:S01]  /*2a40*/  VIADD R4, R12, 0x10974f ;  /* 0x0010974f0c047836 */ /* 0x000fe20000000000 */
[----:B------:R0:W1:Y:S01]  /*2a50*/  MUFU.RSQ R7, R10 ;  /* 0x0000000a00077308 */ /* 0x0000620000001400 */
[----:B------:R-:W-:Y:S01]  /*2a60*/  VIADD R2, R10, 0xf3000000 ;  /* 0xf30000000a027836 */ /* 0x000fe20000000000 */
[----:B------:R-:W-:Y:S01]  /*2a70*/  LOP3.LUT R9, R0, R5, RZ, 0x3c, !PT ;  /* 0x0000000500097212 */ /* 0x000fe200078e3cff */
[----:B------:R-:W-:-:S03]  /*2a80*/  HFMA2 R3, -RZ, RZ, 0.1495361328125, 0.0004794597625732421875 ;  /* 0x30c90fdbff037431 */ /* 0x000fc600000001ff */
[----:B------:R-:W-:Y:S01]  /*2a90*/  ISETP.GT.U32.AND P0, PT, R2, 0x727fffff, PT ;  /* 0x727fffff0200780c */ /* 0x000fe20003f04070 */
[----:B------:R-:W-:-:S05]  /*2aa0*/  IMAD.IADD R0, R9, 0x1, R4 ;  /* 0x0000000109007824 */ /* 0x000fca00078e0204 */
[----:B------:R-:W-:-:S05]  /*2ab0*/  I2FP.F32.U32 R0, R0 ;  /* 0x0000000000007245 */ /* 0x000fca0000201000 */
[----:B------:R-:W-:Y:S02]  /*2ac0*/  FFMA R6, R0, R3, 7.314590599882819788e-10 ;  /* 0x30490fdb00067423 */ /* 0x000fe40000000003 */
[----:B01----:R-:W-:Y:S05]  /*2ad0*/  @!P0 BRA `(.L_x_373) ;  /* 0x0000000000148947 */ /* 0x003fea0003800000 */
[----:B------:R-:W-:Y:S01]  /*2ae0*/  IMAD.MOV.U32 R0, RZ, RZ, R10 ;  /* 0x000000ffff007224 */ /* 0x000fe200078e000a */
[----:B------:R-:W-:-:S07]  /*2af0*/  MOV R24, 0x2b10 ;  /* 0x00002b1000187802 */ /* 0x000fce0000000f00 */
[----:B------:R-:W-:Y:S05]  /*2b00*/  CALL.REL.NOINC `($__internal_5_$__cuda_sm20_sqrt_rn_f32_slowpath) ;  /* 0x0000001c00147944 */ /* 0x000fea0003c00000 */
[----:B------:R-:W-:Y:S01]  /*2b10*/  IMAD.MOV.U32 R3, RZ, RZ, R0 ;  /* 0x000000ffff037224 */ /* 0x000fe200078e0000 */
[----:B------:R-:W-:Y:S06]  /*2b20*/  BRA `(.L_x_374) ;  /* 0x0000000000107947 */ /* 0x000fec0003800000 */
.L_x_373:
[----:B------:R-:W-:Y:S01]  /*2b30*/  FMUL.FTZ R3, R10, R7 ;  /* 0x000000070a037220 */ /* 0x000fe20000410000 */
[----:B------:R-:W-:-:S03]  /*2b40*/  FMUL.FTZ R2, R7, 0.5 ;  /* 0x3f00000007027820 */ /* 0x000fc60000410000 */
[----:B------:R-:W-:-:S04]  /*2b50*/  FFMA R0, -R3, R3, R10 ;  /* 0x0000000303007223 */ /* 0x000fc8000000010a */
[----:B------:R-:W-:-:S07]  /*2b60*/  FFMA R3, R0, R2, R3 ;  /* 0x0000000200037223 */ /* 0x000fce0000000003 */
.L_x_374:
[----:B------:R-:W-:Y:S05]  /*2b70*/  BSYNC.RECONVERGENT B1 ;  /* 0x0000000000017941 */ /* 0x000fea0003800200 */
.L_x_372:
[----:B------:R-:W-:Y:S01]  /*2b80*/  FMUL.RZ R12, R6, 0.15915493667125701904 ;  /* 0x3e22f983060c7820 */ /* 0x000fe2000040c000 */
[----:B------:R-:W-:Y:S02]  /*2b90*/  IMAD.MOV.U32 R6, RZ, RZ, R13 ;  /* 0x000000ffff067224 */ /* 0x000fe400078e000d */
[----:B------:R-:W-:Y:S01]  /*2ba0*/  IMAD.MOV.U32 R11, RZ, RZ, R23 ;  /* 0x000000ffff0b7224 */ /* 0x000fe200078e0017 */
[----:B------:R-:W0:Y:S01]  /*2bb0*/  MUFU.SIN R0, R12 ;  /* 0x0000000c00007308 */ /* 0x000e220000000400 */
[----:B------:R-:W-:-:S07]  /*2bc0*/  IMAD.MOV.U32 R10, RZ, RZ, R22 ;  /* 0x000000ffff0a7224 */ /* 0x000fce00078e0016 */
[----:B------:R-:W1:Y:S01]  /*2bd0*/  MUFU.COS R2, R12 ;  /* 0x0000000c00027308 */ /* 0x000e620000000000 */
[-C--:B0-----:R-:W-:Y:S01]  /*2be0*/  FMUL R7, R0, R3.reuse ;  /* 0x0000000300077220 */ /* 0x081fe20000400000 */
[----:B-1----:R-:W-:Y:S01]  /*2bf0*/  FMUL R3, R2, R3 ;  /* 0x0000000302037220 */ /* 0x002fe20000400000 */
[----:B------:R-:W-:-:S07]  /*2c00*/  MOV R2, 0x1 ;  /* 0x0000000100027802 */ /* 0x000fce0000000f00 */
.L_x_371:
[----:B------:R-:W-:Y:S05]  /*2c10*/  BSYNC.RECONVERGENT B0 ;  /* 0x0000000000007941 */ /* 0x000fea0003800200 */
.L_x_370:
[----:B------:R-:W0:Y:S01]  /*2c20*/  F2F.F64.F32 R22, R7 ;  /* 0x0000000700167310 */ /* 0x000e220000201800 */
[----:B------:R-:W-:Y:S01]  /*2c30*/  BSSY.RECONVERGENT B0, `(.L_x_375) ;  /* 0x0000009000007945 */ /* 0x000fe20003800200 */
[----:B------:R-:W-:Y:S01]  /*2c40*/  IMAD.MOV.U32 R13, RZ, RZ, R10 ;  /* 0x000000ffff0d7224 */ /* 0x000fe200078e000a */
[----:B------:R-:W-:Y:S01]  /*2c50*/  MOV R0, 0x2cc0 ;  /* 0x00002cc000007802 */ /* 0x000fe20000000f00 */
[----:B------:R-:W-:Y:S02]  /*2c60*/  IMAD.MOV.U32 R48, RZ, RZ, RZ ;  /* 0x000000ffff307224 */ /* 0x000fe400078e00ff */
[----:B------:R-:W-:Y:S02]  /*2c70*/  IMAD.MOV.U32 R49, RZ, RZ, 0x40080000 ;  /* 0x40080000ff317424 */ /* 0x000fe400078e00ff */
[----:B------:R-:W-:Y:S01]  /*2c80*/  IMAD.MOV.U32 R10, RZ, RZ, R11 ;  /* 0x000000ffff0a7224 */ /* 0x000fe200078e000b */
[----:B0-----:R-:W-:-:S08]  /*2c90*/  DFMA R24, R22, R16, 1 ;  /* 0x3ff000001618742b */ /* 0x001fd00000000010 */
[----:B------:R-:W-:-:S11]  /*2ca0*/  DADD R46, -RZ, |R24| ;  /* 0x00000000ff2e7229 */ /* 0x000fd60000000518 */
[----:B------:R-:W-:Y:S05]  /*2cb0*/  CALL.REL.NOINC `($_Z6g_sampPdS_S_iP17curandStateXORWOW$__internal_accurate_pow) ;  /* 0x0000001c00047944 */ /* 0x000fea0003c00000 */
[----:B------:R-:W-:Y:S05]  /*2cc0*/  BSYNC.RECONVERGENT B0 ;  /* 0x0000000000007941 */ /* 0x000fea0003800200 */
.L_x_375:
        /* <DEDUP_REMOVED lines=17> */
[----:B------:R-:W-:Y:S01]  /*2de0*/  @!P2 IMAD.MOV.U32 R0, RZ, RZ, -0x100000 ;  /* 0xfff00000ff00a424 */ /* 0x000fe200078e00ff */
[----:B------:R-:W-:-:S04]  /*2df0*/  @!P2 MOV R26, RZ ;  /* 0x000000ff001aa202 */ /* 0x000fc80000000f00 */
[----:B------:R-:W-:-:S07]  /*2e00*/  @!P2 SEL R27, R0, 0x7ff00000, !P0 ;  /* 0x7ff00000001ba807 */ /* 0x000fce0004000000 */
.L_x_377:
[----:B------:R-:W-:Y:S05]  /*2e10*/  BSYNC.RECONVERGENT B0 ;  /* 0x0000000000007941 */ /* 0x000fea0003800200 */
.L_x_376:
[----:B------:R-:W-:Y:S01]  /*2e20*/  FSEL R24, R26, RZ, P1 ;  /* 0x000000ff1a187208 */ /* 0x000fe20000800000 */
[----:B------:R-:W-:Y:S01]  /*2e30*/  BSSY.RECONVERGENT B0, `(.L_x_378) ;  /* 0x00000cf000007945 */ /* 0x000fe20003800200 */
[----:B------:R-:W-:Y:S02]  /*2e40*/  FSEL R25, R27, 1.875, P1 ;  /* 0x3ff000001b197808 */ /* 0x000fe40000800000 */
[----:B------:R-:W-:-:S04]  /*2e50*/  CS2R R26, SRZ ;  /* 0x00000000001a7805 */ /* 0x000fc8000001ff00 */
[----:B------:R-:W-:-:S14]  /*2e60*/  DSETP.GT.AND P0, PT, R24, RZ, PT ;  /* 0x000000ff1800722a */ /* 0x000fdc0003f04000 */
[----:B------:R-:W-:Y:S05]  /*2e70*/  @!P0 BRA `(.L_x_379) ;  /* 0x0000000c00288947 */ /* 0x000fea0003800000 */
[----:B------:R-:W0:Y:S01]  /*2e80*/  F2F.F64.F32 R26, R8 ;  /* 0x00000008001a7310 */ /* 0x000e220000201800 */
[----:B------:R-:W-:Y:S01]  /*2e90*/  BSSY.RECONVERGENT B1, `(.L_x_380) ;  /* 0x0000053000017945 */ /* 0x000fe20003800200 */
[----:B0-----:R-:W-:Y:S01]  /*2ea0*/  ISETP.GT.AND P0, PT, R27, 0xfffff, PT ;  /* 0x000fffff1b00780c */ /* 0x001fe20003f04270 */
[----:B------:R-:W-:Y:S02]  /*2eb0*/  IMAD.MOV.U32 R28, RZ, RZ, R26 ;  /* 0x000000ffff1c7224 */ /* 0x000fe400078e001a */
[--C-:B------:R-:W-:Y:S02]  /*2ec0*/  IMAD.MOV.U32 R29, RZ, RZ, R27.reuse ;  /* 0x000000ffff1d7224 */ /* 0x100fe400078e001b */
[----:B------:R-:W-:-:S08]  /*2ed0*/  IMAD.MOV.U32 R11, RZ, RZ, R27 ;  /* 0x000000ffff0b7224 */ /* 0x000fd000078e001b */
[----:B------:R-:W-:-:S10]  /*2ee0*/  @!P0 DMUL R28, R28, 1.80143985094819840000e+16 ;  /* 0x435000001c1c8828 */ /* 0x000fd40000000000 */
[----:B------:R-:W-:Y:S02]  /*2ef0*/  @!P0 IMAD.MOV.U32 R11, RZ, RZ, R29 ;  /* 0x000000ffff0b8224 */ /* 0x000fe400078e001d */
[----:B------:R-:W-:Y:S02]  /*2f00*/  @!P0 IMAD.MOV.U32 R26, RZ, RZ, R28 ;  /* 0x000000ffff1a8224 */ /* 0x000fe400078e001c */
[----:B------:R-:W-:-:S05]  /*2f10*/  VIADD R0, R11, 0xffffffff ;  /* 0xffffffff0b007836 */ /* 0x000fca0000000000 */
[----:B------:R-:W-:Y:S02]  /*2f20*/  ISETP.GT.U32.AND P1, PT, R0, 0x7feffffe, PT ;  /* 0x7feffffe0000780c */ /* 0x000fe40003f24070 */
[----:B------:R-:W-:Y:S01]  /*2f30*/  MOV R0, 0xfffffc01 ;  /* 0xfffffc0100007802 */ /* 0x000fe20000000f00 */
[----:B------:R-:W-:-:S10]  /*2f40*/  @!P0 IMAD.MOV.U32 R0, RZ, RZ, -0x435 ;  /* 0xfffffbcbff008424 */ /* 0x000fd400078e00ff */
[----:B------:R-:W-:Y:S05]  /*2f50*/  @P1 BRA `(.L_x_381) ;  /* 0x0000000400001947 */ /* 0x000fea0003800000 */
[C---:B------:R-:W-:Y:S01]  /*2f60*/  LOP3.LUT R8, R11.reuse, 0xfffff, RZ, 0xc0, !PT ;  /* 0x000fffff0b087812 */ /* 0x040fe200078ec0ff */
[----:B------:R-:W-:Y:S01]  /*2f70*/  IMAD.MOV.U32 R28, RZ, RZ, RZ ;  /* 0x000000ffff1c7224 */ /* 0x000fe200078e00ff */
[----:B------:R-:W-:Y:S01]  /*2f80*/  MOV R36, 0x8b7a8b04 ;  /* 0x8b7a8b0400247802 */ /* 0x000fe20000000f00 */
[----:B------:R-:W-:Y:S01]  /*2f90*/  IMAD.MOV.U32 R37, RZ, RZ, 0x3ed0ee25 ;  /* 0x3ed0ee25ff257424 */ /* 0x000fe200078e00ff */
[----:B------:R-:W-:Y:S01]  /*2fa0*/  LOP3.LUT R27, R8, 0x3ff00000, RZ, 0xfc, !PT ;  /* 0x3ff00000081b7812 */ /* 0x000fe200078efcff */
[----:B------:R-:W-:Y:S01]  /*2fb0*/  UMOV UR8, 0x3ae80f1e ;  /* 0x3ae80f1e00087882 */ /* 0x000fe20000000000 */
        /* <DEDUP_REMOVED lines=58> */
.L_x_381:
[----:B------:R-:W-:Y:S01]  /*3360*/  IMAD.MOV.U32 R26, RZ, RZ, 0x0 ;  /* 0x00000000ff1a7424 */ /* 0x000fe200078e00ff */
[----:B------:R-:W-:Y:S01]  /*3370*/  LOP3.LUT P0, RZ, R29, 0x7fffffff, RZ, 0xc0, !PT ;  /* 0x7fffffff1dff7812 */ /* 0x000fe2000780c0ff */
[----:B------:R-:W-:-:S06]  /*3380*/  IMAD.MOV.U32 R27, RZ, RZ, 0x7ff00000 ;  /* 0x7ff00000ff1b7424 */ /* 0x000fcc00078e00ff */
[----:B------:R-:W-:-:S10]  /*3390*/  DFMA R26, R28, R26, +INF ;  /* 0x7ff000001c1a742b */ /* 0x000fd4000000001a */
[----:B------:R-:W-:Y:S02]  /*33a0*/  FSEL R26, R26, RZ, P0 ;  /* 0x000000ff1a1a7208 */ /* 0x000fe40000000000 */
[----:B------:R-:W-:-:S07]  /*33b0*/  FSEL R27, R27, -QNAN , P0 ;  /* 0xfff000001b1b7808 */ /* 0x000fce0000000000 */
.L_x_382:
[----:B------:R-:W-:Y:S05]  /*33c0*/  BSYNC.RECONVERGENT B1 ;  /* 0x0000000000017941 */ /* 0x000fea0003800200 */
.L_x_380:
[----:B------:R-:W-:Y:S01]  /*33d0*/  DADD R46, -RZ, |R22| ;  /* 0x00000000ff2e7229 */ /* 0x000fe20000000516 */
[----:B------:R-:W-:Y:S01]  /*33e0*/  BSSY.RECONVERGENT B1, `(.L_x_383) ;  /* 0x0000005000017945 */ /* 0x000fe20003800200 */
[----:B------:R-:W-:Y:S01]  /*33f0*/  MOV R48, RZ ;  /* 0x000000ff00307202 */ /* 0x000fe20000000f00 */
[----:B------:R-:W-:Y:S01]  /*3400*/  IMAD.MOV.U32 R49, RZ, RZ, 0x40000000 ;  /* 0x40000000ff317424 */ /* 0x000fe200078e00ff */
[----:B------:R-:W-:-:S07]  /*3410*/  MOV R0, 0x3430 ;  /* 0x0000343000007802 */ /* 0x000fce0000000f00 */
[----:B------:R-:W-:Y:S05]  /*3420*/  CALL.REL.NOINC `($_Z6g_sampPdS_S_iP17curandStateXORWOW$__internal_accurate_pow) ;  /* 0x0000001400287944 */ /* 0x000fea0003c00000 */
[----:B------:R-:W-:Y:S05]  /*3430*/  BSYNC.RECONVERGENT B1 ;  /* 0x0000000000017941 */ /* 0x000fea0003800200 */
.L_x_383:
        /* <DEDUP_REMOVED lines=18> */
.L_x_385:
[----:B------:R-:W-:Y:S05]  /*3560*/  BSYNC.RECONVERGENT B1 ;  /* 0x0000000000017941 */ /* 0x000fea0003800200 */
.L_x_384:
[----:B------:R-:W-:Y:S01]  /*3570*/  DMUL R28, R28, 0.5 ;  /* 0x3fe000001c1c7828 */ /* 0x000fe20000000000 */
[----:B------:R-:W-:Y:S01]  /*3580*/  MOV R0, R25 ;  /* 0x0000001900007202 */ /* 0x000fe20000000f00 */
[----:B------:R-:W-:Y:S01]  /*3590*/  @!P0 IMAD.MOV.U32 R0, RZ, RZ, R31 ;  /* 0x000000ffff008224 */ /* 0x000fe200078e001f */
[----:B------:R-:W-:Y:S01]  /*35a0*/  FSETP.NEU.AND P1, PT, R7, 1, PT ;  /* 0x3f8000000700780b */ /* 0x000fe20003f2d000 */
[----:B------:R-:W-:Y:S02]  /*35b0*/  BSSY.RECONVERGENT B1, `(.L_x_386) ;  /* 0x0000051000017945 */ /* 0x000fe40003800200 */
[----:B------:R-:W-:-:S04]  /*35c0*/  VIADD R7, R0, 0xffffffff ;  /* 0xffffffff00077836 */ /* 0x000fc80000000000 */
[----:B------:R-:W-:Y:S01]  /*35d0*/  FSEL R22, R28, RZ, P1 ;  /* 0x000000ff1c167208 */ /* 0x000fe20000800000 */
[----:B------:R-:W-:Y:S01]  /*35e0*/  IMAD.MOV.U32 R28, RZ, RZ, R24 ;  /* 0x000000ffff1c7224 */ /* 0x000fe200078e0018 */
[----:B------:R-:W-:Y:S02]  /*35f0*/  FSEL R23, R29, 1.75, P1 ;  /* 0x3fe000001d177808 */ /* 0x000fe40000800000 */
[----:B------:R-:W-:Y:S01]  /*3600*/  ISETP.GT.U32.AND P1, PT, R7, 0x7feffffe, PT ;  /* 0x7feffffe0700780c */ /* 0x000fe20003f24070 */
[----:B------:R-:W-:Y:S01]  /*3610*/  IMAD.MOV.U32 R7, RZ, RZ, -0x3ff ;  /* 0xfffffc01ff077424 */ /* 0x000fe200078e00ff */
[----:B------:R-:W-:Y:S01]  /*3620*/  @!P0 MOV R28, R30 ;  /* 0x0000001e001c8202 */ /* 0x000fe20000000f00 */
[----:B------:R-:W-:Y:S01]  /*3630*/  @!P0 IMAD.MOV.U32 R7, RZ, RZ, -0x435 ;  /* 0xfffffbcbff078424 */ /* 0x000fe200078e00ff */
[----:B------:R-:W-:-:S09]  /*3640*/  DADD R22, R14, R22 ;  /* 0x000000000e167229 */ /* 0x000fd20000000016 */
        /* <DEDUP_REMOVED lines=13> */
[----:B------:R-:W-:Y:S01]  /*3720*/  @P0 VIADD R11, R29, 0xfff00000 ;  /* 0xfff000001d0b0836 */ /* 0x000fe20000000000 */
[----:B------:R-:W-:-:S03]  /*3730*/  @P0 IADD3 R7, PT, PT, R7, 0x1, RZ ;  /* 0x0000000107070810 */ /* 0x000fc60007ffe0ff */
        /* <DEDUP_REMOVED lines=50> */
.L_x_387:
[----:B------:R-:W-:Y:S01]  /*3a60*/  IMAD.MOV.U32 R28, RZ, RZ, 0x0 ;  /* 0x00000000ff1c7424 */ /* 0x000fe200078e00ff */
[----:B------:R-:W-:Y:S01]  /*3a70*/  LOP3.LUT P0, RZ, R31, 0x7fffffff, RZ, 0xc0, !PT ;  /* 0x7fffffff1fff7812 */ /* 0x000fe2000780c0ff */
[----:B------:R-:W-:-:S06]  /*3a80*/  IMAD.MOV.U32 R29, RZ, RZ, 0x7ff00000 ;  /* 0x7ff00000ff1d7424 */ /* 0x000fcc00078e00ff */
[----:B------:R-:W-:-:S10]  /*3a90*/  DFMA R28, R30, R28, +INF ;  /* 0x7ff000001e1c742b */ /* 0x000fd4000000001c */
[----:B------:R-:W-:Y:S02]  /*3aa0*/  FSEL R28, R28, RZ, P0 ;  /* 0x000000ff1c1c7208 */ /* 0x000fe40000000000 */
[----:B------:R-:W-:-:S07]  /*3ab0*/  FSEL R29, R29, -QNAN , P0 ;  /* 0xfff000001d1d7808 */ /* 0x000fce0000000000 */
.L_x_388:
[----:B------:R-:W-:Y:S05]  /*3ac0*/  BSYNC.RECONVERGENT B1 ;  /* 0x0000000000017941 */ /* 0x000fea0003800200 */
.L_x_386:
[----:B------:R-:W-:-:S08]  /*3ad0*/  DFMA R22, -R14, R24, R22 ;  /* 0x000000180e16722b */ /* 0x000fd00000000116 */
[----:B------:R-:W-:-:S08]  /*3ae0*/  DFMA R22, R14, R28, R22 ;  /* 0x0000001c0e16722b */ /* 0x000fd00000000016 */
[----:B------:R-:W-:Y:S01]  /*3af0*/  DSETP.GEU.AND P0, PT, R26, R22, PT ;  /* 0x000000161a00722a */ /* 0x000fe20003f0e000 */
[----:B------:R-:W-:-:S05]  /*3b00*/  IMAD.MOV.U32 R26, RZ, RZ, RZ ;  /* 0x000000ffff1a7224 */ /* 0x000fca00078e00ff */
[----:B------:R-:W-:-:S08]  /*3b10*/  FSEL R27, RZ, 1.875, P0 ;  /* 0x3ff00000ff1b7808 */ /* 0x000fd00000000000 */
.L_x_379:
[----:B------:R-:W-:Y:S05]  /*3b20*/  BSYNC.RECONVERGENT B0 ;  /* 0x0000000000007941 */ /* 0x000fea0003800200 */
.L_x_378:
[----:B------:R-:W-:Y:S01]  /*3b30*/  DMUL R24, R14, R24 ;  /* 0x000000180e187228 */ /* 0x000fe20000000000 */
[----:B------:R0:W-:Y:S06]  /*3b40*/  STG.E.64 desc[UR4][R18.64], R26 ;  /* 0x0000001a12007986 */ /* 0x0001ec000c101b04 */
[----:B------:R0:W-:Y:S04]  /*3b50*/  STG.E.64 desc[UR4][R20.64], R24 ;  /* 0x0000001814007986 */ /* 0x0001e8000c101b04 */
[----:B------:R-:W2:Y:S01]  /*3b60*/  LDG.E.64 R22, desc[UR4][R18.64] ;  /* 0x0000000412167981 */ /* 0x000ea2000c1e1b00 */
[----:B------:R-:W-:-:S02]  /*3b70*/  IMAD.MOV.U32 R11, RZ, RZ, R6 ;  /* 0x000000ffff0b7224 */ /* 0x000fc400078e0006 */
[----:B------:R-:W-:Y:S01]  /*3b80*/  IMAD.MOV.U32 R12, RZ, RZ, R4 ;  /* 0x000000ffff0c7224 */ /* 0x000fe200078e0004 */
[----:B--2---:R-:W-:Y:S01]  /*3b90*/  DSETP.NEU.AND P0, PT, R22, RZ, PT ;  /* 0x000000ff1600722a */ /* 0x004fe20003f0d000 */
[----:B------:R-:W-:Y:S01]  /*3ba0*/  IMAD.MOV.U32 R23, RZ, RZ, R9 ;  /* 0x000000ffff177224 */ /* 0x000fe200078e0009 */
[----:B------:R-:W-:-:S12]  /*3bb0*/  MOV R22, R5 ;  /* 0x0000000500167202 */ /* 0x000fd80000000f00 */
[----:B0-----:R-:W-:Y:S05]  /*3bc0*/  @!P0 BRA `(.L_x_389) ;  /* 0xffffffe800a88947 */ /* 0x001fea000383ffff */
[----:B------:R-:W-:Y:S05]  /*3bd0*/  EXIT ;  /* 0x000000000000794d */ /* 0x000fea0003800000 */
        .weak           $__internal_2_$__cuda_sm20_dblrcp_rn_slowpath_v3
        .type           $__internal_2_$__cuda_sm20_dblrcp_rn_slowpath_v3,@function
        .size           $__internal_2_$__cuda_sm20_dblrcp_rn_slowpath_v3,($__internal_3_$__cuda_sm20_div_rn_f64_full - $__internal_2_$__cuda_sm20_dblrcp_rn_slowpath_v3)
$__internal_2_$__cuda_sm20_dblrcp_rn_slowpath_v3:
[----:B------:R-:W-:Y:S01]  /*3be0*/  DSETP.GTU.AND P0, PT, |R18|, +INF , PT ;  /* 0x7ff000001200742a */ /* 0x000fe20003f0c200 */
[----:B------:R-:W-:-:S13]  /*3bf0*/  BSSY.RECONVERGENT B1, `(.L_x_390) ;  /* 0x0000023000017945 */ /* 0x000fda0003800200 */
[----:B------:R-:W-:Y:S05]  /*3c00*/  @P0 BRA `(.L_x_391) ;  /* 0x00000000007c0947 */ /* 0x000fea0003800000 */
[----:B------:R-:W-:-:S05]  /*3c10*/  LOP3.LUT R29, R19, 0x7fffffff, RZ, 0xc0, !PT ;  /* 0x7fffffff131d7812 */ /* 0x000fca00078ec0ff */
[----:B------:R-:W-:-:S05]  /*3c20*/  VIADD R24, R29, 0xffffffff ;  /* 0xffffffff1d187836 */ /* 0x000fca0000000000 */
[----:B------:R-:W-:-:S13]  /*3c30*/  ISETP.GE.U32.AND P0, PT, R24, 0x7fefffff, PT ;  /* 0x7fefffff1800780c */ /* 0x000fda0003f06070 */
[----:B------:R-:W-:Y:S01]  /*3c40*/  @P0 LOP3.LUT R25, R19, 0x7ff00000, RZ, 0x3c, !PT ;  /* 0x7ff0000013190812 */ /* 0x000fe200078e3cff */
[----:B------:R-:W-:Y:S01]  /*3c50*/  @P0 IMAD.MOV.U32 R24, RZ, RZ, RZ ;  /* 0x000000ffff180224 */ /* 0x000fe200078e00ff */
[----:B------:R-:W-:Y:S06]  /*3c60*/  @P0 BRA `(.L_x_392) ;  /* 0x00000000006c0947 */ /* 0x000fec0003800000 */
[----:B------:R-:W-:-:S13]  /*3c70*/  ISETP.GE.U32.AND P0, PT, R29, 0x1000001, PT ;  /* 0x010000011d00780c */ /* 0x000fda0003f06070 */
[----:B------:R-:W-:Y:S05]  /*3c80*/  @!P0 BRA `(.L_x_393) ;  /* 0x0000000000348947 */ /* 0x000fea0003800000 */
[----:B------:R-:W-:Y:S01]  /*3c90*/  VIADD R25, R19, 0xc0200000 ;  /* 0xc020000013197836 */ /* 0x000fe20000000000 */
[----:B------:R-:W-:-:S03]  /*3ca0*/  MOV R24, R18 ;  /* 0x0000001200187202 */ /* 0x000fc60000000f00 */
[----:B------:R-:W0:Y:S03]  /*3cb0*/  MUFU.RCP64H R29, R25 ;  /* 0x00000019001d7308 */ /* 0x000e260000001800 */
[----:B0-----:R-:W-:-:S08]  /*3cc0*/  DFMA R30, -R24, R28, 1 ;  /* 0x3ff00000181e742b */ /* 0x001fd0000000011c */
[----:B------:R-:W-:-:S08]  /*3cd0*/  DFMA R30, R30, R30, R30 ;  /* 0x0000001e1e1e722b */ /* 0x000fd0000000001e */
[----:B------:R-:W-:-:S08]  /*3ce0*/  DFMA R30, R28, R30, R28 ;  /* 0x0000001e1c1e722b */ /* 0x000fd0000000001c */
[----:B------:R-:W-:-:S08]  /*3cf0*/  DFMA R28, -R24, R30, 1 ;  /* 0x3ff00000181c742b */ /* 0x000fd0000000011e */
[----:B------:R-:W-:-:S08]  /*3d00*/  DFMA R28, R30, R28, R30 ;  /* 0x0000001c1e1c722b */ /* 0x000fd0000000001e */
[----:B------:R-:W-:-:S08]  /*3d10*/  DMUL R28, R28, 2.2250738585072013831e-308 ;  /* 0x001000001c1c7828 */ /* 0x000fd00000000000 */
[----:B------:R-:W-:-:S08]  /*3d20*/  DFMA R18, -R18, R28, 1 ;  /* 0x3ff000001212742b */ /* 0x000fd0000000011c */
[----:B------:R-:W-:-:S08]  /*3d30*/  DFMA R18, R18, R18, R18 ;  /* 0x000000121212722b */ /* 0x000fd00000000012 */
[----:B------:R-:W-:Y:S01]  /*3d40*/  DFMA R24, R28, R18, R28 ;  /* 0x000000121c18722b */ /* 0x000fe2000000001c */
[----:B------:R-:W-:Y:S10]  /*3d50*/  BRA `(.L_x_392) ;  /* 0x0000000000307947 */ /* 0x000ff40003800000 */
.L_x_393:
[----:B------:R-:W-:Y:S01]  /*3d60*/  DMUL R18, R18, 8.11296384146066816958e+31 ;  /* 0x4690000012127828 */ /* 0x000fe20000000000 */
[----:B------:R-:W-:-:S05]  /*3d70*/  IMAD.MOV.U32 R24, RZ, RZ, R28 ;  /* 0x000000ffff187224 */ /* 0x000fca00078e001c */
[----:B------:R-:W0:Y:S02]  /*3d80*/  MUFU.RCP64H R25, R19 ;  /* 0x0000001300197308 */ /* 0x000e240000001800 */
[----:B0-----:R-:W-:-:S08]  /*3d90*/  DFMA R28, -R18, R24, 1 ;  /* 0x3ff00000121c742b */ /* 0x001fd00000000118 */
[----:B------:R-:W-:-:S08]  /*3da0*/  DFMA R28, R28, R28, R28 ;  /* 0x0000001c1c1c722b */ /* 0x000fd0000000001c */
[----:B------:R-:W-:-:S08]  /*3db0*/  DFMA R28, R24, R28, R24 ;  /* 0x0000001c181c722b */ /* 0x000fd00000000018 */
[----:B------:R-:W-:-:S08]  /*3dc0*/  DFMA R24, -R18, R28, 1 ;  /* 0x3ff000001218742b */ /* 0x000fd0000000011c */
[----:B------:R-:W-:-:S08]  /*3dd0*/  DFMA R24, R28, R24, R28 ;  /* 0x000000181c18722b */ /* 0x000fd0000000001c */
[----:B------:R-:W-:Y:S01]  /*3de0*/  DMUL R24, R24, 8.11296384146066816958e+31 ;  /* 0x4690000018187828 */ /* 0x000fe20000000000 */
[----:B------:R-:W-:Y:S10]  /*3df0*/  BRA `(.L_x_392) ;  /* 0x0000000000087947 */ /* 0x000ff40003800000 */
.L_x_391:
[----:B------:R-:W-:Y:S01]  /*3e00*/  LOP3.LUT R25, R19, 0x80000, RZ, 0xfc, !PT ;  /* 0x0008000013197812 */ /* 0x000fe200078efcff */
[----:B------:R-:W-:-:S07]  /*3e10*/  IMAD.MOV.U32 R24, RZ, RZ, R18 ;  /* 0x000000ffff187224 */ /* 0x000fce00078e0012 */
.L_x_392:
[----:B------:R-:W-:Y:S05]  /*3e20*/  BSYNC.RECONVERGENT B1 ;  /* 0x0000000000017941 */ /* 0x000fea0003800200 */
.L_x_390:
[----:B------:R-:W-:Y:S02]  /*3e30*/  IMAD.MOV.U32 R18, RZ, RZ, R0 ;  /* 0x000000ffff127224 */ /* 0x000fe400078e0000 */
[----:B------:R-:W-:-:S04]  /*3e40*/  IMAD.MOV.U32 R19, RZ, RZ, 0x0 ;  /* 0x00000000ff137424 */ /* 0x000fc800078e00ff */
[----:B------:R-:W-:Y:S05]  /*3e50*/  RET.REL.NODEC R18 `(_Z6g_sampPdS_S_iP17curandStateXORWOW) ;  /* 0xffffffc012687950 */ /* 0x000fea0003c3ffff */
        .weak           $__internal_3_$__cuda_sm20_div_rn_f64_full
        .type           $__internal_3_$__cuda_sm20_div_rn_f64_full,@function
        .size           $__internal_3_$__cuda_sm20_div_rn_f64_full,($__internal_4_$__cuda_sm20_dsqrt_rn_f64_mediumpath_v1 - $__internal_3_$__cuda_sm20_div_rn_f64_full)
$__internal_3_$__cuda_sm20_div_rn_f64_full:
[C---:B------:R-:W-:Y:S01]  /*3e60*/  FSETP.GEU.AND P0, PT, |R21|.reuse, 1.469367938527859385e-39, PT ;  /* 0x001000001500780b */ /* 0x040fe20003f0e200 */
[----:B------:R-:W-:Y:S01]  /*3e70*/  IMAD.U32 R24, RZ, RZ, UR6 ;  /* 0x00000006ff187e24 */ /* 0x000fe2000f8e00ff */
[----:B------:R-:W-:Y:S01]  /*3e80*/  LOP3.LUT R14, R21, 0x800fffff, RZ, 0xc0, !PT ;  /* 0x800fffff150e7812 */ /* 0x000fe200078ec0ff */
[----:B------:R-:W-:Y:S01]  /*3e90*/  IMAD.MOV.U32 R25, RZ, RZ, R21 ;  /* 0x000000ffff197224 */ /* 0x000fe200078e0015 */
[----:B------:R-:W-:Y:S01]  /*3ea0*/  MOV R18, UR6 ;  /* 0x0000000600127c02 */ /* 0x000fe20008000f00 */
[----:B------:R-:W-:Y:S01]  /*3eb0*/  IMAD.MOV.U32 R32, RZ, RZ, 0x1 ;  /* 0x00000001ff207424 */ /* 0x000fe200078e00ff */
[----:B------:R-:W-:Y:S01]  /*3ec0*/  LOP3.LUT R19, R14, 0x3ff00000, RZ, 0xfc, !PT ;  /* 0x3ff000000e137812 */ /* 0x000fe200078efcff */
[----:B------:R-:W-:Y:S01]  /*3ed0*/  BSSY.RECONVERGENT B1, `(.L_x_394) ;  /* 0x0000053000017945 */ /* 0x000fe20003800200 */
[C---:B------:R-:W-:Y:S02]  /*3ee0*/  FSETP.GEU.AND P2, PT, |R29|.reuse, 1.469367938527859385e-39, PT ;  /* 0x001000001d00780b */ /* 0x040fe40003f4e200 */
[----:B------:R-:W-:-:S02]  /*3ef0*/  LOP3.LUT R30, R29, 0x7ff00000, RZ, 0xc0, !PT ;  /* 0x7ff000001d1e7812 */ /* 0x000fc400078ec0ff */
[----:B------:R-:W-:Y:S01]  /*3f00*/  LOP3.LUT R37, R21, 0x7ff00000, RZ, 0xc0, !PT ;  /* 0x7ff0000015257812 */ /* 0x000fe200078ec0ff */
[----:B------:R-:W-:-:S03]  /*3f10*/  @!P0 DMUL R18, R24, 8.98846567431157953865e+307 ;  /* 0x7fe0000018128828 */ /* 0x000fc60000000000 */
[----:B------:R-:W-:-:S03]  /*3f20*/  ISETP.GE.U32.AND P1, PT, R30, R37, PT ;  /* 0x000000251e00720c */ /* 0x000fc60003f26070 */
[----:B------:R-:W0:Y:S02]  /*3f30*/  MUFU.RCP64H R33, R19 ;  /* 0x0000001300217308 */ /* 0x000e240000001800 */
[----:B------:R-:W-:Y:S01]  /*3f40*/  @!P2 LOP3.LUT R31, R25, 0x7ff00000, RZ, 0xc0, !PT ;  /* 0x7ff00000191fa812 */ /* 0x000fe200078ec0ff */
[----:B------:R-:W-:-:S03]  /*3f50*/  @!P2 IMAD.MOV.U32 R34, RZ, RZ, RZ ;  /* 0x000000ffff22a224 */ /* 0x000fc600078e00ff */
[----:B------:R-:W-:Y:S01]  /*3f60*/  @!P2 ISETP.GE.U32.AND P3, PT, R30, R31, PT ;  /* 0x0000001f1e00a20c */ /* 0x000fe20003f66070 */
[----:B------:R-:W-:-:S05]  /*3f70*/  IMAD.MOV.U32 R31, RZ, RZ, 0x1ca00000 ;  /* 0x1ca00000ff1f7424 */ /* 0x000fca00078e00ff */
[----:B------:R-:W-:-:S04]  /*3f80*/  @!P2 SEL R35, R31, 0x63400000, !P3 ;  /* 0x634000001f23a807 */ /* 0x000fc80005800000 */
[----:B------:R-:W-:Y:S01]  /*3f90*/  @!P2 LOP3.LUT R35, R35, 0x80000000, R29, 0xf8, !PT ;  /* 0x800000002323a812 */ /* 0x000fe200078ef81d */
[----:B0-----:R-:W-:-:S03]  /*3fa0*/  DFMA R14, R32, -R18, 1 ;  /* 0x3ff00000200e742b */ /* 0x001fc60000000812 */
[----:B------:R-:W-:-:S05]  /*3fb0*/  @!P2 LOP3.LUT R35, R35, 0x100000, RZ, 0xfc, !PT ;  /* 0x001000002323a812 */ /* 0x000fca00078efcff */
[----:B------:R-:W-:-:S08]  /*3fc0*/  DFMA R14, R14, R14, R14 ;  /* 0x0000000e0e0e722b */ /* 0x000fd0000000000e */
[----:B------:R-:W-:Y:S01]  /*3fd0*/  DFMA R32, R32, R14, R32 ;  /* 0x0000000e2020722b */ /* 0x000fe20000000020 */
[----:B------:R-:W-:Y:S02]  /*3fe0*/  SEL R15, R31, 0x63400000, !P1 ;  /* 0x634000001f0f7807 */ /* 0x000fe40004800000 */
[----:B------:R-:W-:Y:S02]  /*3ff0*/  MOV R14, R28 ;  /* 0x0000001c000e7202 */ /* 0x000fe40000000f00 */
[----:B------:R-:W-:-:S03]  /*4000*/  LOP3.LUT R15, R15, 0x800fffff, R29, 0xf8, !PT ;  /* 0x800fffff0f0f7812 */ /* 0x000fc600078ef81d */
[----:B------:R-:W-:-:S03]  /*4010*/  DFMA R38, R32, -R18, 1 ;  /* 0x3ff000002026742b */ /* 0x000fc60000000812 */
[----:B------:R-:W-:-:S05]  /*4020*/  @!P2 DFMA R14, R14, 2, -R34 ;  /* 0x400000000e0ea82b */ /* 0x000fca0000000822 */
[----:B------:R-:W-:Y:S01]  /*4030*/  DFMA R32, R32, R38, R32 ;  /* 0x000000262020722b */ /* 0x000fe20000000020 */
[----:B------:R-:W-:Y:S02]  /*4040*/  IMAD.MOV.U32 R39, RZ, RZ, R30 ;  /* 0x000000ffff277224 */ /* 0x000fe400078e001e */
[----:B------:R-:W-:Y:S01]  /*4050*/  IMAD.MOV.U32 R38, RZ, RZ, R37 ;  /* 0x000000ffff267224 */ /* 0x000fe200078e0025 */
[----:B------:R-:W-:Y:S02]  /*4060*/  @!P0 LOP3.LUT R38, R19, 0x7ff00000, RZ, 0xc0, !PT ;  /* 0x7ff0000013268812 */ /* 0x000fe400078ec0ff */
[----:B------:R-:W-:Y:S02]  /*4070*/  @!P2 LOP3.LUT R39, R15, 0x7ff00000, RZ, 0xc0, !PT ;  /* 0x7ff000000f27a812 */ /* 0x000fe400078ec0ff */
[----:B------:R-:W-:Y:S01]  /*4080*/  DMUL R34, R32, R14 ;  /* 0x0000000e20227228 */ /* 0x000fe20000000000 */
[----:B------:R-:W-:Y:S02]  /*4090*/  IADD3 R41, PT, PT, R38, -0x1, RZ ;  /* 0xffffffff26297810 */ /* 0x000fe40007ffe0ff */
[----:B------:R-:W-:-:S05]  /*40a0*/  VIADD R40, R39, 0xffffffff ;  /* 0xffffffff27287836 */ /* 0x000fca0000000000 */
[----:B------:R-:W-:Y:S01]  /*40b0*/  DFMA R36, R34, -R18, R14 ;  /* 0x800000122224722b */ /* 0x000fe2000000000e */
[----:B------:R-:W-:-:S04]  /*40c0*/  ISETP.GT.U32.AND P0, PT, R40, 0x7feffffe, PT ;  /* 0x7feffffe2800780c */ /* 0x000fc80003f04070 */
[----:B------:R-:W-:-:S03]  /*40d0*/  ISETP.GT.U32.OR P0, PT, R41, 0x7feffffe, P0 ;  /* 0x7feffffe2900780c */ /* 0x000fc60000704470 */
[----:B------:R-:W-:-:S10]  /*40e0*/  DFMA R32, R32, R36, R34 ;  /* 0x000000242020722b */ /* 0x000fd40000000022 */
        /* <DEDUP_REMOVED lines=18> */
[----:B------:R-:W-:Y:S01]  /*4210*/  IADD3 R15, PT, PT, -R34, RZ, RZ ;  /* 0x000000ff220f7210 */ /* 0x000fe20007ffe1ff */
[----:B------:R-:W-:Y:S01]  /*4220*/  IMAD.MOV.U32 R14, RZ, RZ, RZ ;  /* 0x000000ffff0e7224 */ /* 0x000fe200078e00ff */
[----:B------:R-:W-:-:S05]  /*4230*/  DMUL.RP R28, R32, R28 ;  /* 0x0000001c201c7228 */ /* 0x000fca0000008000 */
[----:B------:R-:W-:-:S05]  /*4240*/  DFMA R14, R30, -R14, R32 ;  /* 0x8000000e1e0e722b */ /* 0x000fca0000000020 */
[----:B------:R-:W-:Y:S02]  /*4250*/  LOP3.LUT R19, R29, R19, RZ, 0x3c, !PT ;  /* 0x000000131d137212 */ /* 0x000fe400078e3cff */
[----:B------:R-:W-:-:S04]  /*4260*/  IADD3 R14, PT, PT, -R34, -0x43300000, RZ ;  /* 0xbcd00000220e7810 */ /* 0x000fc80007ffe1ff */
[----:B------:R-:W-:-:S04]  /*4270*/  FSETP.NEU.AND P0, PT, |R15|, R14, PT ;  /* 0x0000000e0f00720b */ /* 0x000fc80003f0d200 */
[----:B------:R-:W-:Y:S02]  /*4280*/  FSEL R30, R28, R30, !P0 ;  /* 0x0000001e1c1e7208 */ /* 0x000fe40004000000 */
[----:B------:R-:W-:Y:S01]  /*4290*/  FSEL R31, R19, R31, !P0 ;  /* 0x0000001f131f7208 */ /* 0x000fe20004000000 */
[----:B------:R-:W-:Y:S06]  /*42a0*/  BRA `(.L_x_396) ;  /* 0x0000000000547947 */ /* 0x000fec0003800000 */
.L_x_395:
        /* <DEDUP_REMOVED lines=12> */
[----:B------:R-:W-:Y:S01]  /*4370*/  @!P0 IMAD.MOV.U32 R30, RZ, RZ, RZ ;  /* 0x000000ffff1e8224 */ /* 0x000fe200078e00ff */
[----:B------:R-:W-:-:S03]  /*4380*/  @P0 MOV R30, RZ ;  /* 0x000000ff001e0202 */ /* 0x000fc60000000f00 */
[----:B------:R-:W-:Y:S01]  /*4390*/  @P0 IMAD.MOV.U32 R31, RZ, RZ, R14 ;  /* 0x000000ffff1f0224 */ /* 0x000fe200078e000e */
[----:B------:R-:W-:Y:S06]  /*43a0*/  BRA `(.L_x_396) ;  /* 0x0000000000147947 */ /* 0x000fec0003800000 */
.L_x_398:
[----:B------:R-:W-:Y:S01]  /*43b0*/  LOP3.LUT R31, R25, 0x80000, RZ, 0xfc, !PT ;  /* 0x00080000191f7812 */ /* 0x000fe200078efcff */
[----:B------:R-:W-:Y:S01]  /*43c0*/  IMAD.MOV.U32 R30, RZ, RZ, R24 ;  /* 0x000000ffff1e7224 */ /* 0x000fe200078e0018 */
[----:B------:R-:W-:Y:S06]  /*43d0*/  BRA `(.L_x_396) ;  /* 0x0000000000087947 */ /* 0x000fec0003800000 */
.L_x_397:
[----:B------:R-:W-:Y:S01]  /*43e0*/  LOP3.LUT R31, R29, 0x80000, RZ, 0xfc, !PT ;  /* 0x000800001d1f7812 */ /* 0x000fe200078efcff */
[----:B------:R-:W-:-:S07]  /*43f0*/  IMAD.MOV.U32 R30, RZ, RZ, R28 ;  /* 0x000000ffff1e7224 */ /* 0x000fce00078e001c */
.L_x_396:
[----:B------:R-:W-:Y:S05]  /*4400*/  BSYNC.RECONVERGENT B1 ;  /* 0x0000000000017941 */ /* 0x000fea0003800200 */
.L_x_394:
[----:B------:R-:W-:Y:S01]  /*4410*/  IMAD.MOV.U32 R14, RZ, RZ, R0 ;  /* 0x000000ffff0e7224 */ /* 0x000fe200078e0000 */
[----:B------:R-:W-:Y:S01]  /*4420*/  MOV R19, R31 ;  /* 0x0000001f00137202 */ /* 0x000fe20000000f00 */
[----:B------:R-:W-:Y:S02]  /*4430*/  IMAD.MOV.U32 R15, RZ, RZ, 0x0 ;  /* 0x00000000ff0f7424 */ /* 0x000fe400078e00ff */
[----:B------:R-:W-:Y:S02]  /*4440*/  IMAD.MOV.U32 R18, RZ, RZ, R30 ;  /* 0x000000ffff127224 */ /* 0x000fe400078e001e */
[----:B------:R-:W-:Y:S05]  /*4450*/  RET.REL.NODEC R14 `(_Z6g_sampPdS_S_iP17curandStateXORWOW) ;  /* 0xffffffb80ee87950 */ /* 0x000fea0003c3ffff */
        .weak           $__internal_4_$__cuda_sm20_dsqrt_rn_f64_mediumpath_v1
        .type           $__internal_4_$__cuda_sm20_dsqrt_rn_f64_mediumpath_v1,@function
        .size           $__internal_4_$__cuda_sm20_dsqrt_rn_f64_mediumpath_v1,($__internal_5_$__cuda_sm20_sqrt_rn_f32_slowpath - $__internal_4_$__cuda_sm20_dsqrt_rn_f64_mediumpath_v1)
$__internal_4_$__cuda_sm20_dsqrt_rn_f64_mediumpath_v1:
[----:B------:R-:W-:Y:S01]  /*4460*/  ISETP.GE.U32.AND P0, PT, R8, -0x3400000, PT ;  /* 0xfcc000000800780c */ /* 0x000fe20003f06070 */
[----:B------:R-:W-:Y:S01]  /*4470*/  BSSY.RECONVERGENT B1, `(.L_x_399) ;  /* 0x0000029000017945 */ /* 0x000fe20003800200 */
[----:B------:R-:W-:Y:S01]  /*4480*/  IMAD.MOV.U32 R16, RZ, RZ, R18 ;  /* 0x000000ffff107224 */ /* 0x000fe200078e0012 */
[----:B------:R-:W-:Y:S01]  /*4490*/  MOV R8, R28 ;  /* 0x0000001c00087202 */ /* 0x000fe20000000f00 */
[----:B------:R-:W-:Y:S02]  /*44a0*/  IMAD.MOV.U32 R17, RZ, RZ, R19 ;  /* 0x000000ffff117224 */ /* 0x000fe400078e0013 */
[----:B------:R-:W-:Y:S02]  /*44b0*/  IMAD.MOV.U32 R9, RZ, RZ, R29 ;  /* 0x000000ffff097224 */ /* 0x000fe400078e001d */
[----:B------:R-:W-:Y:S02]  /*44c0*/  IMAD.MOV.U32 R18, RZ, RZ, R20 ;  /* 0x000000ffff127224 */ /* 0x000fe400078e0014 */
[----:B------:R-:W-:-:S03]  /*44d0*/  IMAD.MOV.U32 R19, RZ, RZ, R7 ;  /* 0x000000ffff137224 */ /* 0x000fc600078e0007 */
[----:B------:R-:W-:Y:S05]  /*44e0*/  @!P0 BRA `(.L_x_400) ;  /* 0x0000000000208947 */ /* 0x000fea0003800000 */
[----:B------:R-:W-:-:S10]  /*44f0*/  DFMA.RM R8, R8, R18, R24 ;  /* 0x000000120808722b */ /* 0x000fd40000004018 */
[----:B------:R-:W-:-:S05]  /*4500*/  IADD3 R18, P0, PT, R8, 0x1, RZ ;  /* 0x0000000108127810 */ /* 0x000fca0007f1e0ff */
[----:B------:R-:W-:-:S06]  /*4510*/  IMAD.X R19, RZ, RZ, R9, P0 ;  /* 0x000000ffff137224 */ /* 0x000fcc00000e0609 */
[----:B------:R-:W-:-:S08]  /*4520*/  DFMA.RP R16, -R8, R18, R16 ;  /* 0x000000120810722b */ /* 0x000fd00000008110 */
[----:B------:R-:W-:-:S06]  /*4530*/  DSETP.GT.AND P0, PT, R16, RZ, PT ;  /* 0x000000ff1000722a */ /* 0x000fcc0003f04000 */
[----:B------:R-:W-:Y:S02]  /*4540*/  FSEL R8, R18, R8, P0 ;  /* 0x0000000812087208 */ /* 0x000fe40000000000 */
[----:B------:R-:W-:Y:S01]  /*4550*/  FSEL R9, R19, R9, P0 ;  /* 0x0000000913097208 */ /* 0x000fe20000000000 */
[----:B------:R-:W-:Y:S06]  /*4560*/  BRA `(.L_x_401) ;  /* 0x0000000000647947 */ /* 0x000fec0003800000 */
.L_x_400:
[----:B------:R-:W-:-:S14]  /*4570*/  DSETP.NE.AND P0, PT, R16, RZ, PT ;  /* 0x000000ff1000722a */ /* 0x000fdc0003f05000 */
[----:B------:R-:W-:Y:S05]  /*4580*/  @!P0 BRA `(.L_x_402) ;  /* 0x0000000000588947 */ /* 0x000fea0003800000 */
[----:B------:R-:W-:-:S13]  /*4590*/  ISETP.GE.AND P0, PT, R17, RZ, PT ;  /* 0x000000ff1100720c */ /* 0x000fda0003f06270 */
[----:B------:R-:W-:Y:S01]  /*45a0*/  @!P0 MOV R8, 0x0 ;  /* 0x0000000000088802 */ /* 0x000fe20000000f00 */
[----:B------:R-:W-:Y:S01]  /*45b0*/  @!P0 IMAD.MOV.U32 R9, RZ, RZ, -0x80000 ;  /* 0xfff80000ff098424 */ /* 0x000fe200078e00ff */
[----:B------:R-:W-:Y:S06]  /*45c0*/  @!P0 BRA `(.L_x_401) ;  /* 0x00000000004c8947 */ /* 0x000fec0003800000 */
[----:B------:R-:W-:-:S13]  /*45d0*/  ISETP.GT.AND P0, PT, R17, 0x7fefffff, PT ;  /* 0x7fefffff1100780c */ /* 0x000fda0003f04270 */
[----:B------:R-:W-:Y:S05]  /*45e0*/  @P0 BRA `(.L_x_402) ;  /* 0x0000000000400947 */ /* 0x000fea0003800000 */
[----:B------:R-:W-:Y:S01]  /*45f0*/  DMUL R8, R16, 8.11296384146066816958e+31 ;  /* 0x4690000010087828 */ /* 0x000fe20000000000 */
[----:B------:R-:W-:Y:S02]  /*4600*/  IMAD.MOV.U32 R24, RZ, RZ, 0x0 ;  /* 0x00000000ff187424 */ /* 0x000fe400078e00ff */
[----:B------:R-:W-:Y:S02]  /*4610*/  IMAD.MOV.U32 R16, RZ, RZ, RZ ;  /* 0x000000ffff107224 */ /* 0x000fe400078e00ff */
[----:B------:R-:W-:Y:S01]  /*4620*/  IMAD.MOV.U32 R25, RZ, RZ, 0x3fd80000 ;  /* 0x3fd80000ff197424 */ /* 0x000fe200078e00ff */
[----:B------:R-:W0:Y:S03]  /*4630*/  MUFU.RSQ64H R17, R9 ;  /* 0x0000000900117308 */ /* 0x000e260000001c00 */
[----:B0-----:R-:W-:-:S08]  /*4640*/  DMUL R18, R16, R16 ;  /* 0x0000001010127228 */ /* 0x001fd00000000000 */
[----:B------:R-:W-:-:S08]  /*4650*/  DFMA R18, R8, -R18, 1 ;  /* 0x3ff000000812742b */ /* 0x000fd00000000812 */
[----:B------:R-:W-:Y:S02]  /*4660*/  DFMA R24, R18, R24, 0.5 ;  /* 0x3fe000001218742b */ /* 0x000fe40000000018 */
[----:B------:R-:W-:-:S08]  /*4670*/  DMUL R18, R16, R18 ;  /* 0x0000001210127228 */ /* 0x000fd00000000000 */
[----:B------:R-:W-:-:S08]  /*4680*/  DFMA R18, R24, R18, R16 ;  /* 0x000000121812722b */ /* 0x000fd00000000010 */
[----:B------:R-:W-:Y:S02]  /*4690*/  DMUL R16, R8, R18 ;  /* 0x0000001208107228 */ /* 0x000fe40000000000 */
[----:B------:R-:W-:-:S06]  /*46a0*/  IADD3 R19, PT, PT, R19, -0x100000, RZ ;  /* 0xfff0000013137810 */ /* 0x000fcc0007ffe0ff */
[----:B------:R-:W-:-:S08]  /*46b0*/  DFMA R24, R16, -R16, R8 ;  /* 0x800000101018722b */ /* 0x000fd00000000008 */
[----:B------:R-:W-:-:S10]  /*46c0*/  DFMA R8, R18, R24, R16 ;  /* 0x000000181208722b */ /* 0x000fd40000000010 */
[----:B------:R-:W-:Y:S01]  /*46d0*/  VIADD R9, R9, 0xfcb00000 ;  /* 0xfcb0000009097836 */ /* 0x000fe20000000000 */
[----:B------:R-:W-:Y:S06]  /*46e0*/  BRA `(.L_x_401) ;  /* 0x0000000000047947 */ /* 0x000fec0003800000 */
.L_x_402:
[----:B------:R-:W-:-:S11]  /*46f0*/  DADD R8, R16, R16 ;  /* 0x0000000010087229 */ /* 0x000fd60000000010 */
.L_x_401:
[----:B------:R-:W-:Y:S05]  /*4700*/  BSYNC.RECONVERGENT B1 ;  /* 0x0000000000017941 */ /* 0x000fea0003800200 */
.L_x_399:
[----:B------:R-:W-:Y:S02]  /*4710*/  IMAD.MOV.U32 R7, RZ, RZ, R8 ;  /* 0x000000ffff077224 */ /* 0x000fe400078e0008 */
[----:B------:R-:W-:Y:S01]  /*4720*/  IMAD.MOV.U32 R16, RZ, RZ, R9 ;  /* 0x000000ffff107224 */ /* 0x000fe200078e0009 */
[----:B------:R-:W-:Y:S01]  /*4730*/  MOV R9, 0x0 ;  /* 0x0000000000097802 */ /* 0x000fe20000000f00 */
[----:B------:R-:W-:-:S04]  /*4740*/  IMAD.MOV.U32 R8, RZ, RZ, R0 ;  /* 0x000000ffff087224 */ /* 0x000fc800078e0000 */
[----:B------:R-:W-:Y:S05]  /*4750*/  RET.REL.NODEC R8 `(_Z6g_sampPdS_S_iP17curandStateXORWOW) ;  /* 0xffffffb808287950 */ /* 0x000fea0003c3ffff */
        .weak           $__internal_5_$__cuda_sm20_sqrt_rn_f32_slowpath
        .type           $__internal_5_$__cuda_sm20_sqrt_rn_f32_slowpath,@function
        .size           $__internal_5_$__cuda_sm20_sqrt_rn_f32_slowpath,($_Z6g_sampPdS_S_iP17curandStateXORWOW$__internal_accurate_pow - $__internal_5_$__cuda_sm20_sqrt_rn_f32_slowpath)
$__internal_5_$__cuda_sm20_sqrt_rn_f32_slowpath:
[----:B------:R-:W-:-:S13]  /*4760*/  LOP3.LUT P0, RZ, R0, 0x7fffffff, RZ, 0xc0, !PT ;  /* 0x7fffffff00ff7812 */ /* 0x000fda000780c0ff */
[----:B------:R-:W-:Y:S01]  /*4770*/  @!P0 IMAD.MOV.U32 R2, RZ, RZ, R0 ;  /* 0x000000ffff028224 */ /* 0x000fe200078e0000 */
[----:B------:R-:W-:Y:S06]  /*4780*/  @!P0 BRA `(.L_x_403) ;  /* 0x0000000000408947 */ /* 0x000fec0003800000 */
[----:B------:R-:W-:-:S13]  /*4790*/  FSETP.GEU.FTZ.AND P0, PT, R0, RZ, PT ;  /* 0x000000ff0000720b */ /* 0x000fda0003f1e000 */
[----:B------:R-:W-:Y:S01]  /*47a0*/  @!P0 IMAD.MOV.U32 R2, RZ, RZ, 0x7fffffff ;  /* 0x7fffffffff028424 */ /* 0x000fe200078e00ff */
[----:B------:R-:W-:Y:S06]  /*47b0*/  @!P0 BRA `(.L_x_403) ;  /* 0x0000000000348947 */ /* 0x000fec0003800000 */
[----:B------:R-:W-:-:S13]  /*47c0*/  FSETP.GTU.FTZ.AND P0, PT, |R0|, +INF , PT ;  /* 0x7f8000000000780b */ /* 0x000fda0003f1c200 */
[----:B------:R-:W-:Y:S01]  /*47d0*/  @P0 FADD.FTZ R2, R0, 1 ;  /* 0x3f80000000020421 */ /* 0x000fe20000010000 */
[----:B------:R-:W-:Y:S06]  /*47e0*/  @P0 BRA `(.L_x_403) ;  /* 0x0000000000280947 */ /* 0x000fec0003800000 */
[----:B------:R-:W-:-:S13]  /*47f0*/  FSETP.NEU.FTZ.AND P0, PT, |R0|, +INF , PT ;  /* 0x7f8000000000780b */ /* 0x000fda0003f1d200 */
[----:B------:R-:W-:-:S04]  /*4800*/  @P0 FFMA R3, R0, 1.84467440737095516160e+19, RZ ;  /* 0x5f80000000030823 */ /* 0x000fc800000000ff */
[----:B------:R-:W0:Y:S02]  /*4810*/  @P0 MUFU.RSQ R2, R3 ;  /* 0x0000000300020308 */ /* 0x000e240000001400 */
[----:B0-----:R-:W-:Y:S01]  /*4820*/  @P0 FMUL.FTZ R10, R3, R2 ;  /* 0x00000002030a0220 */ /* 0x001fe20000410000 */
[----:B------:R-:W-:Y:S01]  /*4830*/  @P0 FMUL.FTZ R12, R2, 0.5 ;  /* 0x3f000000020c0820 */ /* 0x000fe20000410000 */
[----:B------:R-:W-:Y:S02]  /*4840*/  @!P0 IMAD.MOV.U32 R2, RZ, RZ, R0 ;  /* 0x000000ffff028224 */ /* 0x000fe400078e0000 */
[----:B------:R-:W-:-:S04]  /*4850*/  @P0 FADD.FTZ R11, -R10, -RZ ;  /* 0x800000ff0a0b0221 */ /* 0x000fc80000010100 */
[----:B------:R-:W-:-:S04]  /*4860*/  @P0 FFMA R11, R10, R11, R3 ;  /* 0x0000000b0a0b0223 */ /* 0x000fc80000000003 */
[----:B------:R-:W-:-:S04]  /*4870*/  @P0 FFMA R11, R11, R12, R10 ;  /* 0x0000000c0b0b0223 */ /* 0x000fc8000000000a */
[----:B------:R-:W-:-:S07]  /*4880*/  @P0 FMUL.FTZ R2, R11, 2.3283064365386962891e-10 ;  /* 0x2f8000000b020820 */ /* 0x000fce0000410000 */
.L_x_403:
[----:B------:R-:W-:Y:S01]  /*4890*/  IMAD.MOV.U32 R0, RZ, RZ, R2 ;  /* 0x000000ffff007224 */ /* 0x000fe200078e0002 */
[----:B------:R-:W-:Y:S01]  /*48a0*/  MOV R2, R24 ;  /* 0x0000001800027202 */ /* 0x000fe20000000f00 */
[----:B------:R-:W-:-:S04]  /*48b0*/  IMAD.MOV.U32 R3, RZ, RZ, 0x0 ;  /* 0x00000000ff037424 */ /* 0x000fc800078e00ff */
[----:B------:R-:W-:Y:S05]  /*48c0*/  RET.REL.NODEC R2 `(_Z6g_sampPdS_S_iP17curandStateXORWOW) ;  /* 0xffffffb402cc7950 */ /* 0x000fea0003c3ffff */
        .type           $_Z6g_sampPdS_S_iP17curandStateXORWOW$__internal_accurate_pow,@function
        .size           $_Z6g_sampPdS_S_iP17curandStateXORWOW$__internal_accurate_pow,(.L_x_864 - $_Z6g_sampPdS_S_iP17curandStateXORWOW$__internal_accurate_pow)
$_Z6g_sampPdS_S_iP17curandStateXORWOW$__internal_accurate_pow:
[----:B------:R-:W-:Y:S01]  /*48d0*/  ISETP.GT.U32.AND P0, PT, R47, 0xfffff, PT ;  /* 0x000fffff2f00780c */ /* 0x000fe20003f04070 */
[----:B------:R-:W-:Y:S01]  /*48e0*/  IMAD.MOV.U32 R30, RZ, RZ, R47 ;  /* 0x000000ffff1e7224 */ /* 0x000fe200078e002f */
[----:B------:R-:W-:Y:S01]  /*48f0*/  MOV R34, 0x41ad3b5a ;  /* 0x41ad3b5a00227802 */ /* 0x000fe20000000f00 */
[----:B------:R-:W-:Y:S01]  /*4900*/  IMAD.MOV.U32 R35, RZ, RZ, 0x3ed0f5d2 ;  /* 0x3ed0f5d2ff237424 */ /* 0x000fe200078e00ff */
[----:B------:R-:W-:Y:S01]  /*4910*/  UMOV UR8, 0x7d2cafe2 ;  /* 0x7d2cafe200087882 */ /* 0x000fe20000000000 */
[----:B------:R-:W-:Y:S01]  /*4920*/  UMOV UR9, 0x3eb0f5ff ;  /* 0x3eb0f5ff00097882 */ /* 0x000fe20000000000 */
[----:B------:R-:W-:Y:S01]  /*4930*/  UMOV UR10, 0x3b39803f ;  /* 0x3b39803f000a7882 */ /* 0x000fe20000000000 */
[----:B------:R-:W-:-:S06]  /*4940*/  UMOV UR11, 0x3c7abc9e ;  /* 0x3c7abc9e000b7882 */ /* 0x000fcc0000000000 */
[----:B------:R-:W-:-:S10]  /*4950*/  @!P0 DMUL R28, R46, 1.80143985094819840000e+16 ;  /* 0x435000002e1c8828 */ /* 0x000fd40000000000 */
[----:B------:R-:W-:Y:S02]  /*4960*/  @!P0 IMAD.MOV.U32 R30, RZ, RZ, R29 ;  /* 0x000000ffff1e8224 */ /* 0x000fe400078e001d */
[----:B------:R-:W-:-:S03]  /*4970*/  @!P0 IMAD.MOV.U32 R46, RZ, RZ, R28 ;  /* 0x000000ffff2e8224 */ /* 0x000fc600078e001c */
[----:B------:R-:W-:Y:S01]  /*4980*/  LOP3.LUT R31, R30, 0x800fffff, RZ, 0xc0, !PT ;  /* 0x800fffff1e1f7812 */ /* 0x000fe200078ec0ff */
[----:B------:R-:W-:Y:S01]  /*4990*/  IMAD.MOV.U32 R30, RZ, RZ, RZ ;  /* 0x000000ffff1e7224 */ /* 0x000fe200078e00ff */
[----:B------:R-:W-:Y:S02]  /*49a0*/  MOV R32, R46 ;  /* 0x0000002e00207202 */ /* 0x000fe40000000f00 */
[----:B------:R-:W-:-:S04]  /*49b0*/  LOP3.LUT R31, R31, 0x3ff00000, RZ, 0xfc, !PT ;  /* 0x3ff000001f1f7812 */ /* 0x000fc800078efcff */
[----:B------:R-:W-:Y:S01]  /*49c0*/  ISETP.GE.U32.AND P2, PT, R31, 0x3ff6a09f, PT ;  /* 0x3ff6a09f1f00780c */ /* 0x000fe20003f46070 */
[----:B------:R-:W-:-:S12]  /*49d0*/  IMAD.MOV.U32 R33, RZ, RZ, R31 ;  /* 0x000000ffff217224 */ /* 0x000fd800078e001f */
[----:B------:R-:W-:-:S04]  /*49e0*/  @P2 VIADD R28, R33, 0xfff00000 ;  /* 0xfff00000211c2836 */ /* 0x000fc80000000000 */
[----:B------:R-:W-:Y:S01]  /*49f0*/  @P2 IMAD.MOV.U32 R33, RZ, RZ, R28 ;  /* 0x000000ffff212224 */ /* 0x000fe200078e001c */
[----:B------:R-:W-:Y:S02]  /*4a00*/  SHF.R.U32.HI R28, RZ, 0x14, R47 ;  /* 0x00000014ff1c7819 */ /* 0x000fe4000001162f */
[----:B------:R-:W-:-:S03]  /*4a10*/  @!P0 LEA.HI R28, R29, 0xffffffca, RZ, 0xc ;  /* 0xffffffca1d1c8811 */ /* 0x000fc600078f60ff */
[C---:B------:R-:W-:Y:S02]  /*4a20*/  DADD R38, R32.reuse, 1 ;  /* 0x3ff0000020267429 */ /* 0x040fe40000000000 */
[----:B------:R-:W-:Y:S01]  /*4a30*/  DADD R32, R32, -1 ;  /* 0xbff0000020207429 */ /* 0x000fe20000000000 */
[C---:B------:R-:W-:Y:S01]  /*4a40*/  VIADD R29, R28.reuse, 0xfffffc01 ;  /* 0xfffffc011c1d7836 */ /* 0x040fe20000000000 */
[----:B------:R-:W-:Y:S02]  /*4a50*/  @P2 IADD3 R29, PT, PT, R28, -0x3fe, RZ ;  /* 0xfffffc021c1d2810 */ /* 0x000fe40007ffe0ff */
[----:B------:R-:W0:Y:S02]  /*4a60*/  MUFU.RCP64H R31, R39 ;  /* 0x00000027001f7308 */ /* 0x000e240000001800 */
[----:B------:R-:W-:Y:S01]  /*4a70*/  LOP3.LUT R28, R29, 0x80000000, RZ, 0x3c, !PT ;  /* 0x800000001d1c7812 */ /* 0x000fe200078e3cff */
[----:B------:R-:W-:Y:S01]  /*4a80*/  IMAD.MOV.U32 R29, RZ, RZ, 0x43300000 ;  /* 0x43300000ff1d7424 */ /* 0x000fe200078e00ff */
        /* <DEDUP_REMOVED lines=28> */
[----:B------:R-:W-:-:S06]  /*4c50*/  UMOV UR9, 0x3fb55555 ;  /* 0x3fb5555500097882 */ /* 0x000fcc0000000000 */
[----:B------:R-:W-:-:S08]  /*4c60*/  DFMA R32, R40, R38, UR8 ;  /* 0x0000000828207e2b */ /* 0x000fd00008000026 */
[----:B------:R-:W-:Y:S01]  /*4c70*/  DADD R42, -R32, UR8 ;  /* 0x00000008202a7e29 */ /* 0x000fe20008000100 */
[----:B------:R-:W-:Y:S01]  /*4c80*/  UMOV UR8, 0xb9e7b0 ;  /* 0x00b9e7b000087882 */ /* 0x000fe20000000000 */
[----:B------:R-:W-:-:S06]  /*4c90*/  UMOV UR9, 0x3c46a4cb ;  /* 0x3c46a4cb00097882 */ /* 0x000fcc0000000000 */
[----:B------:R-:W-:Y:S02]  /*4ca0*/  DFMA R42, R40, R38, R42 ;  /* 0x00000026282a722b */ /* 0x000fe4000000002a */
[----:B------:R-:W-:Y:S01]  /*4cb0*/  DFMA R40, R30, R30, -R36 ;  /* 0x0000001e1e28722b */ /* 0x000fe20000000824 */
[----:B------:R-:W-:Y:S02]  /*4cc0*/  VIADD R39, R35, 0x100000 ;  /* 0x0010000023277836 */ /* 0x000fe40000000000 */
[----:B------:R-:W-:-:S03]  /*4cd0*/  IMAD.MOV.U32 R38, RZ, RZ, R34 ;  /* 0x000000ffff267224 */ /* 0x000fc600078e0022 */
[----:B------:R-:W-:Y:S01]  /*4ce0*/  DADD R42, R42, -UR8 ;  /* 0x800000082a2a7e29 */ /* 0x000fe20008000000 */
[----:B------:R-:W-:Y:S01]  /*4cf0*/  UMOV UR8, 0x80000000 ;  /* 0x8000000000087882 */ /* 0x000fe20000000000 */
[----:B------:R-:W-:Y:S01]  /*4d00*/  UMOV UR9, 0x43300000 ;  /* 0x4330000000097882 */ /* 0x000fe20000000000 */
[C---:B------:R-:W-:Y:S02]  /*4d10*/  DFMA R38, R30.reuse, R38, R40 ;  /* 0x000000261e26722b */ /* 0x040fe40000000028 */
[----:B------:R-:W-:Y:S02]  /*4d20*/  DMUL R40, R30, R36 ;  /* 0x000000241e287228 */ /* 0x000fe40000000000 */
[----:B------:R-:W-:Y:S01]  /*4d30*/  DADD R28, R28, -UR8 ;  /* 0x800000081c1c7e29 */ /* 0x000fe20008000000 */
[----:B------:R-:W-:Y:S01]  /*4d40*/  UMOV UR8, 0xfefa39ef ;  /* 0xfefa39ef00087882 */ /* 0x000fe20000000000 */
[----:B------:R-:W-:-:S04]  /*4d50*/  UMOV UR9, 0x3fe62e42 ;  /* 0x3fe62e4200097882 */ /* 0x000fc80000000000 */
[----:B------:R-:W-:-:S08]  /*4d60*/  DFMA R44, R30, R36, -R40 ;  /* 0x000000241e2c722b */ /* 0x000fd00000000828 */
[----:B------:R-:W-:Y:S02]  /*4d70*/  DFMA R44, R34, R36, R44 ;  /* 0x00000024222c722b */ /* 0x000fe4000000002c */
[----:B------:R-:W-:-:S06]  /*4d80*/  DADD R36, R32, R42 ;  /* 0x0000000020247229 */ /* 0x000fcc000000002a */
[----:B------:R-:W-:Y:S02]  /*4d90*/  DFMA R38, R30, R38, R44 ;  /* 0x000000261e26722b */ /* 0x000fe4000000002c */
[----:B------:R-:W-:-:S08]  /*4da0*/  DADD R32, R32, -R36 ;  /* 0x0000000020207229 */ /* 0x000fd00000000824 */
[----:B------:R-:W-:Y:S02]  /*4db0*/  DADD R44, R42, R32 ;  /* 0x000000002a2c7229 */ /* 0x000fe40000000020 */
[----:B------:R-:W-:-:S08]  /*4dc0*/  DMUL R42, R36, R40 ;  /* 0x00000028242a7228 */ /* 0x000fd00000000000 */
        /* <DEDUP_REMOVED lines=9> */
[----:B------:R-:W-:-:S08]  /*4e60*/  DADD R30, R42, R30 ;  /* 0x000000002a1e7229 */ /* 0x000fd0000000001e */
[----:B------:R-:W-:-:S08]  /*4e70*/  DADD R34, R34, R30 ;  /* 0x0000000022227229 */ /* 0x000fd0000000001e */
[----:B------:R-:W-:-:S08]  /*4e80*/  DADD R36, R32, R34 ;  /* 0x0000000020247229 */ /* 0x000fd00000000022 */
[--C-:B------:R-:W-:Y:S02]  /*4e90*/  DFMA R30, R28, UR8, R36.reuse ;  /* 0x000000081c1e7c2b */ /* 0x100fe40008000024 */
[----:B------:R-:W-:-:S06]  /*4ea0*/  DADD R38, R32, -R36 ;  /* 0x0000000020267229 */ /* 0x000fcc0000000824 */
[----:B------:R-:W-:Y:S02]  /*4eb0*/  DFMA R32, R28, -UR8, R30 ;  /* 0x800000081c207c2b */ /* 0x000fe4000800001e */
[----:B------:R-:W-:-:S06]  /*4ec0*/  DADD R38, R34, R38 ;  /* 0x0000000022267229 */ /* 0x000fcc0000000026 */
[----:B------:R-:W-:Y:S01]  /*4ed0*/  DADD R32, -R36, R32 ;  /* 0x0000000024207229 */ /* 0x000fe20000000120 */
[----:B------:R-:W-:Y:S02]  /*4ee0*/  IMAD.MOV.U32 R36, RZ, RZ, 0x652b82fe ;  /* 0x652b82feff247424 */ /* 0x000fe400078e00ff */
[----:B------:R-:W-:-:S05]  /*4ef0*/  IMAD.MOV.U32 R37, RZ, RZ, 0x3ff71547 ;  /* 0x3ff71547ff257424 */ /* 0x000fca00078e00ff */
[----:B------:R-:W-:-:S08]  /*4f00*/  DADD R32, R38, -R32 ;  /* 0x0000000026207229 */ /* 0x000fd00000000820 */
[----:B------:R-:W-:Y:S01]  /*4f10*/  DFMA R32, R28, UR10, R32 ;  /* 0x0000000a1c207c2b */ /* 0x000fe20008000020 */
[C---:B------:R-:W-:Y:S01]  /*4f20*/  IMAD.SHL.U32 R28, R49.reuse, 0x2, RZ ;  /* 0x00000002311c7824 */ /* 0x040fe200078e00ff */
[----:B------:R-:W-:-:S04]  /*4f30*/  LOP3.LUT R29, R49, 0xff0fffff, RZ, 0xc0, !PT ;  /* 0xff0fffff311d7812 */ /* 0x000fc800078ec0ff */
[----:B------:R-:W-:Y:S02]  /*4f40*/  ISETP.GT.U32.AND P0, PT, R28, -0x2000001, PT ;  /* 0xfdffffff1c00780c */ /* 0x000fe40003f04070 */
[----:B------:R-:W-:Y:S02]  /*4f50*/  DADD R34, R30, R32 ;  /* 0x000000001e227229 */ /* 0x000fe40000000020 */
[----:B------:R-:W-:-:S06]  /*4f60*/  SEL R49, R29, R49, P0 ;  /* 0x000000311d317207 */ /* 0x000fcc0000000000 */
[----:B------:R-:W-:Y:S02]  /*4f70*/  DADD R30, R30, -R34 ;  /* 0x000000001e1e7229 */ /* 0x000fe40000000822 */
[----:B------:R-:W-:-:S06]  /*4f80*/  DMUL R28, R34, R48 ;  /* 0x00000030221c7228 */ /* 0x000fcc0000000000 */
[----:B------:R-:W-:Y:S02]  /*4f90*/  DADD R32, R32, R30 ;  /* 0x0000000020207229 */ /* 0x000fe4000000001e */
[----:B------:R-:W-:-:S08]  /*4fa0*/  DFMA R34, R34, R48, -R28 ;  /* 0x000000302222722b */ /* 0x000fd0000000081c */
[----:B------:R-:W-:-:S08]  /*4fb0*/  DFMA R32, R32, R48, R34 ;  /* 0x000000302020722b */ /* 0x000fd00000000022 */
        /* <DEDUP_REMOVED lines=11> */
[----:B------:R-:W-:Y:S01]  /*5070*/  MOV R30, 0xfca213ea ;  /* 0xfca213ea001e7802 */ /* 0x000fe20000000f00 */
[----:B------:R-:W-:Y:S01]  /*5080*/  IMAD.MOV.U32 R31, RZ, RZ, 0x3e928af3 ;  /* 0x3e928af3ff1f7424 */ /* 0x000fe200078e00ff */
[----:B------:R-:W-:-:S05]  /*5090*/  UMOV UR9, 0x3e5ade15 ;  /* 0x3e5ade1500097882 */ /* 0x000fca0000000000 */
        /* <DEDUP_REMOVED lines=36> */
[----:B------:R-:W-:-:S04]  /*52e0*/  @!P2 SHF.R.S32.HI R28, RZ, 0x1, R28 ;  /* 0x00000001ff1ca819 */ /* 0x000fc8000001141c */
[----:B------:R-:W-:Y:S01]  /*52f0*/  @!P2 LEA R31, R28, R31, 0x14 ;  /* 0x0000001f1c1fa211 */ /* 0x000fe200078ea0ff */
[----:B------:R-:W-:Y:S02]  /*5300*/  @!P2 IMAD.IADD R29, R36, 0x1, -R28 ;  /* 0x00000001241da824 */ /* 0x000fe400078e0a1c */
[----:B------:R-:W-:-:S03]  /*5310*/  @!P2 IMAD.MOV.U32 R28, RZ, RZ, RZ ;  /* 0x000000ffff1ca224 */ /* 0x000fc600078e00ff */
[----:B------:R-:W-:-:S06]  /*5320*/  @!P2 LEA R29, R29, 0x3ff00000, 0x14 ;  /* 0x3ff000001d1da811 */ /* 0x000fcc00078ea0ff */
[----:B------:R-:W-:-:S11]  /*5330*/  @!P2 DMUL R34, R30, R28 ;  /* 0x0000001c1e22a228 */ /* 0x000fd60000000000 */
.L_x_404:
[----:B------:R-:W-:Y:S01]  /*5340*/  DFMA R32, R32, R34, R34 ;  /* 0x000000222020722b */ /* 0x000fe20000000022 */
[----:B------:R-:W-:Y:S01]  /*5350*/  IMAD.MOV.U32 R30, RZ, RZ, R0 ;  /* 0x000000ffff1e7224 */ /* 0x000fe200078e0000 */
[----:B------:R-:W-:Y:S01]  /*5360*/  DSETP.NEU.AND P0, PT, |R34|, +INF , PT ;  /* 0x7ff000002200742a */ /* 0x000fe20003f0d200 */
[----:B------:R-:W-:-:S07]  /*5370*/  IMAD.MOV.U32 R31, RZ, RZ, 0x0 ;  /* 0x00000000ff1f7424 */ /* 0x000fce00078e00ff */
[----:B------:R-:W-:Y:S02]  /*5380*/  FSEL R28, R34, R32, !P0 ;  /* 0x00000020221c7208 */ /* 0x000fe40004000000 */
[----:B------:R-:W-:Y:S01]  /*5390*/  FSEL R29, R35, R33, !P0 ;  /* 0x00000021231d7208 */ /* 0x000fe20004000000 */
[----:B------:R-:W-:Y:S06]  /*53a0*/  RET.REL.NODEC R30 `(_Z6g_sampPdS_S_iP17curandStateXORWOW) ;  /* 0xffffffac1e147950 */ /* 0x000fec0003c3ffff */
.L_x_405:
        /* <DEDUP_REMOVED lines=13> */
.L_x_864:


//--------------------- .text._Z5ccopyPdS_S_S_S_S_ii --------------------------
	.section	.text._Z5ccopyPdS_S_S_S_S_ii,"ax",@progbits
	.align	128
        .global         _Z5ccopyPdS_S_S_S_S_ii
        .type           _Z5ccopyPdS_S_S_S_S_ii,@function
        .size           _Z5ccopyPdS_S_S_S_S_ii,(.L_x_894 - _Z5ccopyPdS_S_S_S_S_ii)
        .other          _Z5ccopyPdS_S_S_S_S_ii,@"STO_CUDA_ENTRY STV_DEFAULT"
_Z5ccopyPdS_S_S_S_S_ii:
.text._Z5ccopyPdS_S_S_S_S_ii:
        /* <DEDUP_REMOVED lines=8> */
[----:B------:R-:W0:Y:S01]  /*0080*/  LDC R13, c[0x0][0x3b4] ;  /* 0x0000ed00ff0d7b82 */ /* 0x000e220000000800 */
[----:B------:R-:W1:Y:S07]  /*0090*/  LDCU.64 UR4, c[0x0][0x358] ;  /* 0x00006b00ff0477ac */ /* 0x000e6e0008000a00 */
[----:B------:R-:W2:Y:S08]  /*00a0*/  LDC.64 R2, c[0x0][0x380] ;  /* 0x0000e000ff027b82 */ /* 0x000eb00000000a00 */
[----:B------:R-:W3:Y:S01]  /*00b0*/  LDC.64 R4, c[0x0][0x398] ;  /* 0x0000e600ff047b82 */ /* 0x000ee20000000a00 */
[----:B0-----:R-:W-:-:S07]  /*00c0*/  IMAD R13, R0, 0x64, R13 ;  /* 0x00000064000d7824 */ /* 0x001fce00078e020d */
[----:B------:R-:W0:Y:S01]  /*00d0*/  LDC.64 R6, c[0x0][0x388] ;  /* 0x0000e200ff067b82 */ /* 0x000e220000000a00 */
[----:B--2---:R-:W-:-:S07]  /*00e0*/  IMAD.WIDE R2, R13, 0x8, R2 ;  /* 0x000000080d027825 */ /* 0x004fce00078e0202 */
[----:B------:R-:W2:Y:S01]  /*00f0*/  LDC.64 R8, c[0x0][0x3a0] ;  /* 0x0000e800ff087b82 */ /* 0x000ea20000000a00 */
[----:B-1----:R-:W4:Y:S01]  /*0100*/  LDG.E.64 R2, desc[UR4][R2.64] ;  /* 0x0000000402027981 */ /* 0x002f22000c1e1b00 */
[----:B---3--:R-:W-:-:S06]  /*0110*/  IMAD.WIDE R4, R0, 0x8, R4 ;  /* 0x0000000800047825 */ /* 0x008fcc00078e0204 */
[----:B------:R-:W1:Y:S01]  /*0120*/  LDC.64 R10, c[0x0][0x390] ;  /* 0x0000e400ff0a7b82 */ /* 0x000e620000000a00 */
[----:B0-----:R-:W-:Y:S01]  /*0130*/  IMAD.WIDE R6, R13, 0x8, R6 ;  /* 0x000000080d067825 */ /* 0x001fe200078e0206 */
[----:B----4-:R-:W-:Y:S05]  /*0140*/  STG.E.64 desc[UR4][R4.64], R2 ;  /* 0x0000000204007986 */ /* 0x010fea000c101b04 */
[----:B------:R-:W3:Y:S01]  /*0150*/  LDG.E.64 R6, desc[UR4][R6.64] ;  /* 0x0000000406067981 */ /* 0x000ee2000c1e1b00 */
[----:B--2---:R-:W-:-:S04]  /*0160*/  IMAD.WIDE R8, R0, 0x8, R8 ;  /* 0x0000000800087825 */ /* 0x004fc800078e0208 */
[----:B-1----:R-:W-:Y:S02]  /*0170*/  IMAD.WIDE R10, R13, 0x8, R10 ;  /* 0x000000080d0a7825 */ /* 0x002fe400078e020a */
[----:B------:R-:W0:Y:S01]  /*0180*/  LDC.64 R12, c[0x0][0x3a8] ;  /* 0x0000ea00ff0c7b82 */ /* 0x000e220000000a00 */
[----:B---3--:R-:W-:Y:S04]  /*0190*/  STG.E.64 desc[UR4][R8.64], R6 ;  /* 0x0000000608007986 */ /* 0x008fe8000c101b04 */
[----:B------:R-:W2:Y:S01]  /*01a0*/  LDG.E.64 R10, desc[UR4][R10.64] ;  /* 0x000000040a0a7981 */ /* 0x000ea2000c1e1b00 */
[----:B0-----:R-:W-:-:S05]  /*01b0*/  IMAD.WIDE R12, R0, 0x8, R12 ;  /* 0x00000008000c7825 */ /* 0x001fca00078e020c */
[----:B--2---:R-:W-:Y:S01]  /*01c0*/  STG.E.64 desc[UR4][R12.64], R10 ;  /* 0x0000000a0c007986 */ /* 0x004fe2000c101b04 */
[----:B------:R-:W-:Y:S05]  /*01d0*/  EXIT ;  /* 0x000000000000794d */ /* 0x000fea0003800000 */
.L_x_406:
        /* <DEDUP_REMOVED lines=10> */
.L_x_894:


//--------------------- .text._Z5setupP17curandStateXORWOWi --------------------------
	.section	.text._Z5setupP17curandStateXORWOWi,"ax",@progbits
	.align	128
        .global         _Z5setupP17curandStateXORWOWi
        .type           _Z5setupP17curandStateXORWOWi,@function
        .size           _Z5setupP17curandStateXORWOWi,(.L_x_895 - _Z5setupP17curandStateXORWOWi)
        .other          _Z5setupP17curandStateXORWOWi,@"STO_CUDA_ENTRY STV_DEFAULT"
_Z5setupP17curandStateXORWOWi:
.text._Z5setupP17curandStateXORWOWi:
[----:B------:R-:W-:Y:S01]  /*0000*/  LDC R1, c[0x0][0x37c] ;  /* 0x0000df00ff017b82 */ /* 0x000fe20000000800 */
[----:B------:R-:W0:Y:S07]  /*0010*/  S2R R13, SR_TID.X ;  /* 0x00000000000d7919 */ /* 0x000e2e0000002100 */
[----:B------:R-:W1:Y:S01]  /*0020*/  LDC R3, c[0x0][0x388] ;  /* 0x0000e200ff037b82 */ /* 0x000e620000000800 */
[----:B------:R-:W2:Y:S01]  /*0030*/  LDCU.64 UR4, c[0x0][0x358] ;  /* 0x00006b00ff0477ac */ /* 0x000ea20008000a00 */
[----:B------:R-:W-:Y:S06]  /*0040*/  BSSY.RECONVERGENT B0, `(.L_x_407) ;  /* 0x00000e6000007945 */ /* 0x000fec0003800200 */
[----:B------:R-:W0:Y:S08]  /*0050*/  S2UR UR6, SR_CTAID.X ;  /* 0x00000000000679c3 */ /* 0x000e300000002500 */
[----:B------:R-:W0:Y:S08]  /*0060*/  LDC R2, c[0x0][0x360] ;  /* 0x0000d800ff027b82 */ /* 0x000e300000000800 */
[----:B------:R-:W3:Y:S01]  /*0070*/  LDC.64 R6, c[0x0][0x380] ;  /* 0x0000e000ff067b82 */ /* 0x000ee20000000a00 */
[----:B-1----:R-:W-:-:S02]  /*0080*/  LOP3.LUT R0, R3, 0xaad26b49, RZ, 0x3c, !PT ;  /* 0xaad26b4903007812 */ /* 0x002fc400078e3cff */
[----:B------:R-:W-:Y:S01]  /*0090*/  ISETP.GT.AND P0, PT, R3, -0x1, PT ;  /* 0xffffffff0300780c */ /* 0x000fe20003f04270 */
[----:B------:R-:W-:Y:S02]  /*00a0*/  IMAD.MOV.U32 R3, RZ, RZ, -0x266e14b1 ;  /* 0xd991eb4fff037424 */ /* 0x000fe400078e00ff */
[----:B------:R-:W-:-:S03]  /*00b0*/  IMAD R0, R0, 0x4182bed5, RZ ;  /* 0x4182bed500007824 */ /* 0x000fc600078e02ff */
[----:B------:R-:W-:Y:S01]  /*00c0*/  SEL R3, R3, 0x8bf16996, P0 ;  /* 0x8bf1699603037807 */ /* 0x000fe20000000000 */
[C---:B------:R-:W-:Y:S01]  /*00d0*/  VIADD R5, R0.reuse, 0x75bcd15 ;  /* 0x075bcd1500057836 */ /* 0x040fe20000000000 */
[C---:B------:R-:W-:Y:S01]  /*00e0*/  LOP3.LUT R8, R0.reuse, 0x159a55e5, RZ, 0x3c, !PT ;  /* 0x159a55e500087812 */ /* 0x040fe200078e3cff */
[----:B------:R-:W-:Y:S01]  /*00f0*/  VIADD R11, R0, 0x583f19 ;  /* 0x00583f19000b7836 */ /* 0x000fe20000000000 */
[C---:B------:R-:W-:Y:S01]  /*0100*/  IADD3 R4, PT, PT, R3.reuse, 0x64f0c9, R0 ;  /* 0x0064f0c903047810 */ /* 0x040fe20007ffe000 */
[C---:B------:R-:W-:Y:S01]  /*0110*/  VIADD R9, R3.reuse, 0x1f123bb5 ;  /* 0x1f123bb503097836 */ /* 0x040fe20000000000 */
[----:B------:R-:W-:Y:S01]  /*0120*/  LOP3.LUT R10, R3, 0x5491333, RZ, 0x3c, !PT ;  /* 0x05491333030a7812 */ /* 0x000fe200078e3cff */
[----:B0-----:R-:W-:-:S05]  /*0130*/  IMAD R13, R2, UR6, R13 ;  /* 0x00000006020d7c24 */ /* 0x001fca000f8e020d */
[C---:B------:R-:W-:Y:S01]  /*0140*/  ISETP.NE.AND P0, PT, R13.reuse, RZ, PT ;  /* 0x000000ff0d00720c */ /* 0x040fe20003f05270 */
[----:B---3--:R-:W-:-:S05]  /*0150*/  IMAD.WIDE R6, R13, 0x30, R6 ;  /* 0x000000300d067825 */ /* 0x008fca00078e0206 */
[----:B--2---:R0:W-:Y:S04]  /*0160*/  STG.E.64 desc[UR4][R6.64], R4 ;  /* 0x0000000406007986 */ /* 0x0041e8000c101b04 */
[----:B------:R0:W-:Y:S04]  /*0170*/  STG.E.64 desc[UR4][R6.64+0x8], R8 ;  /* 0x0000080806007986 */ /* 0x0001e8000c101b04 */
[----:B------:R0:W-:Y:S01]  /*0180*/  STG.E.64 desc[UR4][R6.64+0x10], R10 ;  /* 0x0000100a06007986 */ /* 0x0001e2000c101b04 */
[----:B------:R-:W-:Y:S05]  /*0190*/  @!P0 BRA `(.L_x_408) ;  /* 0x0000000c00408947 */ /* 0x000fea0003800000 */
[----:B------:R-:W-:Y:S01]  /*01a0*/  SHF.R.S32.HI R0, RZ, 0x1f, R13 ;  /* 0x0000001fff007819 */ /* 0x000fe2000001140d */
[----:B------:R-:W-:-:S07]  /*01b0*/  IMAD.MOV.U32 R12, RZ, RZ, RZ ;  /* 0x000000ffff0c7224 */ /* 0x000fce00078e00ff */
.L_x_414:
[----:B-1----:R-:W-:Y:S01]  /*01c0*/  LOP3.LUT R2, R13, 0x3, RZ, 0xc0, !PT ;  /* 0x000000030d027812 */ /* 0x002fe200078ec0ff */
[----:B------:R-:W-:Y:S03]  /*01d0*/  BSSY.RECONVERGENT B1, `(.L_x_409) ;  /* 0x00000c6000017945 */ /* 0x000fe60003800200 */
[----:B------:R-:W-:-:S04]  /*01e0*/  ISETP.NE.U32.AND P0, PT, R2, RZ, PT ;  /* 0x000000ff0200720c */ /* 0x000fc80003f05070 */
[----:B------:R-:W-:-:S13]  /*01f0*/  ISETP.NE.AND.EX P0, PT, RZ, RZ, PT, P0 ;  /* 0x000000ffff00720c */ /* 0x000fda0003f05300 */
[----:B------:R-:W-:Y:S05]  /*0200*/  @!P0 BRA `(.L_x_410) ;  /* 0x0000000c00088947 */ /* 0x000fea0003800000 */
[----:B0-----:R-:W0:Y:S01]  /*0210*/  LDC.64 R8, c[0x4][RZ] ;  /* 0x01000000ff087b82 */ /* 0x001e220000000a00 */
[----:B------:R-:W-:Y:S02]  /*0220*/  IMAD.MOV.U32 R14, RZ, RZ, RZ ;  /* 0x000000ffff0e7224 */ /* 0x000fe400078e00ff */
[----:B0-----:R-:W-:-:S07]  /*0230*/  IMAD.WIDE.U32 R8, R12, 0xc80, R8 ;  /* 0x00000c800c087825 */ /* 0x001fce00078e0008 */
.L_x_413:
[----:B-1----:R-:W-:Y:S01]  /*0240*/  IMAD.MOV.U32 R15, RZ, RZ, RZ ;  /* 0x000000ffff0f7224 */ /* 0x002fe200078e00ff */
[----:B------:R-:W-:Y:S01]  /*0250*/  CS2R R2, SRZ ;  /* 0x0000000000027805 */ /* 0x000fe2000001ff00 */
[----:B------:R-:W-:Y:S01]  /*0260*/  IMAD.MOV.U32 R17, RZ, RZ, RZ ;  /* 0x000000ffff117224 */ /* 0x000fe200078e00ff */
[----:B------:R-:W-:-:S07]  /*0270*/  CS2R R4, SRZ ;  /* 0x0000000000047805 */ /* 0x000fce000001ff00 */
.L_x_412:
[----:B------:R-:W-:-:S05]  /*0280*/  IMAD.WIDE.U32 R10, R17, 0x4, R6 ;  /* 0x00000004110a7825 */ /* 0x000fca00078e0006 */
[----:B------:R0:W5:Y:S01]  /*0290*/  LDG.E R16, desc[UR4][R10.64+0x4] ;  /* 0x000004040a107981 */ /* 0x000162000c1e1900 */
[----:B------:R-:W-:-:S07]  /*02a0*/  IMAD.MOV.U32 R19, RZ, RZ, RZ ;  /* 0x000000ffff137224 */ /* 0x000fce00078e00ff */
.L_x_411:
[----:B-----5:R-:W-:Y:S01]  /*02b0*/  SHF.R.U32.HI R24, RZ, R19, R16 ;  /* 0x00000013ff187219 */ /* 0x020fe20000011610 */
[----:B0-----:R-:W-:-:S03]  /*02c0*/  IMAD.SHL.U32 R10, R17, 0x20, RZ ;  /* 0x00000020110a7824 */ /* 0x001fc600078e00ff */
[----:B------:R-:W-:Y:S01]  /*02d0*/  LOP3.LUT R11, R24, 0x1, RZ, 0xc0, !PT ;  /* 0x00000001180b7812 */ /* 0x000fe200078ec0ff */
[----:B------:R-:W-:-:S03]  /*02e0*/  IMAD.IADD R10, R10, 0x1, R19 ;  /* 0x000000010a0a7824 */ /* 0x000fc600078e0213 */
[----:B------:R-:W-:Y:S01]  /*02f0*/  ISETP.NE.U32.AND P0, PT, R11, 0x1, PT ;  /* 0x000000010b00780c */ /* 0x000fe20003f05070 */
[----:B------:R-:W-:-:S03]  /*0300*/  IMAD R11, R10, 0x5, RZ ;  /* 0x000000050a0b7824 */ /* 0x000fc600078e02ff */
[----:B------:R-:W-:Y:S01]  /*0310*/  R2P PR, R24, 0x7e ;  /* 0x0000007e18007804 */ /* 0x000fe20000000000 */
[----:B------:R-:W-:-:S08]  /*0320*/  IMAD.WIDE.U32 R10, R11, 0x4, R8 ;  /* 0x000000040b0a7825 */ /* 0x000fd000078e0008 */
[----:B------:R-:W2:Y:S04]  /*0330*/  @!P0 LDG.E R18, desc[UR4][R10.64] ;  /* 0x000000040a128981 */ /* 0x000ea8000c1e1900 */
[----:B------:R-:W3:Y:S04]  /*0340*/  @!P0 LDG.E R20, desc[UR4][R10.64+0x10] ;  /* 0x000010040a148981 */ /* 0x000ee8000c1e1900 */
[----:B------:R-:W4:Y:S04]  /*0350*/  @P1 LDG.E R22, desc[UR4][R10.64+0x14] ;  /* 0x000014040a161981 */ /* 0x000f28000c1e1900 */
[----:B------:R-:W4:Y:S04]  /*0360*/  @P2 LDG.E R26, desc[UR4][R10.64+0x28] ;  /* 0x000028040a1a2981 */ /* 0x000f28000c1e1900 */
[----:B------:R-:W4:Y:S04]  /*0370*/  @!P0 LDG.E R21, desc[UR4][R10.64+0x4] ;  /* 0x000004040a158981 */ /* 0x000f28000c1e1900 */
[----:B------:R-:W4:Y:S04]  /*0380*/  @!P0 LDG.E R23, desc[UR4][R10.64+0xc] ;  /* 0x00000c040a178981 */ /* 0x000f28000c1e1900 */
[----:B------:R-:W4:Y:S04]  /*0390*/  @P1 LDG.E R25, desc[UR4][R10.64+0x18] ;  /* 0x000018040a191981 */ /* 0x000f28000c1e1900 */
[----:B------:R-:W4:Y:S04]  /*03a0*/  @P3 LDG.E R28, desc[UR4][R10.64+0x3c] ;  /* 0x00003c040a1c3981 */ /* 0x000f28000c1e1900 */
[----:B------:R-:W4:Y:S01]  /*03b0*/  @P6 LDG.E R27, desc[UR4][R10.64+0x7c] ;  /* 0x00007c040a1b6981 */ /* 0x000f22000c1e1900 */
[----:B--2---:R-:W-:-:S03]  /*03c0*/  @!P0 LOP3.LUT R15, R15, R18, RZ, 0x3c, !PT ;  /* 0x000000120f0f8212 */ /* 0x004fc600078e3cff */
[----:B------:R-:W2:Y:S01]  /*03d0*/  @!P0 LDG.E R18, desc[UR4][R10.64+0x8] ;  /* 0x000008040a128981 */ /* 0x000ea2000c1e1900 */
[----:B---3--:R-:W-:-:S03]  /*03e0*/  @!P0 LOP3.LUT R3, R3, R20, RZ, 0x3c, !PT ;  /* 0x0000001403038212 */ /* 0x008fc600078e3cff */
[----:B------:R-:W3:Y:S01]  /*03f0*/  @P1 LDG.E R20, desc[UR4][R10.64+0x24] ;  /* 0x000024040a141981 */ /* 0x000ee2000c1e1900 */
[----:B----4-:R-:W-:-:S03]  /*0400*/  @P1 LOP3.LUT R15, R15, R22, RZ, 0x3c, !PT ;  /* 0x000000160f0f1212 */ /* 0x010fc600078e3cff */
[----:B------:R-:W4:Y:S01]  /*0410*/  @P2 LDG.E R22, desc[UR4][R10.64+0x38] ;  /* 0x000038040a162981 */ /* 0x000f22000c1e1900 */
[----:B------:R-:W-:-:S03]  /*0420*/  @P2 LOP3.LUT R15, R15, R26, RZ, 0x3c, !PT ;  /* 0x0000001a0f0f2212 */ /* 0x000fc600078e3cff */
[----:B------:R-:W4:Y:S01]  /*0430*/  @P4 LDG.E R26, desc[UR4][R10.64+0x50] ;  /* 0x000050040a1a4981 */ /* 0x000f22000c1e1900 */
[----:B------:R-:W-:-:S03]  /*0440*/  @!P0 LOP3.LUT R4, R4, R21, RZ, 0x3c, !PT ;  /* 0x0000001504048212 */ /* 0x000fc600078e3cff */
[----:B------:R-:W4:Y:S01]  /*0450*/  @P1 LDG.E R21, desc[UR4][R10.64+0x20] ;  /* 0x000020040a151981 */ /* 0x000f22000c1e1900 */
[----:B------:R-:W-:-:S03]  /*0460*/  @!P0 LOP3.LUT R2, R2, R23, RZ, 0x3c, !PT ;  /* 0x0000001702028212 */ /* 0x000fc600078e3cff */
[----:B------:R-:W4:Y:S01]  /*0470*/  @P2 LDG.E R23, desc[UR4][R10.64+0x2c] ;  /* 0x00002c040a172981 */ /* 0x000f22000c1e1900 */
[----:B------:R-:W-:-:S03]  /*0480*/  @P1 LOP3.LUT R4, R4, R25, RZ, 0x3c, !PT ;  /* 0x0000001904041212 */ /* 0x000fc600078e3cff */
[----:B------:R-:W4:Y:S01]  /*0490*/  @P2 LDG.E R25, desc[UR4][R10.64+0x34] ;  /* 0x000034040a192981 */ /* 0x000f22000c1e1900 */
[----:B--2---:R-:W-:-:S03]  /*04a0*/  @!P0 LOP3.LUT R5, R5, R18, RZ, 0x3c, !PT ;  /* 0x0000001205058212 */ /* 0x004fc600078e3cff */
[----:B------:R-:W2:Y:S01]  /*04b0*/  @P1 LDG.E R18, desc[UR4][R10.64+0x1c] ;  /* 0x00001c040a121981 */ /* 0x000ea2000c1e1900 */
[----:B---3--:R-:W-:-:S03]  /*04c0*/  @P1 LOP3.LUT R3, R3, R20, RZ, 0x3c, !PT ;  /* 0x0000001403031212 */ /* 0x008fc600078e3cff */
[----:B------:R-:W3:Y:S01]  /*04d0*/  @P2 LDG.E R20, desc[UR4][R10.64+0x30] ;  /* 0x000030040a142981 */ /* 0x000ee2000c1e1900 */
[----:B----4-:R-:W-:-:S03]  /*04e0*/  @P2 LOP3.LUT R3, R3, R22, RZ, 0x3c, !PT ;  /* 0x0000001603032212 */ /* 0x010fc600078e3cff */
[----:B------:R-:W4:Y:S01]  /*04f0*/  @P3 LDG.E R22, desc[UR4][R10.64+0x4c] ;  /* 0x00004c040a163981 */ /* 0x000f22000c1e1900 */
[----:B------:R-:W-:-:S04]  /*0500*/  @P3 LOP3.LUT R15, R15, R28, RZ, 0x3c, !PT ;  /* 0x0000001c0f0f3212 */ /* 0x000fc800078e3cff */
[----:B------:R-:W-:Y:S02]  /*0510*/  @P4 LOP3.LUT R15, R15, R26, RZ, 0x3c, !PT ;  /* 0x0000001a0f0f4212 */ /* 0x000fe400078e3cff */
[----:B------:R-:W-:Y:S01]  /*0520*/  @P1 LOP3.LUT R2, R2, R21, RZ, 0x3c, !PT ;  /* 0x0000001502021212 */ /* 0x000fe200078e3cff */
[----:B------:R-:W4:Y:S04]  /*0530*/  @P5 LDG.E R26, desc[UR4][R10.64+0x64] ;  /* 0x000064040a1a5981 */ /* 0x000f28000c1e1900 */
[----:B------:R-:W4:Y:S01]  /*0540*/  @P3 LDG.E R21, desc[UR4][R10.64+0x40] ;  /* 0x000040040a153981 */ /* 0x000f22000c1e1900 */
[----:B------:R-:W-:Y:S02]  /*0550*/  @P2 LOP3.LUT R4, R4, R23, RZ, 0x3c, !PT ;  /* 0x0000001704042212 */ /* 0x000fe400078e3cff */
[----:B------:R-:W-:Y:S01]  /*0560*/  @P2 LOP3.LUT R2, R2, R25, RZ, 0x3c, !PT ;  /* 0x0000001902022212 */ /* 0x000fe200078e3cff */
[----:B------:R-:W4:Y:S04]  /*0570*/  @P3 LDG.E R23, desc[UR4][R10.64+0x48] ;  /* 0x000048040a173981 */ /* 0x000f28000c1e1900 */
[----:B------:R-:W4:Y:S01]  /*0580*/  @P4 LDG.E R25, desc[UR4][R10.64+0x54] ;  /* 0x000054040a194981 */ /* 0x000f22000c1e1900 */
[----:B--2---:R-:W-:-:S03]  /*0590*/  @P1 LOP3.LUT R5, R5, R18, RZ, 0x3c, !PT ;  /* 0x0000001205051212 */ /* 0x004fc600078e3cff */
[----:B------:R-:W2:Y:S01]  /*05a0*/  @P3 LDG.E R18, desc[UR4][R10.64+0x44] ;  /* 0x000044040a123981 */ /* 0x000ea2000c1e1900 */
[----:B---3--:R-:W-:-:S03]  /*05b0*/  @P2 LOP3.LUT R5, R5, R20, RZ, 0x3c, !PT ;  /* 0x0000001405052212 */ /* 0x008fc600078e3cff */
[----:B------:R-:W3:Y:S01]  /*05c0*/  @P4 LDG.E R20, desc[UR4][R10.64+0x58] ;  /* 0x000058040a144981 */ /* 0x000ee2000c1e1900 */
[----:B----4-:R-:W-:-:S03]  /*05d0*/  @P3 LOP3.LUT R3, R3, R22, RZ, 0x3c, !PT ;  /* 0x0000001603033212 */ /* 0x010fc600078e3cff */
[----:B------:R-:W4:Y:S01]  /*05e0*/  @P4 LDG.E R22, desc[UR4][R10.64+0x60] ;  /* 0x000060040a164981 */ /* 0x000f22000c1e1900 */
[----:B------:R-:W-:Y:S02]  /*05f0*/  LOP3.LUT P0, RZ, R24, 0x80, RZ, 0xc0, !PT ;  /* 0x0000008018ff7812 */ /* 0x000fe4000780c0ff */
[----:B------:R-:W-:Y:S02]  /*0600*/  @P5 LOP3.LUT R15, R15, R26, RZ, 0x3c, !PT ;  /* 0x0000001a0f0f5212 */ /* 0x000fe400078e3cff */
[----:B------:R-:W4:Y:S01]  /*0610*/  @P6 LDG.E R26, desc[UR4][R10.64+0x78] ;  /* 0x000078040a1a6981 */ /* 0x000f22000c1e1900 */
[----:B------:R-:W-:-:S03]  /*0620*/  @P3 LOP3.LUT R4, R4, R21, RZ, 0x3c, !PT ;  /* 0x0000001504043212 */ /* 0x000fc600078e3cff */
[----:B------:R-:W4:Y:S01]  /*0630*/  @P4 LDG.E R21, desc[UR4][R10.64+0x5c] ;  /* 0x00005c040a154981 */ /* 0x000f22000c1e1900 */
[----:B------:R-:W-:-:S03]  /*0640*/  @P3 LOP3.LUT R2, R2, R23, RZ, 0x3c, !PT ;  /* 0x0000001702023212 */ /* 0x000fc600078e3cff */
[----:B------:R-:W4:Y:S01]  /*0650*/  @P5 LDG.E R23, desc[UR4][R10.64+0x68] ;  /* 0x000068040a175981 */ /* 0x000f22000c1e1900 */
[----:B------:R-:W-:-:S03]  /*0660*/  @P4 LOP3.LUT R4, R4, R25, RZ, 0x3c, !PT ;  /* 0x0000001904044212 */ /* 0x000fc600078e3cff */
[----:B------:R-:W4:Y:S01]  /*0670*/  @P5 LDG.E R25, desc[UR4][R10.64+0x70] ;  /* 0x000070040a195981 */ /* 0x000f22000c1e1900 */
[----:B--2---:R-:W-:-:S03]  /*0680*/  @P3 LOP3.LUT R5, R5, R18, RZ, 0x3c, !PT ;  /* 0x0000001205053212 */ /* 0x004fc600078e3cff */
[----:B------:R-:W2:Y:S01]  /*0690*/  @P5 LDG.E R18, desc[UR4][R10.64+0x6c] ;  /* 0x00006c040a125981 */ /* 0x000ea2000c1e1900 */
[----:B---3--:R-:W-:-:S03]  /*06a0*/  @P4 LOP3.LUT R5, R5, R20, RZ, 0x3c, !PT ;  /* 0x0000001405054212 */ /* 0x008fc600078e3cff */
[----:B------:R-:W3:Y:S01]  /*06b0*/  @P5 LDG.E R20, desc[UR4][R10.64+0x74] ;  /* 0x000074040a145981 */ /* 0x000ee2000c1e1900 */
[----:B----4-:R-:W-:-:S03]  /*06c0*/  @P4 LOP3.LUT R3, R3, R22, RZ, 0x3c, !PT ;  /* 0x0000001603034212 */ /* 0x010fc600078e3cff */
[----:B------:R-:W4:Y:S01]  /*06d0*/  @P0 LDG.E R22, desc[UR4][R10.64+0x8c] ;  /* 0x00008c040a160981 */ /* 0x000f22000c1e1900 */
[----:B------:R-:W-:-:S03]  /*06e0*/  @P6 LOP3.LUT R15, R15, R26, RZ, 0x3c, !PT ;  /* 0x0000001a0f0f6212 */ /* 0x000fc600078e3cff */
        /* <DEDUP_REMOVED lines=13> */
[----:B------:R-:W-:Y:S02]  /*07c0*/  @P6 LOP3.LUT R4, R4, R27, RZ, 0x3c, !PT ;  /* 0x0000001b04046212 */ /* 0x000fe400078e3cff */
[----:B------:R-:W-:Y:S02]  /*07d0*/  @P6 LOP3.LUT R2, R2, R21, RZ, 0x3c, !PT ;  /* 0x0000001502026212 */ /* 0x000fe400078e3cff */
[----:B------:R-:W-:Y:S02]  /*07e0*/  @P0 LOP3.LUT R4, R4, R23, RZ, 0x3c, !PT ;  /* 0x0000001704040212 */ /* 0x000fe400078e3cff */
[----:B------:R-:W-:Y:S02]  /*07f0*/  @P0 LOP3.LUT R2, R2, R25, RZ, 0x3c, !PT ;  /* 0x0000001902020212 */ /* 0x000fe400078e3cff */
[----:B--2---:R-:W-:Y:S02]  /*0800*/  @P6 LOP3.LUT R5, R5, R18, RZ, 0x3c, !PT ;  /* 0x0000001205056212 */ /* 0x004fe400078e3cff */
[----:B---3--:R-:W-:-:S02]  /*0810*/  @P6 LOP3.LUT R3, R3, R20, RZ, 0x3c, !PT ;  /* 0x0000001403036212 */ /* 0x008fc400078e3cff */
[----:B----4-:R-:W-:Y:S02]  /*0820*/  @P0 LOP3.LUT R5, R5, R22, RZ, 0x3c, !PT ;  /* 0x0000001605050212 */ /* 0x010fe400078e3cff */
[----:B------:R-:W-:Y:S02]  /*0830*/  @P0 LOP3.LUT R3, R3, R26, RZ, 0x3c, !PT ;  /* 0x0000001a03030212 */ /* 0x000fe400078e3cff */
[----:B------:R-:W-:-:S13]  /*0840*/  R2P PR, R24.B1, 0x7f ;  /* 0x0000007f18007804 */ /* 0x000fda0000001000 */
[----:B------:R-:W2:Y:S04]  /*0850*/  @P0 LDG.E R18, desc[UR4][R10.64+0xa0] ;  /* 0x0000a0040a120981 */ /* 0x000ea8000c1e1900 */
[----:B------:R-:W3:Y:S04]  /*0860*/  @P1 LDG.E R22, desc[UR4][R10.64+0xb4] ;  /* 0x0000b4040a161981 */ /* 0x000ee8000c1e1900 */
[----:B------:R-:W4:Y:S04]  /*0870*/  @P2 LDG.E R26, desc[UR4][R10.64+0xc8] ;  /* 0x0000c8040a1a2981 */ /* 0x000f28000c1e1900 */
[----:B------:R-:W4:Y:S04]  /*0880*/  @P3 LDG.E R28, desc[UR4][R10.64+0xdc] ;  /* 0x0000dc040a1c3981 */ /* 0x000f28000c1e1900 */
[----:B------:R-:W4:Y:S04]  /*0890*/  @P0 LDG.E R23, desc[UR4][R10.64+0xa4] ;  /* 0x0000a4040a170981 */ /* 0x000f28000c1e1900 */
[----:B------:R-:W4:Y:S04]  /*08a0*/  @P0 LDG.E R20, desc[UR4][R10.64+0xa8] ;  /* 0x0000a8040a140981 */ /* 0x000f28000c1e1900 */
[----:B------:R-:W4:Y:S04]  /*08b0*/  @P4 LDG.E R25, desc[UR4][R10.64+0xf0] ;  /* 0x0000f0040a194981 */ /* 0x000f28000c1e1900 */
        /* <DEDUP_REMOVED lines=21> */
[----:B------:R-:W-:Y:S02]  /*0a10*/  LOP3.LUT P0, RZ, R24, 0x8000, RZ, 0xc0, !PT ;  /* 0x0000800018ff7812 */ /* 0x000fe4000780c0ff */
[----:B----4-:R-:W-:Y:S01]  /*0a20*/  @P5 LOP3.LUT R15, R15, R26, RZ, 0x3c, !PT ;  /* 0x0000001a0f0f5212 */ /* 0x010fe200078e3cff */
[----:B------:R-:W4:Y:S04]  /*0a30*/  @P3 LDG.E R24, desc[UR4][R10.64+0xe4] ;  /* 0x0000e4040a183981 */ /* 0x000f28000c1e1900 */
[----:B------:R-:W2:Y:S01]  /*0a40*/  @P6 LDG.E R26, desc[UR4][R10.64+0x118] ;  /* 0x000118040a1a6981 */ /* 0x000ea2000c1e1900 */
        /* <DEDUP_REMOVED lines=8> */
[----:B---3--:R-:W-:-:S03]  /*0ad0*/  @P2 LOP3.LUT R3, R3, R22, RZ, 0x3c, !PT ;  /* 0x0000001603032212 */ /* 0x008fc600078e3cff */
[----:B------:R-:W3:Y:S01]  /*0ae0*/  @P4 LDG.E R22, desc[UR4][R10.64+0x100] ;  /* 0x000100040a164981 */ /* 0x000ee2000c1e1900 */
[----:B--2---:R-:W-:-:S03]  /*0af0*/  @P6 LOP3.LUT R15, R15, R26, RZ, 0x3c, !PT ;  /* 0x0000001a0f0f6212 */ /* 0x004fc600078e3cff */
[----:B------:R-:W2:Y:S01]  /*0b00*/  @P0 LDG.E R26, desc[UR4][R10.64+0x12c] ;  /* 0x00012c040a1a0981 */ /* 0x000ea2000c1e1900 */
[----:B----4-:R-:W-:-:S03]  /*0b10*/  @P2 LOP3.LUT R2, R2, R23, RZ, 0x3c, !PT ;  /* 0x0000001702022212 */ /* 0x010fc600078e3cff */
[----:B------:R-:W4:Y:S01]  /*0b20*/  @P4 LDG.E R23, desc[UR4][R10.64+0xfc] ;  /* 0x0000fc040a174981 */ /* 0x000f22000c1e1900 */
[----:B------:R-:W-:-:S03]  /*0b30*/  @P2 LOP3.LUT R5, R5, R20, RZ, 0x3c, !PT ;  /* 0x0000001405052212 */ /* 0x000fc600078e3cff */
[----:B------:R-:W4:Y:S01]  /*0b40*/  @P4 LDG.E R20, desc[UR4][R10.64+0xf8] ;  /* 0x0000f8040a144981 */ /* 0x000f22000c1e1900 */
[----:B------:R-:W-:Y:S02]  /*0b50*/  @P3 LOP3.LUT R2, R2, R27, RZ, 0x3c, !PT ;  /* 0x0000001b02023212 */ /* 0x000fe400078e3cff */
[----:B------:R-:W-:Y:S01]  /*0b60*/  @P3 LOP3.LUT R4, R4, R25, RZ, 0x3c, !PT ;  /* 0x0000001904043212 */ /* 0x000fe200078e3cff */
[----:B------:R-:W4:Y:S01]  /*0b70*/  @P5 LDG.E R27, desc[UR4][R10.64+0x110] ;  /* 0x000110040a1b5981 */ /* 0x000f22000c1e1900 */
[----:B------:R-:W-:-:S03]  /*0b80*/  @P3 LOP3.LUT R5, R5, R24, RZ, 0x3c, !PT ;  /* 0x0000001805053212 */ /* 0x000fc600078e3cff */
[----:B------:R-:W4:Y:S04]  /*0b90*/  @P5 LDG.E R25, desc[UR4][R10.64+0x108] ;  /* 0x000108040a195981 */ /* 0x000f28000c1e1900 */
        /* <DEDUP_REMOVED lines=19> */
[----:B------:R-:W-:-:S05]  /*0cd0*/  VIADD R19, R19, 0x10 ;  /* 0x0000001013137836 */ /* 0x000fca0000000000 */
[----:B------:R-:W-:Y:S02]  /*0ce0*/  ISETP.NE.AND P1, PT, R19, 0x20, PT ;  /* 0x000000201300780c */ /* 0x000fe40003f25270 */
[----:B------:R-:W-:Y:S02]  /*0cf0*/  @P5 LOP3.LUT R3, R3, R18, RZ, 0x3c, !PT ;  /* 0x0000001203035212 */ /* 0x000fe400078e3cff */
[----:B------:R-:W-:Y:S02]  /*0d00*/  @P6 LOP3.LUT R4, R4, R21, RZ, 0x3c, !PT ;  /* 0x0000001504046212 */ /* 0x000fe400078e3cff */
[----:B---3--:R-:W-:-:S04]  /*0d10*/  @P6 LOP3.LUT R3, R3, R22, RZ, 0x3c, !PT ;  /* 0x0000001603036212 */ /* 0x008fc800078e3cff */
[----:B--2---:R-:W-:Y:S02]  /*0d20*/  @P0 LOP3.LUT R3, R3, R26, RZ, 0x3c, !PT ;  /* 0x0000001a03030212 */ /* 0x004fe400078e3cff */
[----:B----4-:R-:W-:Y:S02]  /*0d30*/  @P6 LOP3.LUT R2, R2, R23, RZ, 0x3c, !PT ;  /* 0x0000001702026212 */ /* 0x010fe400078e3cff */
[----:B------:R-:W-:Y:S02]  /*0d40*/  @P6 LOP3.LUT R5, R5, R20, RZ, 0x3c, !PT ;  /* 0x0000001405056212 */ /* 0x000fe400078e3cff */
[----:B------:R-:W-:Y:S02]  /*0d50*/  @P0 LOP3.LUT R2, R2, R27, RZ, 0x3c, !PT ;  /* 0x0000001b02020212 */ /* 0x000fe400078e3cff */
[----:B------:R-:W-:Y:S02]  /*0d60*/  @P0 LOP3.LUT R4, R4, R25, RZ, 0x3c, !PT ;  /* 0x0000001904040212 */ /* 0x000fe400078e3cff */
[----:B------:R-:W-:Y:S01]  /*0d70*/  @P0 LOP3.LUT R5, R5, R24, RZ, 0x3c, !PT ;  /* 0x0000001805050212 */ /* 0x000fe200078e3cff */
[----:B------:R-:W-:Y:S06]  /*0d80*/  @P1 BRA `(.L_x_411) ;  /* 0xfffffff400481947 */ /* 0x000fec000383ffff */
[----:B------:R-:W-:-:S05]  /*0d90*/  VIADD R17, R17, 0x1 ;  /* 0x0000000111117836 */ /* 0x000fca0000000000 */
[----:B------:R-:W-:-:S13]  /*0da0*/  ISETP.NE.AND P0, PT, R17, 0x5, PT ;  /* 0x000000051100780c */ /* 0x000fda0003f05270 */
[----:B------:R-:W-:Y:S05]  /*0db0*/  @P0 BRA `(.L_x_412) ;  /* 0xfffffff400300947 */ /* 0x000fea000383ffff */
[----:B------:R1:W-:Y:S01]  /*0dc0*/  STG.E.64 desc[UR4][R6.64+0x8], R4 ;  /* 0x0000080406007986 */ /* 0x0003e2000c101b04 */
[----:B------:R-:W-:Y:S01]  /*0dd0*/  VIADD R14, R14, 0x1 ;  /* 0x000000010e0e7836 */ /* 0x000fe20000000000 */
[----:B------:R-:W-:Y:S02]  /*0de0*/  LOP3.LUT R11, R13, 0x3, RZ, 0xc0, !PT ;  /* 0x000000030d0b7812 */ /* 0x000fe400078ec0ff */
[----:B------:R1:W-:Y:S02]  /*0df0*/  STG.E.64 desc[UR4][R6.64+0x10], R2 ;  /* 0x0000100206007986 */ /* 0x0003e4000c101b04 */
[----:B------:R-:W-:Y:S02]  /*0e00*/  ISETP.GE.U32.AND P0, PT, R14, R11, PT ;  /* 0x0000000b0e00720c */ /* 0x000fe40003f06070 */
[----:B------:R1:W-:Y:S11]  /*0e10*/  STG.E desc[UR4][R6.64+0x4], R15 ;  /* 0x0000040f06007986 */ /* 0x0003f6000c101904 */
[----:B------:R-:W-:Y:S05]  /*0e20*/  @!P0 BRA `(.L_x_413) ;  /* 0xfffffff400048947 */ /* 0x000fea000383ffff */
.L_x_410:
[----:B------:R-:W-:Y:S05]  /*0e30*/  BSYNC.RECONVERGENT B1 ;  /* 0x0000000000017941 */ /* 0x000fea0003800200 */
.L_x_409:
[C---:B------:R-:W-:Y:S01]  /*0e40*/  ISETP.GT.U32.AND P0, PT, R13.reuse, 0x3, PT ;  /* 0x000000030d00780c */ /* 0x040fe20003f04070 */
[----:B------:R-:W-:Y:S01]  /*0e50*/  VIADD R12, R12, 0x1 ;  /* 0x000000010c0c7836 */ /* 0x000fe20000000000 */
[--C-:B------:R-:W-:Y:S02]  /*0e60*/  SHF.R.U64 R13, R13, 0x2, R0.reuse ;  /* 0x000000020d0d7819 */ /* 0x100fe40000001200 */
[----:B------:R-:W-:Y:S02]  /*0e70*/  ISETP.GT.U32.AND.EX P0, PT, R0, RZ, PT, P0 ;  /* 0x000000ff0000720c */ /* 0x000fe40003f04100 */
[----:B------:R-:W-:-:S11]  /*0e80*/  SHF.R.U32.HI R0, RZ, 0x2, R0 ;  /* 0x00000002ff007819 */ /* 0x000fd60000011600 */
[----:B------:R-:W-:Y:S05]  /*0e90*/  @P0 BRA `(.L_x_414) ;  /* 0xfffffff000c80947 */ /* 0x000fea000383ffff */
.L_x_408:
[----:B------:R-:W-:Y:S05]  /*0ea0*/  BSYNC.RECONVERGENT B0 ;  /* 0x0000000000007941 */ /* 0x000fea0003800200 */
.L_x_407:
[----:B------:R-:W-:Y:S04]  /*0eb0*/  STG.E.64 desc[UR4][R6.64+0x18], RZ ;  /* 0x000018ff06007986 */ /* 0x000fe8000c101b04 */
[----:B------:R-:W-:Y:S04]  /*0ec0*/  STG.E desc[UR4][R6.64+0x20], RZ ;  /* 0x000020ff06007986 */ /* 0x000fe8000c101904 */
[----:B------:R-:W-:Y:S01]  /*0ed0*/  STG.E.64 desc[UR4][R6.64+0x28], RZ ;  /* 0x000028ff06007986 */ /* 0x000fe2000c101b04 */
[----:B------:R-:W-:Y:S05]  /*0ee0*/  EXIT ;  /* 0x000000000000794d */ /* 0x000fea0003800000 */
.L_x_415:
        /* <DEDUP_REMOVED lines=9> */
.L_x_895:


//--------------------- .text._Z4calmPdS_S_S_S_S_S_S_S_S_S_S_S_S_i --------------------------
	.section	.text._Z4calmPdS_S_S_S_S_S_S_S_S_S_S_S_S_i,"ax",@progbits
	.align	128
        .global         _Z4calmPdS_S_S_S_S_S_S_S_S_S_S_S_S_i
        .type           _Z4calmPdS_S_S_S_S_S_S_S_S_S_S_S_S_i,@function
        .size           _Z4calmPdS_S_S_S_S_S_S_S_S_S_S_S_S_i,(.L_x_866 - _Z4calmPdS_S_S_S_S_S_S_S_S_S_S_S_S_i)
        .other          _Z4calmPdS_S_S_S_S_S_S_S_S_S_S_S_S_i,@"STO_CUDA_ENTRY STV_DEFAULT"
_Z4calmPdS_S_S_S_S_S_S_S_S_S_S_S_S_i:
.text._Z4calmPdS_S_S_S_S_S_S_S_S_S_S_S_S_i:
[----:B------:R-:W-:Y:S01]  /*0000*/  LDC R1, c[0x0][0x37c] ;  /* 0x0000df00ff017b82 */ /* 0x000fe20000000800 */
[----:B------:R-:W0:Y:S07]  /*0010*/  S2R R2, SR_TID.X ;  /* 0x0000000000027919 */ /* 0x000e2e0000002100 */
[----:B------:R-:W0:Y:S01]  /*0020*/  S2UR UR4, SR_CTAID.X ;  /* 0x00000000000479c3 */ /* 0x000e220000002500 */
[----:B------:R-:W1:Y:S07]  /*0030*/  LDCU UR5, c[0x0][0x3f0] ;  /* 0x00007e00ff0577ac */ /* 0x000e6e0008000800 */
[----:B------:R-:W0:Y:S02]  /*0040*/  LDC R3, c[0x0][0x360] ;  /* 0x0000d800ff037b82 */ /* 0x000e240000000800 */
[----:B0-----:R-:W-:-:S05]  /*0050*/  IMAD R2, R3, UR4, R2 ;  /* 0x0000000403027c24 */ /* 0x001fca000f8e0202 */
[----:B-1----:R-:W-:-:S13]  /*0060*/  ISETP.GE.AND P0, PT, R2, UR5, PT ;  /* 0x0000000502007c0c */ /* 0x002fda000bf06270 */
[----:B------:R-:W-:Y:S05]  /*0070*/  @P0 EXIT ;  /* 0x000000000000094d */ /* 0x000fea0003800000 */
[----:B------:R-:W0:Y:S01]  /*0080*/  LDC.64 R8, c[0x0][0x388] ;  /* 0x0000e200ff087b82 */ /* 0x000e220000000a00 */
[----:B------:R-:W1:Y:S07]  /*0090*/  LDCU.64 UR8, c[0x0][0x358] ;  /* 0x00006b00ff0877ac */ /* 0x000e6e0008000a00 */
[----:B------:R-:W2:Y:S08]  /*00a0*/  LDC.64 R6, c[0x0][0x3d0] ;  /* 0x0000f400ff067b82 */ /* 0x000eb00000000a00 */
[----:B------:R-:W3:Y:S08]  /*00b0*/  LDC.64 R4, c[0x0][0x3a0] ;  /* 0x0000e800ff047b82 */ /* 0x000ef00000000a00 */
[----:B------:R-:W4:Y:S01]  /*00c0*/  LDC.64 R10, c[0x0][0x380] ;  /* 0x0000e000ff0a7b82 */ /* 0x000f220000000a00 */
[----:B0-----:R-:W-:-:S06]  /*00d0*/  IMAD.WIDE R8, R2, 0x8, R8 ;  /* 0x0000000802087825 */ /* 0x001fcc00078e0208 */
[----:B-1----:R-:W5:Y:S01]  /*00e0*/  LDG.E.64 R8, desc[UR8][R8.64] ;  /* 0x0000000808087981 */ /* 0x002f62000c1e1b00 */
[----:B------:R-:W0:Y:S01]  /*00f0*/  LDC.64 R14, c[0x0][0x3c8] ;  /* 0x0000f200ff0e7b82 */ /* 0x000e220000000a00 */
[----:B--2---:R-:W-:-:S06]  /*0100*/  IMAD.WIDE R6, R2, 0x8, R6 ;  /* 0x0000000802067825 */ /* 0x004fcc00078e0206 */
[----:B------:R-:W5:Y:S01]  /*0110*/  LDG.E.64 R6, desc[UR8][R6.64] ;  /* 0x0000000806067981 */ /* 0x000f62000c1e1b00 */
[----:B------:R-:W1:Y:S01]  /*0120*/  LDC.64 R12, c[0x0][0x398] ;  /* 0x0000e600ff0c7b82 */ /* 0x000e620000000a00 */
[----:B---3--:R-:W-:-:S06]  /*0130*/  IMAD.WIDE R4, R2, 0x8, R4 ;  /* 0x0000000802047825 */ /* 0x008fcc00078e0204 */
[----:B------:R-:W2:Y:S01]  /*0140*/  LDG.E.64 R4, desc[UR8][R4.64] ;  /* 0x0000000804047981 */ /* 0x000ea2000c1e1b00 */
[----:B------:R-:W3:Y:S08]  /*0150*/  LDC.64 R20, c[0x0][0x390] ;  /* 0x0000e400ff147b82 */ /* 0x000ef00000000a00 */
[----:B------:R-:W3:Y:S08]  /*0160*/  LDC.64 R18, c[0x0][0x3d8] ;  /* 0x0000f600ff127b82 */ /* 0x000ef00000000a00 */
[----:B------:R-:W3:Y:S01]  /*0170*/  LDC.64 R16, c[0x0][0x3a8] ;  /* 0x0000ea00ff107b82 */ /* 0x000ee20000000a00 */
[----:B----4-:R-:W-:-:S04]  /*0180*/  IMAD.WIDE R10, R2, 0x8, R10 ;  /* 0x00000008020a7825 */ /* 0x010fc800078e020a */
[C---:B0-----:R-:W-:Y:S02]  /*0190*/  IMAD.WIDE R14, R2.reuse, 0x8, R14 ;  /* 0x00000008020e7825 */ /* 0x041fe400078e020e */
[----:B------:R-:W4:Y:S01]  /*01a0*/  LDG.E.64 R10, desc[UR8][R10.64] ;  /* 0x000000080a0a7981 */ /* 0x000f22000c1e1b00 */
[----:B------:R-:W0:Y:S01]  /*01b0*/  LDC.64 R22, c[0x0][0x3e0] ;  /* 0x0000f800ff167b82 */ /* 0x000e220000000a00 */
[C---:B-1----:R-:W-:Y:S02]  /*01c0*/  IMAD.WIDE R12, R2.reuse, 0x8, R12 ;  /* 0x00000008020c7825 */ /* 0x042fe400078e020c */
[----:B------:R-:W4:Y:S02]  /*01d0*/  LDG.E.64 R14, desc[UR8][R14.64] ;  /* 0x000000080e0e7981 */ /* 0x000f24000c1e1b00 */
[C---:B---3--:R-:W-:Y:S02]  /*01e0*/  IMAD.WIDE R26, R2.reuse, 0x8, R20 ;  /* 0x00000008021a7825 */ /* 0x048fe400078e0214 */
[----:B------:R-:W3:Y:S01]  /*01f0*/  LDG.E.64 R12, desc[UR8][R12.64] ;  /* 0x000000080c0c7981 */ /* 0x000ee2000c1e1b00 */
[----:B------:R-:W1:Y:S01]  /*0200*/  LDC.64 R20, c[0x0][0x3e8] ;  /* 0x0000fa00ff147b82 */ /* 0x000e620000000a00 */
[----:B------:R-:W-:-:S02]  /*0210*/  IMAD.WIDE R28, R2, 0x8, R18 ;  /* 0x00000008021c7825 */ /* 0x000fc400078e0212 */
[----:B------:R-:W3:Y:S02]  /*0220*/  LDG.E.64 R18, desc[UR8][R26.64] ;  /* 0x000000081a127981 */ /* 0x000ee4000c1e1b00 */
[----:B------:R-:W-:-:S03]  /*0230*/  IMAD.WIDE R30, R2, 0x8, R16 ;  /* 0x00000008021e7825 */ /* 0x000fc600078e0210 */
[----:B------:R-:W3:Y:S01]  /*0240*/  LDC.64 R24, c[0x0][0x3b0] ;  /* 0x0000ec00ff187b82 */ /* 0x000ee20000000a00 */
[----:B------:R-:W3:Y:S04]  /*0250*/  LDG.E.64 R16, desc[UR8][R28.64] ;  /* 0x000000081c107981 */ /* 0x000ee8000c1e1b00 */
[----:B------:R-:W3:Y:S01]  /*0260*/  LDG.E.64 R30, desc[UR8][R30.64] ;  /* 0x000000081e1e7981 */ /* 0x000ee2000c1e1b00 */
[----:B0-----:R-:W-:-:S04]  /*0270*/  IMAD.WIDE R22, R2, 0x8, R22 ;  /* 0x0000000802167825 */ /* 0x001fc800078e0216 */
[----:B-1----:R-:W-:Y:S01]  /*0280*/  IMAD.WIDE R20, R2, 0x8, R20 ;  /* 0x0000000802147825 */ /* 0x002fe200078e0214 */
[----:B-----5:R-:W-:Y:S02]  /*0290*/  DMUL R8, R8, R6 ;  /* 0x0000000608087228 */ /* 0x020fe40000000000 */
[----:B--2---:R-:W-:-:S06]  /*02a0*/  DMUL R4, R6, R4 ;  /* 0x0000000406047228 */ /* 0x004fcc0000000000 */
[----:B----4-:R-:W-:Y:S02]  /*02b0*/  DFMA R8, R10, R14, R8 ;  /* 0x0000000e0a08722b */ /* 0x010fe40000000008 */
[----:B---3--:R-:W-:-:S06]  /*02c0*/  DFMA R4, R14, R12, R4 ;  /* 0x0000000c0e04722b */ /* 0x008fcc0000000004 */
[----:B------:R-:W-:Y:S01]  /*02d0*/  DFMA R12, R18, R16, R8 ;  /* 0x00000010120c722b */ /* 0x000fe20000000008 */
[----:B------:R-:W-:Y:S01]  /*02e0*/  IMAD.WIDE R8, R2, 0x8, R24 ;  /* 0x0000000802087825 */ /* 0x000fe200078e0218 */
[----:B------:R-:W-:-:S05]  /*02f0*/  DFMA R4, R16, R30, R4 ;  /* 0x0000001e1004722b */ /* 0x000fca0000000004 */
[----:B------:R0:W-:Y:S04]  /*0300*/  STG.E.64 desc[UR8][R20.64], R12 ;  /* 0x0000000c14007986 */ /* 0x0001e8000c101b08 */
[----:B------:R0:W-:Y:S04]  /*0310*/  STG.E.64 desc[UR8][R22.64], R4 ;  /* 0x0000000416007986 */ /* 0x0001e8000c101b08 */
[----:B------:R-:W2:Y:S04]  /*0320*/  LDG.E.64 R6, desc[UR8][R20.64] ;  /* 0x0000000814067981 */ /* 0x000ea8000c1e1b00 */
[----:B------:R-:W2:Y:S01]  /*0330*/  LDG.E.64 R8, desc[UR8][R8.64] ;  /* 0x0000000808087981 */ /* 0x000ea2000c1e1b00 */
[----:B------:R-:W-:Y:S01]  /*0340*/  BSSY.RECONVERGENT B0, `(.L_x_416) ;  /* 0x0000008000007945 */ /* 0x000fe20003800200 */
[----:B------:R-:W-:Y:S01]  /*0350*/  MOV R34, 0x3c0 ;  /* 0x000003c000227802 */ /* 0x000fe20000000f00 */
[----:B------:R-:W-:Y:S01]  /*0360*/  UMOV UR4, URZ ;  /* 0x000000ff00047c82 */ /* 0x000fe20008000000 */
[----:B------:R-:W-:Y:S01]  /*0370*/  UMOV UR5, 0x40000000 ;  /* 0x4000000000057882 */ /* 0x000fe20000000000 */
[----:B--2---:R-:W-:-:S08]  /*0380*/  DADD R10, R8, -R6 ;  /* 0x00000000080a7229 */ /* 0x004fd00000000806 */
[----:B------:R-:W-:-:S10]  /*0390*/  DADD R18, -RZ, |R10| ;  /* 0x00000000ff127229 */ /* 0x000fd4000000050a */
[----:B0-----:R-:W-:-:S07]  /*03a0*/  IMAD.MOV.U32 R3, RZ, RZ, R19 ;  /* 0x000000ffff037224 */ /* 0x001fce00078e0013 */
[----:B------:R-:W-:Y:S05]  /*03b0*/  CALL.REL.NOINC `($_Z4calmPdS_S_S_S_S_S_S_S_S_S_S_S_S_i$__internal_accurate_pow) ;  /* 0x0000001000507944 */ /* 0x000fea0003c00000 */
[----:B------:R-:W-:Y:S05]  /*03c0*/  BSYNC.RECONVERGENT B0 ;  /* 0x0000000000007941 */ /* 0x000fea0003800200 */
.L_x_416:
[C---:B------:R-:W-:Y:S01]  /*03d0*/  DADD R12, R10.reuse, 2 ;  /* 0x400000000a0c7429 */ /* 0x040fe20000000000 */
[----:B------:R-:W-:Y:S01]  /*03e0*/  BSSY.RECONVERGENT B0, `(.L_x_417) ;  /* 0x000000f000007945 */ /* 0x000fe20003800200 */
[C---:B------:R-:W-:Y:S02]  /*03f0*/  DSETP.NEU.AND P0, PT, R10.reuse, RZ, PT ;  /* 0x000000ff0a00722a */ /* 0x040fe40003f0d000 */
[----:B------:R-:W-:Y:S02]  /*0400*/  DADD R18, -RZ, |R8| ;  /* 0x00000000ff127229 */ /* 0x000fe40000000508 */
[----:B------:R-:W-:-:S04]  /*0410*/  DSETP.NEU.AND P2, PT, R10, 1, PT ;  /* 0x3ff000000a00742a */ /* 0x000fc80003f4d000 */
[----:B------:R-:W-:-:S04]  /*0420*/  LOP3.LUT R12, R13, 0x7ff00000, RZ, 0xc0, !PT ;  /* 0x7ff000000d0c7812 */ /* 0x000fc800078ec0ff */
[----:B------:R-:W-:Y:S01]  /*0430*/  ISETP.NE.AND P1, PT, R12, 0x7ff00000, PT ;  /* 0x7ff000000c00780c */ /* 0x000fe20003f25270 */
[----:B------:R-:W-:Y:S01]  /*0440*/  IMAD.MOV.U32 R3, RZ, RZ, R19 ;  /* 0x000000ffff037224 */ /* 0x000fe200078e0013 */
[----:B------:R-:W-:-:S11]  /*0450*/  @!P0 CS2R R16, SRZ ;  /* 0x0000000000108805 */ /* 0x000fd6000001ff00 */
[----:B------:R-:W-:Y:S05]  /*0460*/  @P1 BRA `(.L_x_418) ;  /* 0x0000000000181947 */ /* 0x000fea0003800000 */
[----:B------:R-:W-:-:S14]  /*0470*/  DSETP.NAN.AND P0, PT, R10, R10, PT ;  /* 0x0000000a0a00722a */ /* 0x000fdc0003f08000 */
[----:B------:R-:W-:Y:S01]  /*0480*/  @P0 DADD R16, R10, 2 ;  /* 0x400000000a100429 */ /* 0x000fe20000000000 */
[----:B------:R-:W-:Y:S10]  /*0490*/  @P0 BRA `(.L_x_418) ;  /* 0x00000000000c0947 */ /* 0x000ff40003800000 */
[----:B------:R-:W-:-:S14]  /*04a0*/  DSETP.NEU.AND P0, PT, |R10|, +INF , PT ;  /* 0x7ff000000a00742a */ /* 0x000fdc0003f0d200 */
[----:B------:R-:W-:Y:S02]  /*04b0*/  @!P0 IMAD.MOV.U32 R16, RZ, RZ, 0x0 ;  /* 0x00000000ff108424 */ /* 0x000fe400078e00ff */
[----:B------:R-:W-:-:S07]  /*04c0*/  @!P0 IMAD.MOV.U32 R17, RZ, RZ, 0x7ff00000 ;  /* 0x7ff00000ff118424 */ /* 0x000fce00078e00ff */
.L_x_418:
[----:B------:R-:W-:Y:S05]  /*04d0*/  BSYNC.RECONVERGENT B0 ;  /* 0x0000000000007941 */ /* 0x000fea0003800200 */
.L_x_417:
[----:B------:R-:W-:Y:S01]  /*04e0*/  BSSY.RECONVERGENT B0, `(.L_x_419) ;  /* 0x0000005000007945 */ /* 0x000fe20003800200 */
[----:B------:R-:W-:Y:S02]  /*04f0*/  FSEL R10, R16, RZ, P2 ;  /* 0x000000ff100a7208 */ /* 0x000fe40001000000 */
[----:B------:R-:W-:Y:S02]  /*0500*/  FSEL R11, R17, 1.875, P2 ;  /* 0x3ff00000110b7808 */ /* 0x000fe40001000000 */
[----:B------:R-:W-:-:S07]  /*0510*/  MOV R34, 0x530 ;  /* 0x0000053000227802 */ /* 0x000fce0000000f00 */
[----:B------:R-:W-:Y:S05]  /*0520*/  CALL.REL.NOINC `($_Z4calmPdS_S_S_S_S_S_S_S_S_S_S_S_S_i$__internal_accurate_pow) ;  /* 0x0000000c00f47944 */ /* 0x000fea0003c00000 */
[----:B------:R-:W-:Y:S05]  /*0530*/  BSYNC.RECONVERGENT B0 ;  /* 0x0000000000007941 */ /* 0x000fea0003800200 */
.L_x_419:
[C---:B------:R-:W-:Y:S01]  /*0540*/  DADD R12, R8.reuse, 2 ;  /* 0x40000000080c7429 */ /* 0x040fe20000000000 */
[----:B------:R-:W-:Y:S01]  /*0550*/  BSSY.RECONVERGENT B0, `(.L_x_420) ;  /* 0x0000011000007945 */ /* 0x000fe20003800200 */
[----:B------:R-:W-:Y:S02]  /*0560*/  DSETP.NEU.AND P0, PT, R8, RZ, PT ;  /* 0x000000ff0800722a */ /* 0x000fe40003f0d000 */
[----:B------:R-:W-:Y:S02]  /*0570*/  DADD R18, -RZ, |R6| ;  /* 0x00000000ff127229 */ /* 0x000fe40000000506 */
[----:B------:R-:W-:-:S04]  /*0580*/  IMAD.MOV.U32 R12, RZ, RZ, R16 ;  /* 0x000000ffff0c7224 */ /* 0x000fc800078e0010 */
[----:B------:R-:W-:Y:S01]  /*0590*/  LOP3.LUT R0, R13, 0x7ff00000, RZ, 0xc0, !PT ;  /* 0x7ff000000d007812 */ /* 0x000fe200078ec0ff */
[----:B------:R-:W-:Y:S02]  /*05a0*/  IMAD.MOV.U32 R13, RZ, RZ, R17 ;  /* 0x000000ffff0d7224 */ /* 0x000fe400078e0011 */
[----:B------:R-:W-:Y:S01]  /*05b0*/  IMAD.MOV.U32 R14, RZ, RZ, R12 ;  /* 0x000000ffff0e7224 */ /* 0x000fe200078e000c */
        /* <DEDUP_REMOVED lines=10> */
.L_x_421:
[----:B------:R-:W-:Y:S05]  /*0660*/  BSYNC.RECONVERGENT B0 ;  /* 0x0000000000007941 */ /* 0x000fea0003800200 */
.L_x_420:
[----:B------:R-:W-:Y:S01]  /*0670*/  BSSY.RECONVERGENT B0, `(.L_x_422) ;  /* 0x0000004000007945 */ /* 0x000fe20003800200 */
[----:B------:R-:W-:Y:S01]  /*0680*/  IMAD.MOV.U32 R3, RZ, RZ, R19 ;  /* 0x000000ffff037224 */ /* 0x000fe200078e0013 */
[----:B------:R-:W-:-:S07]  /*0690*/  MOV R34, 0x6b0 ;  /* 0x000006b000227802 */ /* 0x000fce0000000f00 */
[----:B------:R-:W-:Y:S05]  /*06a0*/  CALL.REL.NOINC `($_Z4calmPdS_S_S_S_S_S_S_S_S_S_S_S_S_i$__internal_accurate_pow) ;  /* 0x0000000c00947944 */ /* 0x000fea0003c00000 */
[----:B------:R-:W-:Y:S05]  /*06b0*/  BSYNC.RECONVERGENT B0 ;  /* 0x0000000000007941 */ /* 0x000fea0003800200 */
.L_x_422:
[C---:B------:R-:W-:Y:S01]  /*06c0*/  DADD R18, R6.reuse, 2 ;  /* 0x4000000006127429 */ /* 0x040fe20000000000 */
[----:B------:R-:W-:Y:S01]  /*06d0*/  BSSY.RECONVERGENT B0, `(.L_x_423) ;  /* 0x0000010000007945 */ /* 0x000fe20003800200 */
[----:B------:R-:W-:Y:S02]  /*06e0*/  DSETP.NEU.AND P0, PT, R6, RZ, PT ;  /* 0x000000ff0600722a */ /* 0x000fe40003f0d000 */
[----:B------:R-:W-:Y:S02]  /*06f0*/  DSETP.NEU.AND P3, PT, R8, 1, PT ;  /* 0x3ff000000800742a */ /* 0x000fe40003f6d000 */
[----:B------:R-:W-:-:S04]  /*0700*/  DSETP.NEU.AND P2, PT, R6, 1, PT ;  /* 0x3ff000000600742a */ /* 0x000fc80003f4d000 */
[----:B------:R-:W-:Y:S02]  /*0710*/  LOP3.LUT R18, R19, 0x7ff00000, RZ, 0xc0, !PT ;  /* 0x7ff0000013127812 */ /* 0x000fe400078ec0ff */
[----:B------:R-:W-:Y:S02]  /*0720*/  FSEL R14, R14, RZ, P3 ;  /* 0x000000ff0e0e7208 */ /* 0x000fe40001800000 */
[----:B------:R-:W-:Y:S02]  /*0730*/  ISETP.NE.AND P1, PT, R18, 0x7ff00000, PT ;  /* 0x7ff000001200780c */ /* 0x000fe40003f25270 */
[----:B------:R-:W-:Y:S02]  /*0740*/  FSEL R15, R15, 1.875, P3 ;  /* 0x3ff000000f0f7808 */ /* 0x000fe40001800000 */
[----:B------:R-:W-:-:S09]  /*0750*/  @!P0 CS2R R16, SRZ ;  /* 0x0000000000108805 */ /* 0x000fd2000001ff00 */
[----:B------:R-:W-:Y:S05]  /*0760*/  @P1 BRA `(.L_x_424) ;  /* 0x0000000000181947 */ /* 0x000fea0003800000 */
[----:B------:R-:W-:-:S14]  /*0770*/  DSETP.NAN.AND P0, PT, R6, R6, PT ;  /* 0x000000060600722a */ /* 0x000fdc0003f08000 */
[----:B------:R-:W-:Y:S01]  /*0780*/  @P0 DADD R16, R6, 2 ;  /* 0x4000000006100429 */ /* 0x000fe20000000000 */
[----:B------:R-:W-:Y:S10]  /*0790*/  @P0 BRA `(.L_x_424) ;  /* 0x00000000000c0947 */ /* 0x000ff40003800000 */
[----:B------:R-:W-:-:S14]  /*07a0*/  DSETP.NEU.AND P0, PT, |R6|, +INF , PT ;  /* 0x7ff000000600742a */ /* 0x000fdc0003f0d200 */
[----:B------:R-:W-:Y:S02]  /*07b0*/  @!P0 IMAD.MOV.U32 R16, RZ, RZ, 0x0 ;  /* 0x00000000ff108424 */ /* 0x000fe400078e00ff */
[----:B------:R-:W-:-:S07]  /*07c0*/  @!P0 IMAD.MOV.U32 R17, RZ, RZ, 0x7ff00000 ;  /* 0x7ff00000ff118424 */ /* 0x000fce00078e00ff */
.L_x_424:
[----:B------:R-:W-:Y:S05]  /*07d0*/  BSYNC.RECONVERGENT B0 ;  /* 0x0000000000007941 */ /* 0x000fea0003800200 */
.L_x_423:
[----:B------:R-:W-:Y:S01]  /*07e0*/  FSEL R6, R16, RZ, P2 ;  /* 0x000000ff10067208 */ /* 0x000fe20001000000 */
[----:B------:R-:W-:Y:S01]  /*07f0*/  BSSY.RECONVERGENT B0, `(.L_x_425) ;  /* 0x0000017000007945 */ /* 0x000fe20003800200 */
[----:B------:R-:W-:Y:S02]  /*0800*/  FSEL R7, R17, 1.875, P2 ;  /* 0x3ff0000011077808 */ /* 0x000fe40001000000 */
[----:B------:R-:W-:-:S04]  /*0810*/  FSETP.GEU.AND P1, PT, |R11|, 6.5827683646048100446e-37, PT ;  /* 0x036000000b00780b */ /* 0x000fc80003f2e200 */
[----:B------:R-:W-:Y:S01]  /*0820*/  DADD R18, R14, R6 ;  /* 0x000000000e127229 */ /* 0x000fe20000000006 */
        /* <DEDUP_REMOVED lines=16> */
[----:B------:R-:W-:Y:S05]  /*0930*/  CALL.REL.NOINC `($__internal_6_$__cuda_sm20_div_rn_f64_full) ;  /* 0x00000004007c7944 */ /* 0x000fea0003c00000 */
[----:B------:R-:W-:Y:S02]  /*0940*/  IMAD.MOV.U32 R6, RZ, RZ, R24 ;  /* 0x000000ffff067224 */ /* 0x000fe400078e0018 */
[----:B------:R-:W-:-:S07]  /*0950*/  IMAD.MOV.U32 R7, RZ, RZ, R25 ;  /* 0x000000ffff077224 */ /* 0x000fce00078e0019 */
.L_x_426:
[----:B------:R-:W-:Y:S05]  /*0960*/  BSYNC.RECONVERGENT B0 ;  /* 0x0000000000007941 */ /* 0x000fea0003800200 */
.L_x_425:
[----:B------:R-:W-:Y:S01]  /*0970*/  DADD R10, -R4, R8 ;  /* 0x00000000040a7229 */ /* 0x000fe20000000108 */
[----:B------:R-:W-:Y:S01]  /*0980*/  BSSY.RECONVERGENT B0, `(.L_x_427) ;  /* 0x0000005000007945 */ /* 0x000fe20003800200 */
[----:B------:R-:W-:-:S06]  /*0990*/  MOV R34, 0x9d0 ;  /* 0x000009d000227802 */ /* 0x000fcc0000000f00 */
[----:B------:R-:W-:-:S10]  /*09a0*/  DADD R18, -RZ, |R10| ;  /* 0x00000000ff127229 */ /* 0x000fd4000000050a */
[----:B------:R-:W-:-:S07]  /*09b0*/  IMAD.MOV.U32 R3, RZ, RZ, R19 ;  /* 0x000000ffff037224 */ /* 0x000fce00078e0013 */
[----:B------:R-:W-:Y:S05]  /*09c0*/  CALL.REL.NOINC `($_Z4calmPdS_S_S_S_S_S_S_S_S_S_S_S_S_i$__internal_accurate_pow) ;  /* 0x0000000800cc7944 */ /* 0x000fea0003c00000 */
[----:B------:R-:W-:Y:S05]  /*09d0*/  BSYNC.RECONVERGENT B0 ;  /* 0x0000000000007941 */ /* 0x000fea0003800200 */
.L_x_427:
[C---:B------:R-:W-:Y:S01]  /*09e0*/  DADD R14, R10.reuse, 2 ;  /* 0x400000000a0e7429 */ /* 0x040fe20000000000 */
[----:B------:R-:W-:Y:S01]  /*09f0*/  BSSY.RECONVERGENT B0, `(.L_x_428) ;  /* 0x0000012000007945 */ /* 0x000fe20003800200 */
[----:B------:R-:W-:Y:S01]  /*0a00*/  DSETP.NEU.AND P4, PT, R10, RZ, PT ;  /* 0x000000ff0a00722a */ /* 0x000fe20003f8d000 */
[----:B------:R-:W-:Y:S01]  /*0a10*/  ISETP.NE.AND P3, PT, R0, 0x7ff00000, PT ;  /* 0x7ff000000000780c */ /* 0x000fe20003f65270 */
[----:B------:R-:W-:Y:S02]  /*0a20*/  DADD R18, -RZ, |R4| ;  /* 0x00000000ff127229 */ /* 0x000fe40000000504 */
[----:B------:R-:W-:Y:S02]  /*0a30*/  DSETP.NEU.AND P0, PT, R8, RZ, PT ;  /* 0x000000ff0800722a */ /* 0x000fe40003f0d000 */
[----:B------:R-:W-:Y:S02]  /*0a40*/  DSETP.NEU.AND P1, PT, R10, 1, PT ;  /* 0x3ff000000a00742a */ /* 0x000fe40003f2d000 */
[----:B------:R-:W-:Y:S01]  /*0a50*/  LOP3.LUT R14, R15, 0x7ff00000, RZ, 0xc0, !PT ;  /* 0x7ff000000f0e7812 */ /* 0x000fe200078ec0ff */
[----:B------:R-:W-:-:S03]  /*0a60*/  DSETP.NEU.AND P2, PT, R8, 1, PT ;  /* 0x3ff000000800742a */ /* 0x000fc60003f4d000 */
        /* <DEDUP_REMOVED lines=10> */
.L_x_429:
[----:B------:R-:W-:Y:S05]  /*0b10*/  BSYNC.RECONVERGENT B0 ;  /* 0x0000000000007941 */ /* 0x000fea0003800200 */
.L_x_428:
[----:B------:R-:W-:Y:S01]  /*0b20*/  BSSY.RECONVERGENT B0, `(.L_x_430) ;  /* 0x000000b000007945 */ /* 0x000fe20003800200 */
[----:B------:R-:W-:Y:S02]  /*0b30*/  FSEL R10, R16, RZ, P1 ;  /* 0x000000ff100a7208 */ /* 0x000fe40000800000 */
[----:B------:R-:W-:Y:S02]  /*0b40*/  @!P0 CS2R R12, SRZ ;  /* 0x00000000000c8805 */ /* 0x000fe4000001ff00 */
[----:B------:R-:W-:Y:S01]  /*0b50*/  FSEL R11, R17, 1.875, P1 ;  /* 0x3ff00000110b7808 */ /* 0x000fe20000800000 */
[----:B------:R-:W-:Y:S06]  /*0b60*/  @P3 BRA `(.L_x_431) ;  /* 0x0000000000183947 */ /* 0x000fec0003800000 */
[----:B------:R-:W-:-:S14]  /*0b70*/  DSETP.NAN.AND P0, PT, R8, R8, PT ;  /* 0x000000080800722a */ /* 0x000fdc0003f08000 */
[----:B------:R-:W-:Y:S01]  /*0b80*/  @P0 DADD R12, R8, 2 ;  /* 0x40000000080c0429 */ /* 0x000fe20000000000 */
[----:B------:R-:W-:Y:S10]  /*0b90*/  @P0 BRA `(.L_x_431) ;  /* 0x00000000000c0947 */ /* 0x000ff40003800000 */
[----:B------:R-:W-:-:S14]  /*0ba0*/  DSETP.NEU.AND P0, PT, |R8|, +INF , PT ;  /* 0x7ff000000800742a */ /* 0x000fdc0003f0d200 */
[----:B------:R-:W-:Y:S02]  /*0bb0*/  @!P0 IMAD.MOV.U32 R12, RZ, RZ, 0x0 ;  /* 0x00000000ff0c8424 */ /* 0x000fe400078e00ff */
[----:B------:R-:W-:-:S07]  /*0bc0*/  @!P0 IMAD.MOV.U32 R13, RZ, RZ, 0x7ff00000 ;  /* 0x7ff00000ff0d8424 */ /* 0x000fce00078e00ff */
.L_x_431:
[----:B------:R-:W-:Y:S05]  /*0bd0*/  BSYNC.RECONVERGENT B0 ;  /* 0x0000000000007941 */ /* 0x000fea0003800200 */
.L_x_430:
[----:B------:R-:W-:Y:S01]  /*0be0*/  BSSY.RECONVERGENT B0, `(.L_x_432) ;  /* 0x0000005000007945 */ /* 0x000fe20003800200 */
[----:B------:R-:W-:Y:S02]  /*0bf0*/  FSEL R8, R12, RZ, P2 ;  /* 0x000000ff0c087208 */ /* 0x000fe40001000000 */
[----:B------:R-:W-:Y:S02]  /*0c00*/  FSEL R9, R13, 1.875, P2 ;  /* 0x3ff000000d097808 */ /* 0x000fe40001000000 */
[----:B------:R-:W-:-:S07]  /*0c10*/  MOV R34, 0xc30 ;  /* 0x00000c3000227802 */ /* 0x000fce0000000f00 */
[----:B------:R-:W-:Y:S05]  /*0c20*/  CALL.REL.NOINC `($_Z4calmPdS_S_S_S_S_S_S_S_S_S_S_S_S_i$__internal_accurate_pow) ;  /* 0x0000000800347944 */ /* 0x000fea0003c00000 */
[----:B------:R-:W-:Y:S05]  /*0c30*/  BSYNC.RECONVERGENT B0 ;  /* 0x0000000000007941 */ /* 0x000fea0003800200 */
.L_x_432:
[C---:B------:R-:W-:Y:S01]  /*0c40*/  DADD R12, R4.reuse, 2 ;  /* 0x40000000040c7429 */ /* 0x040fe20000000000 */
[----:B------:R-:W-:Y:S01]  /*0c50*/  BSSY.RECONVERGENT B0, `(.L_x_433) ;  /* 0x000000d000007945 */ /* 0x000fe20003800200 */
[C---:B------:R-:W-:Y:S02]  /*0c60*/  DSETP.NEU.AND P0, PT, R4.reuse, RZ, PT ;  /* 0x000000ff0400722a */ /* 0x040fe40003f0d000 */
[----:B------:R-:W-:-:S06]  /*0c70*/  DSETP.NEU.AND P2, PT, R4, 1, PT ;  /* 0x3ff000000400742a */ /* 0x000fcc0003f4d000 */
[----:B------:R-:W-:-:S04]  /*0c80*/  LOP3.LUT R12, R13, 0x7ff00000, RZ, 0xc0, !PT ;  /* 0x7ff000000d0c7812 */ /* 0x000fc800078ec0ff */
[----:B------:R-:W-:Y:S02]  /*0c90*/  ISETP.NE.AND P1, PT, R12, 0x7ff00000, PT ;  /* 0x7ff000000c00780c */ /* 0x000fe40003f25270 */
        /* <DEDUP_REMOVED lines=8> */
.L_x_434:
[----:B------:R-:W-:Y:S05]  /*0d20*/  BSYNC.RECONVERGENT B0 ;  /* 0x0000000000007941 */ /* 0x000fea0003800200 */
.L_x_433:
        /* <DEDUP_REMOVED lines=24> */
.L_x_436:
[----:B------:R-:W-:Y:S05]  /*0eb0*/  BSYNC.RECONVERGENT B0 ;  /* 0x0000000000007941 */ /* 0x000fea0003800200 */
.L_x_435:
[----:B------:R-:W0:Y:S08]  /*0ec0*/  LDC.64 R8, c[0x0][0x3c0] ;  /* 0x0000f000ff087b82 */ /* 0x000e300000000a00 */
[----:B------:R-:W1:Y:S01]  /*0ed0*/  LDC.64 R10, c[0x0][0x3b8] ;  /* 0x0000ee00ff0a7b82 */ /* 0x000e620000000a00 */
[----:B0-----:R-:W-:-:S05]  /*0ee0*/  IMAD.WIDE R8, R2, 0x8, R8 ;  /* 0x0000000802087825 */ /* 0x001fca00078e0208 */
[----:B------:R-:W-:Y:S01]  /*0ef0*/  STG.E.64 desc[UR8][R8.64], R6 ;  /* 0x0000000608007986 */ /* 0x000fe2000c101b08 */
[----:B-1----:R-:W-:-:S05]  /*0f00*/  IMAD.WIDE R2, R2, 0x8, R10 ;  /* 0x0000000802027825 */ /* 0x002fca00078e020a */
[----:B------:R-:W-:Y:S01]  /*0f10*/  STG.E.64 desc[UR8][R2.64], R4 ;  /* 0x0000000402007986 */ /* 0x000fe2000c101b08 */
[----:B------:R-:W-:Y:S05]  /*0f20*/  EXIT ;  /* 0x000000000000794d */ /* 0x000fea0003800000 */
        .weak           $__internal_6_$__cuda_sm20_div_rn_f64_full
        .type           $__internal_6_$__cuda_sm20_div_rn_f64_full,@function
        .size           $__internal_6_$__cuda_sm20_div_rn_f64_full,($_Z4calmPdS_S_S_S_S_S_S_S_S_S_S_S_S_i$__internal_accurate_pow - $__internal_6_$__cuda_sm20_div_rn_f64_full)
$__internal_6_$__cuda_sm20_div_rn_f64_full:
        /* <DEDUP_REMOVED lines=9> */
[----:B------:R-:W-:Y:S01]  /*0fc0*/  IMAD.MOV.U32 R21, RZ, RZ, 0x1ca00000 ;  /* 0x1ca00000ff157424 */ /* 0x000fe200078e00ff */
[----:B------:R-:W-:Y:S01]  /*0fd0*/  LOP3.LUT R3, R19, 0x7ff00000, RZ, 0xc0, !PT ;  /* 0x7ff0000013037812 */ /* 0x000fe200078ec0ff */
[----:B------:R-:W-:Y:S02]  /*0fe0*/  BSSY.RECONVERGENT B1, `(.L_x_437) ;  /* 0x000004f000017945 */ /* 0x000fe40003800200 */
[----:B------:R-:W-:Y:S01]  /*0ff0*/  @!P0 DMUL R14, R16, 8.98846567431157953865e+307 ;  /* 0x7fe00000100e8828 */ /* 0x000fe20000000000 */
[----:B------:R-:W-:-:S05]  /*1000*/  ISETP.GE.U32.AND P1, PT, R3, R22, PT ;  /* 0x000000160300720c */ /* 0x000fca0003f26070 */
[----:B------:R-:W0:Y:S02]  /*1010*/  MUFU.RCP64H R25, R15 ;  /* 0x0000000f00197308 */ /* 0x000e240000001800 */
[----:B------:R-:W-:-:S04]  /*1020*/  @!P2 LOP3.LUT R26, R17, 0x7ff00000, RZ, 0xc0, !PT ;  /* 0x7ff00000111aa812 */ /* 0x000fc800078ec0ff */
[----:B------:R-:W-:Y:S01]  /*1030*/  @!P2 ISETP.GE.U32.AND P3, PT, R3, R26, PT ;  /* 0x0000001a0300a20c */ /* 0x000fe20003f66070 */
[----:B------:R-:W-:-:S03]  /*1040*/  @!P2 IMAD.MOV.U32 R26, RZ, RZ, RZ ;  /* 0x000000ffff1aa224 */ /* 0x000fc600078e00ff */
[----:B------:R-:W-:-:S04]  /*1050*/  @!P2 SEL R23, R21, 0x63400000, !P3 ;  /* 0x634000001517a807 */ /* 0x000fc80005800000 */
[----:B------:R-:W-:Y:S01]  /*1060*/  @!P2 LOP3.LUT R23, R23, 0x80000000, R19, 0xf8, !PT ;  /* 0x800000001717a812 */ /* 0x000fe200078ef813 */
[----:B0-----:R-:W-:-:S03]  /*1070*/  DFMA R10, R24, -R14, 1 ;  /* 0x3ff00000180a742b */ /* 0x001fc6000000080e */
[----:B------:R-:W-:-:S05]  /*1080*/  @!P2 LOP3.LUT R27, R23, 0x100000, RZ, 0xfc, !PT ;  /* 0x00100000171ba812 */ /* 0x000fca00078efcff */
[----:B------:R-:W-:-:S08]  /*1090*/  DFMA R10, R10, R10, R10 ;  /* 0x0000000a0a0a722b */ /* 0x000fd0000000000a */
[----:B------:R-:W-:Y:S01]  /*10a0*/  DFMA R24, R24, R10, R24 ;  /* 0x0000000a1818722b */ /* 0x000fe20000000018 */
[----:B------:R-:W-:Y:S01]  /*10b0*/  SEL R11, R21, 0x63400000, !P1 ;  /* 0x63400000150b7807 */ /* 0x000fe20004800000 */
[----:B------:R-:W-:-:S03]  /*10c0*/  IMAD.MOV.U32 R10, RZ, RZ, R18 ;  /* 0x000000ffff0a7224 */ /* 0x000fc600078e0012 */
        /* <DEDUP_REMOVED lines=9> */
[----:B------:R-:W-:Y:S01]  /*1160*/  VIADD R31, R28, 0xffffffff ;  /* 0xffffffff1c1f7836 */ /* 0x000fe20000000000 */
[----:B------:R-:W-:-:S04]  /*1170*/  IADD3 R30, PT, PT, R29, -0x1, RZ ;  /* 0xffffffff1d1e7810 */ /* 0x000fc80007ffe0ff */
[----:B------:R-:W-:Y:S02]  /*1180*/  ISETP.GT.U32.AND P0, PT, R30, 0x7feffffe, PT ;  /* 0x7feffffe1e00780c */ /* 0x000fe40003f04070 */
[----:B------:R-:W-:Y:S02]  /*1190*/  DFMA R22, R26, -R14, R10 ;  /* 0x8000000e1a16722b */ /* 0x000fe4000000000a */
[----:B------:R-:W-:-:S06]  /*11a0*/  ISETP.GT.U32.OR P0, PT, R31, 0x7feffffe, P0 ;  /* 0x7feffffe1f00780c */ /* 0x000fcc0000704470 */
[----:B------:R-:W-:-:S07]  /*11b0*/  DFMA R22, R24, R22, R26 ;  /* 0x000000161816722b */ /* 0x000fce000000001a */
        /* <DEDUP_REMOVED lines=18> */
[----:B------:R-:W-:Y:S01]  /*12e0*/  IMAD.MOV R11, RZ, RZ, -R3 ;  /* 0x000000ffff0b7224 */ /* 0x000fe200078e0a03 */
[----:B------:R-:W-:Y:S01]  /*12f0*/  DMUL.RP R18, R22, R18 ;  /* 0x0000001216127228 */ /* 0x000fe20000008000 */
[----:B------:R-:W-:Y:S01]  /*1300*/  IMAD.MOV.U32 R10, RZ, RZ, RZ ;  /* 0x000000ffff0a7224 */ /* 0x000fe200078e00ff */
[----:B------:R-:W-:-:S05]  /*1310*/  IADD3 R3, PT, PT, -R3, -0x43300000, RZ ;  /* 0xbcd0000003037810 */ /* 0x000fca0007ffe1ff */
[----:B------:R-:W-:-:S03]  /*1320*/  DFMA R10, R24, -R10, R22 ;  /* 0x8000000a180a722b */ /* 0x000fc60000000016 */
[----:B------:R-:W-:-:S07]  /*1330*/  LOP3.LUT R17, R19, R17, RZ, 0x3c, !PT ;  /* 0x0000001113117212 */ /* 0x000fce00078e3cff */
[----:B------:R-:W-:-:S04]  /*1340*/  FSETP.NEU.AND P0, PT, |R11|, R3, PT ;  /* 0x000000030b00720b */ /* 0x000fc80003f0d200 */
[----:B------:R-:W-:Y:S02]  /*1350*/  FSEL R24, R18, R24, !P0 ;  /* 0x0000001812187208 */ /* 0x000fe40004000000 */
[----:B------:R-:W-:Y:S01]  /*1360*/  FSEL R25, R17, R25, !P0 ;  /* 0x0000001911197208 */ /* 0x000fe20004000000 */
[----:B------:R-:W-:Y:S06]  /*1370*/  BRA `(.L_x_439) ;  /* 0x0000000000547947 */ /* 0x000fec0003800000 */
.L_x_438:
        /* <DEDUP_REMOVED lines=16> */
.L_x_441:
[----:B------:R-:W-:Y:S01]  /*1480*/  LOP3.LUT R25, R17, 0x80000, RZ, 0xfc, !PT ;  /* 0x0008000011197812 */ /* 0x000fe200078efcff */
[----:B------:R-:W-:Y:S01]  /*1490*/  IMAD.MOV.U32 R24, RZ, RZ, R16 ;  /* 0x000000ffff187224 */ /* 0x000fe200078e0010 */
[----:B------:R-:W-:Y:S06]  /*14a0*/  BRA `(.L_x_439) ;  /* 0x0000000000087947 */ /* 0x000fec0003800000 */
.L_x_440:
[----:B------:R-:W-:Y:S01]  /*14b0*/  LOP3.LUT R25, R19, 0x80000, RZ, 0xfc, !PT ;  /* 0x0008000013197812 */ /* 0x000fe200078efcff */
[----:B------:R-:W-:-:S07]  /*14c0*/  IMAD.MOV.U32 R24, RZ, RZ, R18 ;  /* 0x000000ffff187224 */ /* 0x000fce00078e0012 */
.L_x_439:
[----:B------:R-:W-:Y:S05]  /*14d0*/  BSYNC.RECONVERGENT B1 ;  /* 0x0000000000017941 */ /* 0x000fea0003800200 */
.L_x_437:
[----:B------:R-:W-:-:S04]  /*14e0*/  IMAD.MOV.U32 R21, RZ, RZ, 0x0 ;  /* 0x00000000ff157424 */ /* 0x000fc800078e00ff */
[----:B------:R-:W-:Y:S05]  /*14f0*/  RET.REL.NODEC R20 `(_Z4calmPdS_S_S_S_S_S_S_S_S_S_S_S_S_i) ;  /* 0xffffffe814c07950 */ /* 0x000fea0003c3ffff */
        .type           $_Z4calmPdS_S_S_S_S_S_S_S_S_S_S_S_S_i$__internal_accurate_pow,@function
        .size           $_Z4calmPdS_S_S_S_S_S_S_S_S_S_S_S_S_i$__internal_accurate_pow,(.L_x_866 - $_Z4calmPdS_S_S_S_S_S_S_S_S_S_S_S_S_i$__internal_accurate_pow)
$_Z4calmPdS_S_S_S_S_S_S_S_S_S_S_S_S_i$__internal_accurate_pow:
[----:B------:R-:W-:Y:S01]  /*1500*/  ISETP.GT.U32.AND P0, PT, R3, 0xfffff, PT ;  /* 0x000fffff0300780c */ /* 0x000fe20003f04070 */
[--C-:B------:R-:W-:Y:S01]  /*1510*/  IMAD.MOV.U32 R19, RZ, RZ, R3.reuse ;  /* 0x000000ffff137224 */ /* 0x100fe200078e0003 */
[----:B------:R-:W-:Y:S01]  /*1520*/  UMOV UR6, 0x7d2cafe2 ;  /* 0x7d2cafe200067882 */ /* 0x000fe20000000000 */
[----:B------:R-:W-:Y:S01]  /*1530*/  IMAD.MOV.U32 R22, RZ, RZ, 0x41ad3b5a ;  /* 0x41ad3b5aff167424 */ /* 0x000fe200078e00ff */
[----:B------:R-:W-:Y:S01]  /*1540*/  UMOV UR7, 0x3eb0f5ff ;  /* 0x3eb0f5ff00077882 */ /* 0x000fe20000000000 */
[----:B------:R-:W-:Y:S01]  /*1550*/  IMAD.MOV.U32 R23, RZ, RZ, 0x3ed0f5d2 ;  /* 0x3ed0f5d2ff177424 */ /* 0x000fe200078e00ff */
[----:B------:R-:W-:Y:S01]  /*1560*/  SHF.R.U32.HI R3, RZ, 0x14, R3 ;  /* 0x00000014ff037819 */ /* 0x000fe20000011603 */
[----:B------:R-:W-:Y:S01]  /*1570*/  UMOV UR10, 0xfefa39ef ;  /* 0xfefa39ef000a7882 */ /* 0x000fe20000000000 */
[----:B------:R-:W-:-:S05]  /*1580*/  UMOV UR11, 0x3fe62e42 ;  /* 0x3fe62e42000b7882 */ /* 0x000fca0000000000 */
[----:B------:R-:W-:-:S10]  /*1590*/  @!P0 DMUL R16, R18, 1.80143985094819840000e+16 ;  /* 0x4350000012108828 */ /* 0x000fd40000000000 */
[----:B------:R-:W-:Y:S01]  /*15a0*/  @!P0 IMAD.MOV.U32 R19, RZ, RZ, R17 ;  /* 0x000000ffff138224 */ /* 0x000fe200078e0011 */
[----:B------:R-:W-:Y:S01]  /*15b0*/  @!P0 LEA.HI R3, R17, 0xffffffca, RZ, 0xc ;  /* 0xffffffca11038811 */ /* 0x000fe200078f60ff */
[----:B------:R-:W-:Y:S02]  /*15c0*/  @!P0 IMAD.MOV.U32 R18, RZ, RZ, R16 ;  /* 0x000000ffff128224 */ /* 0x000fe400078e0010 */
[----:B------:R-:W-:Y:S01]  /*15d0*/  IMAD.MOV.U32 R17, RZ, RZ, 0x43300000 ;  /* 0x43300000ff117424 */ /* 0x000fe200078e00ff */
[----:B------:R-:W-:Y:S01]  /*15e0*/  LOP3.LUT R19, R19, 0x800fffff, RZ, 0xc0, !PT ;  /* 0x800fffff13137812 */ /* 0x000fe200078ec0ff */
[----:B------:R-:W-:Y:S02]  /*15f0*/  IMAD.MOV.U32 R20, RZ, RZ, R18 ;  /* 0x000000ffff147224 */ /* 0x000fe400078e0012 */
[----:B------:R-:W-:Y:S01]  /*1600*/  IMAD.MOV.U32 R18, RZ, RZ, RZ ;  /* 0x000000ffff127224 */ /* 0x000fe200078e00ff */
[----:B------:R-:W-:Y:S01]  /*1610*/  LOP3.LUT R21, R19, 0x3ff00000, RZ, 0xfc, !PT ;  /* 0x3ff0000013157812 */ /* 0x000fe200078efcff */
[----:B------:R-:W-:-:S03]  /*1620*/  VIADD R16, R3, 0xfffffc01 ;  /* 0xfffffc0103107836 */ /* 0x000fc60000000000 */
[----:B------:R-:W-:-:S13]  /*1630*/  ISETP.GE.U32.AND P1, PT, R21, 0x3ff6a09f, PT ;  /* 0x3ff6a09f1500780c */ /* 0x000fda0003f26070 */
[----:B------:R-:W-:Y:S02]  /*1640*/  @P1 VIADD R19, R21, 0xfff00000 ;  /* 0xfff0000015131836 */ /* 0x000fe40000000000 */
[----:B------:R-:W-:-:S03]  /*1650*/  @P1 VIADD R16, R3, 0xfffffc02 ;  /* 0xfffffc0203101836 */ /* 0x000fc60000000000 */
[----:B------:R-:W-:Y:S02]  /*1660*/  @P1 MOV R21, R19 ;  /* 0x0000001300151202 */ /* 0x000fe40000000f00 */
[----:B------:R-:W-:-:S04]  /*1670*/  LOP3.LUT R16, R16, 0x80000000, RZ, 0x3c, !PT ;  /* 0x8000000010107812 */ /* 0x000fc800078e3cff */
        /* <DEDUP_REMOVED lines=32> */
[----:B------:R-:W-:-:S03]  /*1880*/  DMUL R32, R18, R24 ;  /* 0x0000001812207228 */ /* 0x000fc60000000000 */
[----:B------:R-:W-:-:S08]  /*1890*/  DFMA R20, R30, R28, UR6 ;  /* 0x000000061e147e2b */ /* 0x000fd0000800001c */
[----:B------:R-:W-:Y:S01]  /*18a0*/  DADD R26, -R20, UR6 ;  /* 0x00000006141a7e29 */ /* 0x000fe20008000100 */
[----:B------:R-:W-:Y:S01]  /*18b0*/  UMOV UR6, 0xb9e7b0 ;  /* 0x00b9e7b000067882 */ /* 0x000fe20000000000 */
[----:B------:R-:W-:-:S06]  /*18c0*/  UMOV UR7, 0x3c46a4cb ;  /* 0x3c46a4cb00077882 */ /* 0x000fcc0000000000 */
[----:B------:R-:W-:Y:S02]  /*18d0*/  DFMA R26, R30, R28, R26 ;  /* 0x0000001c1e1a722b */ /* 0x000fe4000000001a */
[----:B------:R-:W-:Y:S01]  /*18e0*/  DFMA R28, R18, R18, -R24 ;  /* 0x00000012121c722b */ /* 0x000fe20000000818 */
[----:B------:R-:W-:Y:S02]  /*18f0*/  VIADD R31, R23, 0x100000 ;  /* 0x00100000171f7836 */ /* 0x000fe40000000000 */
[----:B------:R-:W-:-:S06]  /*1900*/  IMAD.MOV.U32 R30, RZ, RZ, R22 ;  /* 0x000000ffff1e7224 */ /* 0x000fcc00078e0016 */
[----:B------:R-:W-:Y:S02]  /*1910*/  DFMA R28, R18, R30, R28 ;  /* 0x0000001e121c722b */ /* 0x000fe4000000001c */
[----:B------:R-:W-:Y:S01]  /*1920*/  DADD R30, R26, -UR6 ;  /* 0x800000061a1e7e29 */ /* 0x000fe20008000000 */
[----:B------:R-:W-:Y:S01]  /*1930*/  UMOV UR6, 0x80000000 ;  /* 0x8000000000067882 */ /* 0x000fe20000000000 */
[----:B------:R-:W-:Y:S01]  /*1940*/  DFMA R26, R18, R24, -R32 ;  /* 0x00000018121a722b */ /* 0x000fe20000000820 */
[----:B------:R-:W-:Y:S02]  /*1950*/  UMOV UR7, 0x43300000 ;  /* 0x4330000000077882 */ /* 0x000fe40000000000 */
[----:B------:R-:W-:Y:S01]  /*1960*/  DADD R16, R16, -UR6 ;  /* 0x8000000610107e29 */ /* 0x000fe20008000000 */
[----:B------:R-:W-:Y:S01]  /*1970*/  UMOV UR6, 0xfefa39ef ;  /* 0xfefa39ef00067882 */ /* 0x000fe20000000000 */
[----:B------:R-:W-:-:S03]  /*1980*/  UMOV UR7, 0x3fe62e42 ;  /* 0x3fe62e4200077882 */ /* 0x000fc60000000000 */
        /* <DEDUP_REMOVED lines=18> */
[--C-:B------:R-:W-:Y:S01]  /*1ab0*/  DFMA R20, R16, UR6, R18.reuse ;  /* 0x0000000610147c2b */ /* 0x100fe20008000012 */
[----:B------:R-:W-:Y:S01]  /*1ac0*/  UMOV UR6, 0x3b39803f ;  /* 0x3b39803f00067882 */ /* 0x000fe20000000000 */
[----:B------:R-:W-:Y:S01]  /*1ad0*/  DADD R26, R24, -R18 ;  /* 0x00000000181a7229 */ /* 0x000fe20000000812 */
[----:B------:R-:W-:-:S05]  /*1ae0*/  UMOV UR7, 0x3c7abc9e ;  /* 0x3c7abc9e00077882 */ /* 0x000fca0000000000 */
[----:B------:R-:W-:Y:S02]  /*1af0*/  DFMA R24, R16, -UR10, R20 ;  /* 0x8000000a10187c2b */ /* 0x000fe40008000014 */
[----:B------:R-:W-:-:S06]  /*1b00*/  DADD R26, R22, R26 ;  /* 0x00000000161a7229 */ /* 0x000fcc000000001a */
[----:B------:R-:W-:-:S08]  /*1b10*/  DADD R24, -R18, R24 ;  /* 0x0000000012187229 */ /* 0x000fd00000000118 */
[----:B------:R-:W-:-:S08]  /*1b20*/  DADD R18, R26, -R24 ;  /* 0x000000001a127229 */ /* 0x000fd00000000818 */
[----:B------:R-:W-:Y:S01]  /*1b30*/  DFMA R18, R16, UR6, R18 ;  /* 0x0000000610127c2b */ /* 0x000fe20008000012 */
[----:B------:R-:W-:Y:S02]  /*1b40*/  USHF.L.U32 UR7, UR5, 0x1, URZ ;  /* 0x0000000105077899 */ /* 0x000fe400080006ff */
[----:B------:R-:W-:Y:S02]  /*1b50*/  ULOP3.LUT UR6, UR5, 0xff0fffff, URZ, 0xc0, !UPT ;  /* 0xff0fffff05067892 */ /* 0x000fe4000f8ec0ff */
[----:B------:R-:W-:-:S03]  /*1b60*/  UISETP.GT.U32.AND UP0, UPT, UR7, -0x2000001, UPT ;  /* 0xfdffffff0700788c */ /* 0x000fc6000bf04070 */
[----:B------:R-:W-:Y:S01]  /*1b70*/  DADD R16, R20, R18 ;  /* 0x0000000014107229 */ /* 0x000fe20000000012 */
[----:B------:R-:W-:-:S03]  /*1b80*/  USEL UR7, UR6, UR5, UP0 ;  /* 0x0000000506077287 */ /* 0x000fc60008000000 */
[----:B------:R-:W-:-:S04]  /*1b90*/  UMOV UR6, UR4 ;  /* 0x0000000400067c82 */ /* 0x000fc80008000000 */
[----:B------:R-:W-:Y:S02]  /*1ba0*/  DADD R20, R20, -R16 ;  /* 0x0000000014147229 */ /* 0x000fe40000000810 */
[----:B------:R-:W-:-:S06]  /*1bb0*/  DMUL R26, R16, UR6 ;  /* 0x00000006101a7c28 */ /* 0x000fcc0008000000 */
[----:B------:R-:W-:Y:S02]  /*1bc0*/  DADD R20, R18, R20 ;  /* 0x0000000012147229 */ /* 0x000fe40000000014 */
[----:B------:R-:W-:Y:S01]  /*1bd0*/  DFMA R24, R16, UR6, -R26 ;  /* 0x0000000610187c2b */ /* 0x000fe2000800081a */
[----:B------:R-:W-:Y:S02]  /*1be0*/  IMAD.MOV.U32 R16, RZ, RZ, 0x652b82fe ;  /* 0x652b82feff107424 */ /* 0x000fe400078e00ff */
[----:B------:R-:W-:-:S05]  /*1bf0*/  IMAD.MOV.U32 R17, RZ, RZ, 0x3ff71547 ;  /* 0x3ff71547ff117424 */ /* 0x000fca00078e00ff */
[----:B------:R-:W-:Y:S01]  /*1c00*/  DFMA R24, R20, UR6, R24 ;  /* 0x0000000614187c2b */ /* 0x000fe20008000018 */
[----:B------:R-:W-:Y:S01]  /*1c10*/  UMOV UR6, 0x3b39803f ;  /* 0x3b39803f00067882 */ /* 0x000fe20000000000 */
[----:B------:R-:W-:-:S06]  /*1c20*/  UMOV UR7, 0x3c7abc9e ;  /* 0x3c7abc9e00077882 */ /* 0x000fcc0000000000 */
[----:B------:R-:W-:-:S08]  /*1c30*/  DADD R18, R26, R24 ;  /* 0x000000001a127229 */ /* 0x000fd00000000018 */
[----:B------:R-:W-:Y:S02]  /*1c40*/  DFMA R16, R18, R16, 6.75539944105574400000e+15 ;  /* 0x433800001210742b */ /* 0x000fe40000000010 */
[----:B------:R-:W-:Y:S01]  /*1c50*/  FSETP.GEU.AND P0, PT, |R19|, 4.1917929649353027344, PT ;  /* 0x4086232b1300780b */ /* 0x000fe20003f0e200 */
[----:B------:R-:W-:-:S05]  /*1c60*/  DADD R26, R26, -R18 ;  /* 0x000000001a1a7229 */ /* 0x000fca0000000812 */
[----:B------:R-:W-:-:S03]  /*1c70*/  DADD R22, R16, -6.75539944105574400000e+15 ;  /* 0xc338000010167429 */ /* 0x000fc60000000000 */
[----:B------:R-:W-:-:S05]  /*1c80*/  DADD R24, R24, R26 ;  /* 0x0000000018187229 */ /* 0x000fca000000001a */
[----:B------:R-:W-:-:S08]  /*1c90*/  DFMA R20, R22, -UR10, R18 ;  /* 0x8000000a16147c2b */ /* 0x000fd00008000012 */
        /* <DEDUP_REMOVED lines=43> */
[----:B------:R-:W-:-:S03]  /*1f50*/  @!P1 IMAD R23, R3, 0x100000, R23 ;  /* 0x0010000003179824 */ /* 0x000fc600078e0217 */
[----:B------:R-:W-:Y:S01]  /*1f60*/  @!P1 LEA R17, R16, 0x3ff00000, 0x14 ;  /* 0x3ff0000010119811 */ /* 0x000fe200078ea0ff */
[----:B------:R-:W-:-:S06]  /*1f70*/  @!P1 IMAD.MOV.U32 R16, RZ, RZ, RZ ;  /* 0x000000ffff109224 */ /* 0x000fcc00078e00ff */
[----:B------:R-:W-:-:S11]  /*1f80*/  @!P1 DMUL R20, R22, R16 ;  /* 0x0000001016149228 */ /* 0x000fd60000000000 */
.L_x_442:
[----:B------:R-:W-:Y:S01]  /*1f90*/  DFMA R24, R24, R20, R20 ;  /* 0x000000141818722b */ /* 0x000fe20000000014 */
[----:B------:R-:W-:Y:S01]  /*1fa0*/  IMAD.MOV.U32 R35, RZ, RZ, 0x0 ;  /* 0x00000000ff237424 */ /* 0x000fe200078e00ff */
[----:B------:R-:W-:-:S08]  /*1fb0*/  DSETP.NEU.AND P0, PT, |R20|, +INF , PT ;  /* 0x7ff000001400742a */ /* 0x000fd00003f0d200 */
[----:B------:R-:W-:Y:S02]  /*1fc0*/  FSEL R16, R20, R24, !P0 ;  /* 0x0000001814107208 */ /* 0x000fe40004000000 */
[----:B------:R-:W-:Y:S01]  /*1fd0*/  FSEL R17, R21, R25, !P0 ;  /* 0x0000001915117208 */ /* 0x000fe20004000000 */
[----:B------:R-:W-:Y:S06]  /*1fe0*/  RET.REL.NODEC R34 `(_Z4calmPdS_S_S_S_S_S_S_S_S_S_S_S_S_i) ;  /* 0xffffffe022047950 */ /* 0x000fec0003c3ffff */
.L_x_443:
        /* <DEDUP_REMOVED lines=9> */
.L_x_866:


//--------------------- .text._Z8calalphaPdS_S_S_S_S_S_ddddiS_S_S_S_S_S_ --------------------------
	.section	.text._Z8calalphaPdS_S_S_S_S_S_ddddiS_S_S_S_S_S_,"ax",@progbits
	.align	128
        .global         _Z8calalphaPdS_S_S_S_S_S_ddddiS_S_S_S_S_S_
        .type           _Z8calalphaPdS_S_S_S_S_S_ddddiS_S_S_S_S_S_,@function
        .size           _Z8calalphaPdS_S_S_S_S_S_ddddiS_S_S_S_S_S_,(.L_x_868 - _Z8calalphaPdS_S_S_S_S_S_ddddiS_S_S_S_S_S_)
        .other          _Z8calalphaPdS_S_S_S_S_S_ddddiS_S_S_S_S_S_,@"STO_CUDA_ENTRY STV_DEFAULT"
_Z8calalphaPdS_S_S_S_S_S_ddddiS_S_S_S_S_S_:
.text._Z8calalphaPdS_S_S_S_S_S_ddddiS_S_S_S_S_S_:
        /* <DEDUP_REMOVED lines=9> */
[----:B------:R-:W1:Y:S01]  /*0090*/  LDCU.64 UR8, c[0x0][0x358] ;  /* 0x00006b00ff0877ac */ /* 0x000e620008000a00 */
[----:B0-----:R-:W-:-:S06]  /*00a0*/  IMAD.WIDE R16, R4, 0x8, R16 ;  /* 0x0000000804107825 */ /* 0x001fcc00078e0210 */
[----:B-1----:R-:W2:Y:S01]  /*00b0*/  LDG.E.64 R16, desc[UR8][R16.64] ;  /* 0x0000000810107981 */ /* 0x002ea2000c1e1b00 */
[----:B------:R-:W-:Y:S01]  /*00c0*/  BSSY.RECONVERGENT B0, `(.L_x_444) ;  /* 0x0000007000007945 */ /* 0x000fe20003800200 */
[----:B------:R-:W-:Y:S01]  /*00d0*/  IMAD.MOV.U32 R6, RZ, RZ, RZ ;  /* 0x000000ffff067224 */ /* 0x000fe200078e00ff */
[----:B------:R-:W-:Y:S01]  /*00e0*/  MOV R0, 0x130 ;  /* 0x0000013000007802 */ /* 0x000fe20000000f00 */
[----:B------:R-:W-:Y:S01]  /*00f0*/  IMAD.MOV.U32 R7, RZ, RZ, 0x40000000 ;  /* 0x40000000ff077424 */ /* 0x000fe200078e00ff */
[----:B--2---:R-:W-:-:S10]  /*0100*/  DADD R8, -RZ, |R16| ;  /* 0x00000000ff087229 */ /* 0x004fd40000000510 */
[----:B------:R-:W-:-:S07]  /*0110*/  IMAD.MOV.U32 R5, RZ, RZ, R9 ;  /* 0x000000ffff057224 */ /* 0x000fce00078e0009 */
[----:B------:R-:W-:Y:S05]  /*0120*/  CALL.REL.NOINC `($_Z8calalphaPdS_S_S_S_S_S_ddddiS_S_S_S_S_S_$__internal_accurate_pow) ;  /* 0x0000003c00107944 */ /* 0x000fea0003c00000 */
[----:B------:R-:W-:Y:S05]  /*0130*/  BSYNC.RECONVERGENT B0 ;  /* 0x0000000000007941 */ /* 0x000fea0003800200 */
.L_x_444:
[----:B------:R-:W0:Y:S02]  /*0140*/  LDC.64 R14, c[0x0][0x3a0] ;  /* 0x0000e800ff0e7b82 */ /* 0x000e240000000a00 */
[----:B0-----:R-:W-:-:S05]  /*0150*/  IMAD.WIDE R14, R4, 0x8, R14 ;  /* 0x00000008040e7825 */ /* 0x001fca00078e020e */
[----:B------:R-:W2:Y:S01]  /*0160*/  LDG.E.64 R10, desc[UR8][R14.64] ;  /* 0x000000080e0a7981 */ /* 0x000ea2000c1e1b00 */
[C---:B------:R-:W-:Y:S01]  /*0170*/  DADD R2, R16.reuse, 2 ;  /* 0x4000000010027429 */ /* 0x040fe20000000000 */
[----:B------:R-:W-:Y:S01]  /*0180*/  BSSY.RECONVERGENT B0, `(.L_x_445) ;  /* 0x0000010000007945 */ /* 0x000fe20003800200 */
[----:B------:R-:W-:-:S08]  /*0190*/  DSETP.NEU.AND P0, PT, R16, RZ, PT ;  /* 0x000000ff1000722a */ /* 0x000fd00003f0d000 */
[----:B------:R-:W-:Y:S01]  /*01a0*/  LOP3.LUT R2, R3, 0x7ff00000, RZ, 0xc0, !PT ;  /* 0x7ff0000003027812 */ /* 0x000fe200078ec0ff */
[----:B------:R-:W-:-:S03]  /*01b0*/  IMAD.MOV.U32 R3, RZ, RZ, R7 ;  /* 0x000000ffff037224 */ /* 0x000fc600078e0007 */
[----:B------:R-:W-:Y:S01]  /*01c0*/  ISETP.NE.AND P1, PT, R2, 0x7ff00000, PT ;  /* 0x7ff000000200780c */ /* 0x000fe20003f25270 */
[----:B------:R-:W-:Y:S01]  /*01d0*/  IMAD.MOV.U32 R2, RZ, RZ, R6 ;  /* 0x000000ffff027224 */ /* 0x000fe200078e0006 */
[----:B------:R-:W-:Y:S01]  /*01e0*/  @!P0 CS2R R2, SRZ ;  /* 0x0000000000028805 */ /* 0x000fe2000001ff00 */
[----:B--2---:R-:W-:-:S10]  /*01f0*/  DADD R8, -RZ, |R10| ;  /* 0x00000000ff087229 */ /* 0x004fd4000000050a */
[----:B------:R-:W-:Y:S01]  /*0200*/  IMAD.MOV.U32 R5, RZ, RZ, R9 ;  /* 0x000000ffff057224 */ /* 0x000fe200078e0009 */
[----:B------:R-:W-:Y:S06]  /*0210*/  @P1 BRA `(.L_x_446) ;  /* 0x0000000000181947 */ /* 0x000fec0003800000 */
[----:B------:R-:W-:-:S14]  /*0220*/  DSETP.NAN.AND P0, PT, R16, R16, PT ;  /* 0x000000101000722a */ /* 0x000fdc0003f08000 */
[----:B------:R-:W-:Y:S01]  /*0230*/  @P0 DADD R2, R16, 2 ;  /* 0x4000000010020429 */ /* 0x000fe20000000000 */
[----:B------:R-:W-:Y:S10]  /*0240*/  @P0 BRA `(.L_x_446) ;  /* 0x00000000000c0947 */ /* 0x000ff40003800000 */
[----:B------:R-:W-:-:S14]  /*0250*/  DSETP.NEU.AND P0, PT, |R16|, +INF , PT ;  /* 0x7ff000001000742a */ /* 0x000fdc0003f0d200 */
[----:B------:R-:W-:Y:S02]  /*0260*/  @!P0 IMAD.MOV.U32 R2, RZ, RZ, 0x0 ;  /* 0x00000000ff028424 */ /* 0x000fe400078e00ff */
[----:B------:R-:W-:-:S07]  /*0270*/  @!P0 IMAD.MOV.U32 R3, RZ, RZ, 0x7ff00000 ;  /* 0x7ff00000ff038424 */ /* 0x000fce00078e00ff */
.L_x_446:
[----:B------:R-:W-:Y:S05]  /*0280*/  BSYNC.RECONVERGENT B0 ;  /* 0x0000000000007941 */ /* 0x000fea0003800200 */
.L_x_445:
[----:B------:R-:W-:Y:S01]  /*0290*/  BSSY.RECONVERGENT B0, `(.L_x_447) ;  /* 0x0000005000007945 */ /* 0x000fe20003800200 */
[----:B------:R-:W-:Y:S01]  /*02a0*/  IMAD.MOV.U32 R6, RZ, RZ, RZ ;  /* 0x000000ffff067224 */ /* 0x000fe200078e00ff */
[----:B------:R-:W-:Y:S01]  /*02b0*/  MOV R0, 0x2e0 ;  /* 0x000002e000007802 */ /* 0x000fe20000000f00 */
[----:B------:R-:W-:-:S07]  /*02c0*/  IMAD.MOV.U32 R7, RZ, RZ, 0x40000000 ;  /* 0x40000000ff077424 */ /* 0x000fce00078e00ff */
[----:B------:R-:W-:Y:S05]  /*02d0*/  CALL.REL.NOINC `($_Z8calalphaPdS_S_S_S_S_S_ddddiS_S_S_S_S_S_$__internal_accurate_pow) ;  /* 0x0000003800a47944 */ /* 0x000fea0003c00000 */
[----:B------:R-:W-:Y:S05]  /*02e0*/  BSYNC.RECONVERGENT B0 ;  /* 0x0000000000007941 */ /* 0x000fea0003800200 */
.L_x_447:
        /* <DEDUP_REMOVED lines=17> */
.L_x_449:
[----:B------:R-:W-:Y:S05]  /*0400*/  BSYNC.RECONVERGENT B0 ;  /* 0x0000000000007941 */ /* 0x000fea0003800200 */
.L_x_448:
[----:B------:R-:W-:Y:S01]  /*0410*/  FSEL R6, R6, RZ, P2 ;  /* 0x000000ff06067208 */ /* 0x000fe20001000000 */
[----:B------:R-:W-:Y:S01]  /*0420*/  BSSY.RECONVERGENT B0, `(.L_x_450) ;  /* 0x000000f000007945 */ /* 0x000fe20003800200 */
[----:B------:R-:W-:-:S06]  /*0430*/  FSEL R7, R7, 1.875, P2 ;  /* 0x3ff0000007077808 */ /* 0x000fcc0001000000 */
[----:B------:R-:W-:-:S08]  /*0440*/  DADD R2, R2, R6 ;  /* 0x0000000002027229 */ /* 0x000fd00000000006 */
[----:B------:R-:W-:-:S14]  /*0450*/  DSETP.NEU.AND P0, PT, R2, RZ, PT ;  /* 0x000000ff0200722a */ /* 0x000fdc0003f0d000 */
[----:B------:R-:W-:Y:S01]  /*0460*/  @!P0 CS2R R6, SRZ ;  /* 0x0000000000068805 */ /* 0x000fe2000001ff00 */
[----:B------:R-:W-:Y:S06]  /*0470*/  @!P0 BRA `(.L_x_451) ;  /* 0x0000000000248947 */ /* 0x000fec0003800000 */
[----:B------:R-:W-:Y:S01]  /*0480*/  DADD R8, -RZ, |R2| ;  /* 0x00000000ff087229 */ /* 0x000fe20000000502 */
[----:B------:R-:W-:Y:S01]  /*0490*/  ISETP.GE.AND P0, PT, R3, RZ, PT ;  /* 0x000000ff0300720c */ /* 0x000fe20003f06270 */
[----:B------:R-:W-:Y:S01]  /*04a0*/  IMAD.MOV.U32 R6, RZ, RZ, RZ ;  /* 0x000000ffff067224 */ /* 0x000fe200078e00ff */
[----:B------:R-:W-:Y:S01]  /*04b0*/  MOV R0, 0x4f0 ;  /* 0x000004f000007802 */ /* 0x000fe20000000f00 */
[----:B------:R-:W-:-:S06]  /*04c0*/  IMAD.MOV.U32 R7, RZ, RZ, 0x3ff80000 ;  /* 0x3ff80000ff077424 */ /* 0x000fcc00078e00ff */
[----:B------:R-:W-:-:S07]  /*04d0*/  IMAD.MOV.U32 R5, RZ, RZ, R9 ;  /* 0x000000ffff057224 */ /* 0x000fce00078e0009 */
[----:B------:R-:W-:Y:S05]  /*04e0*/  CALL.REL.NOINC `($_Z8calalphaPdS_S_S_S_S_S_ddddiS_S_S_S_S_S_$__internal_accurate_pow) ;  /* 0x0000003800207944 */ /* 0x000fea0003c00000 */
[----:B------:R-:W-:Y:S02]  /*04f0*/  FSEL R6, R6, RZ, P0 ;  /* 0x000000ff06067208 */ /* 0x000fe40000000000 */
[----:B------:R-:W-:-:S07]  /*0500*/  FSEL R7, R7, -QNAN , P0 ;  /* 0xfff8000007077808 */ /* 0x000fce0000000000 */
.L_x_451:
[----:B------:R-:W-:Y:S05]  /*0510*/  BSYNC.RECONVERGENT B0 ;  /* 0x0000000000007941 */ /* 0x000fea0003800200 */
.L_x_450:
[C---:B------:R-:W-:Y:S01]  /*0520*/  DADD R8, R2.reuse, 1.5 ;  /* 0x3ff8000002087429 */ /* 0x040fe20000000000 */
[----:B------:R-:W-:Y:S01]  /*0530*/  BSSY.RECONVERGENT B0, `(.L_x_452) ;  /* 0x000000b000007945 */ /* 0x000fe20003800200 */
[----:B------:R-:W-:-:S08]  /*0540*/  DSETP.NEU.AND P1, PT, R2, 1, PT ;  /* 0x3ff000000200742a */ /* 0x000fd00003f2d000 */
[----:B------:R-:W-:-:S04]  /*0550*/  LOP3.LUT R8, R9, 0x7ff00000, RZ, 0xc0, !PT ;  /* 0x7ff0000009087812 */ /* 0x000fc800078ec0ff */
[----:B------:R-:W-:-:S13]  /*0560*/  ISETP.NE.AND P0, PT, R8, 0x7ff00000, PT ;  /* 0x7ff000000800780c */ /* 0x000fda0003f05270 */
[----:B------:R-:W-:Y:S05]  /*0570*/  @P0 BRA `(.L_x_453) ;  /* 0x0000000000180947 */ /* 0x000fea0003800000 */
[----:B------:R-:W-:-:S14]  /*0580*/  DSETP.NAN.AND P0, PT, R2, R2, PT ;  /* 0x000000020200722a */ /* 0x000fdc0003f08000 */
[----:B------:R-:W-:Y:S01]  /*0590*/  @P0 DADD R6, R2, 1.5 ;  /* 0x3ff8000002060429 */ /* 0x000fe20000000000 */
[----:B------:R-:W-:Y:S10]  /*05a0*/  @P0 BRA `(.L_x_453) ;  /* 0x00000000000c0947 */ /* 0x000ff40003800000 */
[----:B------:R-:W-:-:S14]  /*05b0*/  DSETP.NEU.AND P0, PT, |R2|, +INF , PT ;  /* 0x7ff000000200742a */ /* 0x000fdc0003f0d200 */
[----:B------:R-:W-:Y:S02]  /*05c0*/  @!P0 IMAD.MOV.U32 R6, RZ, RZ, 0x0 ;  /* 0x00000000ff068424 */ /* 0x000fe400078e00ff */
[----:B------:R-:W-:-:S07]  /*05d0*/  @!P0 IMAD.MOV.U32 R7, RZ, RZ, 0x7ff00000 ;  /* 0x7ff00000ff078424 */ /* 0x000fce00078e00ff */
.L_x_453:
[----:B------:R-:W-:Y:S05]  /*05e0*/  BSYNC.RECONVERGENT B0 ;  /* 0x0000000000007941 */ /* 0x000fea0003800200 */
.L_x_452:
[----:B------:R-:W-:Y:S01]  /*05f0*/  FSEL R3, R7, 1.875, P1 ;  /* 0x3ff0000007037808 */ /* 0x000fe20000800000 */
[C---:B------:R-:W-:Y:S01]  /*0600*/  DADD R10, R16.reuse, R10 ;  /* 0x00000000100a7229 */ /* 0x040fe2000000000a */
[----:B------:R-:W-:Y:S01]  /*0610*/  FSEL R2, R6, RZ, P1 ;  /* 0x000000ff06027208 */ /* 0x000fe20000800000 */
[----:B------:R-:W-:Y:S01]  /*0620*/  IMAD.MOV.U32 R6, RZ, RZ, 0x1 ;  /* 0x00000001ff067424 */ /* 0x000fe200078e00ff */
[----:B------:R-:W0:Y:S01]  /*0630*/  MUFU.RCP64H R7, R3 ;  /* 0x0000000300077308 */ /* 0x000e220000001800 */
[----:B------:R-:W-:Y:S04]  /*0640*/  BSSY.RECONVERGENT B0, `(.L_x_454) ;  /* 0x0000013000007945 */ /* 0x000fe80003800200 */
[----:B------:R-:W-:-:S10]  /*0650*/  DMUL R10, R16, R10 ;  /* 0x0000000a100a7228 */ /* 0x000fd40000000000 */
[----:B------:R-:W-:Y:S01]  /*0660*/  FSETP.GEU.AND P1, PT, |R11|, 6.5827683646048100446e-37, PT ;  /* 0x036000000b00780b */ /* 0x000fe20003f2e200 */
        /* <DEDUP_REMOVED lines=14> */
[----:B------:R-:W-:-:S07]  /*0750*/  IMAD.MOV.U32 R9, RZ, RZ, R3 ;  /* 0x000000ffff097224 */ /* 0x000fce00078e0003 */
[----:B------:R-:W-:Y:S05]  /*0760*/  CALL.REL.NOINC `($__internal_7_$__cuda_sm20_div_rn_f64_full) ;  /* 0x0000003000047944 */ /* 0x000fea0003c00000 */
.L_x_455:
[----:B------:R-:W-:Y:S05]  /*0770*/  BSYNC.RECONVERGENT B0 ;  /* 0x0000000000007941 */ /* 0x000fea0003800200 */
.L_x_454:
[----:B------:R-:W0:Y:S08]  /*0780*/  LDC.64 R8, c[0x0][0x3b0] ;  /* 0x0000ec00ff087b82 */ /* 0x000e300000000a00 */
[----:B------:R-:W1:Y:S08]  /*0790*/  LDC.64 R16, c[0x0][0x380] ;  /* 0x0000e000ff107b82 */ /* 0x000e700000000a00 */
[----:B------:R-:W2:Y:S01]  /*07a0*/  LDC.64 R10, c[0x0][0x3d0] ;  /* 0x0000f400ff0a7b82 */ /* 0x000ea20000000a00 */
[----:B0-----:R-:W-:-:S04]  /*07b0*/  IMAD.WIDE R8, R4, 0x8, R8 ;  /* 0x0000000804087825 */ /* 0x001fc800078e0208 */
[----:B------:R-:W-:Y:S01]  /*07c0*/  IMAD.MOV.U32 R6, RZ, RZ, 0x652b82fe ;  /* 0x652b82feff067424 */ /* 0x000fe200078e00ff */
[----:B------:R-:W3:Y:S01]  /*07d0*/  LDG.E.64 R2, desc[UR8][R8.64] ;  /* 0x0000000808027981 */ /* 0x000ee2000c1e1b00 */
[----:B------:R-:W-:Y:S01]  /*07e0*/  IMAD.MOV.U32 R7, RZ, RZ, 0x3ff71547 ;  /* 0x3ff71547ff077424 */ /* 0x000fe200078e00ff */
[----:B------:R-:W-:Y:S01]  /*07f0*/  UMOV UR4, 0xfefa39ef ;  /* 0xfefa39ef00047882 */ /* 0x000fe20000000000 */
[----:B-1----:R-:W-:Y:S01]  /*0800*/  IMAD.WIDE R16, R4, 0x8, R16 ;  /* 0x0000000804107825 */ /* 0x002fe200078e0210 */
[----:B------:R-:W-:Y:S01]  /*0810*/  UMOV UR5, 0x3fe62e42 ;  /* 0x3fe62e4200057882 */ /* 0x000fe20000000000 */
[----:B------:R-:W0:Y:S04]  /*0820*/  LDC.64 R20, c[0x0][0x3b8] ;  /* 0x0000ee00ff147b82 */ /* 0x000e280000000a00 */
[----:B------:R-:W5:Y:S01]  /*0830*/  LDG.E.64 R16, desc[UR8][R16.64] ;  /* 0x0000000810107981 */ /* 0x000f62000c1e1b00 */
[----:B------:R-:W-:Y:S01]  /*0840*/  BSSY.RECONVERGENT B0, `(.L_x_456) ;  /* 0x000003b000007945 */ /* 0x000fe20003800200 */
[----:B--2---:R-:W-:-:S02]  /*0850*/  DMUL R10, R10, -0.5 ;  /* 0xbfe000000a0a7828 */ /* 0x004fc40000000000 */
[----:B0-----:R-:W-:-:S10]  /*0860*/  DADD R20, R20, -1 ;  /* 0xbff0000014147429 */ /* 0x001fd40000000000 */
[----:B------:R-:W-:Y:S02]  /*0870*/  R2UR UR10, R20 ;  /* 0x00000000140a72ca */ /* 0x000fe400000e0000 */
[----:B------:R-:W-:Y:S01]  /*0880*/  R2UR UR11, R21 ;  /* 0x00000000150b72ca */ /* 0x000fe200000e0000 */
[----:B---3--:R-:W-:-:S08]  /*0890*/  DMUL R2, R10, R2 ;  /* 0x000000020a027228 */ /* 0x008fd00000000000 */
[----:B------:R-:W-:Y:S02]  /*08a0*/  DFMA R6, R2, R6, 6.75539944105574400000e+15 ;  /* 0x433800000206742b */ /* 0x000fe40000000006 */
[----:B------:R-:W-:-:S06]  /*08b0*/  FSETP.GEU.AND P0, PT, |R3|, 4.1917929649353027344, PT ;  /* 0x4086232b0300780b */ /* 0x000fcc0003f0e200 */
[----:B------:R-:W-:-:S08]  /*08c0*/  DADD R12, R6, -6.75539944105574400000e+15 ;  /* 0xc3380000060c7429 */ /* 0x000fd00000000000 */
        /* <DEDUP_REMOVED lines=50> */
.L_x_457:
[----:B------:R-:W-:Y:S05]  /*0bf0*/  BSYNC.RECONVERGENT B0 ;  /* 0x0000000000007941 */ /* 0x000fea0003800200 */
.L_x_456:
[----:B------:R-:W-:Y:S01]  /*0c00*/  USHF.R.U32.HI UR4, URZ, 0x14, UR11 ;  /* 0x00000014ff047899 */ /* 0x000fe2000801160b */
[----:B-----5:R-:W-:Y:S01]  /*0c10*/  DSETP.NEU.AND P2, PT, R16, RZ, PT ;  /* 0x000000ff1000722a */ /* 0x020fe20003f4d000 */
[----:B------:R-:W-:Y:S01]  /*0c20*/  IMAD.U32 R2, RZ, RZ, UR10 ;  /* 0x0000000aff027e24 */ /* 0x000fe2000f8e00ff */
[----:B------:R-:W-:Y:S01]  /*0c30*/  BSSY.RECONVERGENT B0, `(.L_x_458) ;  /* 0x0000028000007945 */ /* 0x000fe20003800200 */
[----:B------:R-:W-:Y:S01]  /*0c40*/  ULOP3.LUT UR4, UR4, 0x7ff, URZ, 0xc0, !UPT ;  /* 0x000007ff04047892 */ /* 0x000fe2000f8ec0ff */
[----:B------:R-:W-:Y:S01]  /*0c50*/  IMAD.U32 R3, RZ, RZ, UR11 ;  /* 0x0000000bff037e24 */ /* 0x000fe2000f8e00ff */
[----:B------:R-:W-:Y:S01]  /*0c60*/  DMUL R18, R8, R18 ;  /* 0x0000001208127228 */ /* 0x000fe20000000000 */
[----:B------:R-:W-:Y:S01]  /*0c70*/  ISETP.LE.OR P3, PT, RZ, UR11, P2 ;  /* 0x0000000bff007c0c */ /* 0x000fe20009763670 */
[----:B------:R-:W-:-:S04]  /*0c80*/  UIADD3 UR4, UPT, UPT, UR4, -0x3f4, URZ ;  /* 0xfffffc0c04047890 */ /* 0x000fc8000fffe0ff */
[----:B------:R-:W-:Y:S02]  /*0c90*/  USHF.L.U32 UR7, UR10, UR4, URZ ;  /* 0x000000040a077299 */ /* 0x000fe400080006ff */
[----:B------:R-:W-:Y:S01]  /*0ca0*/  USHF.L.U64.HI UR4, UR10, UR4, UR11 ;  /* 0x000000040a047299 */ /* 0x000fe2000801020b */
[----:B------:R-:W-:Y:S01]  /*0cb0*/  @!P2 IMAD.MOV.U32 R6, RZ, RZ, RZ ;  /* 0x000000ffff06a224 */ /* 0x000fe200078e00ff */
[----:B------:R-:W-:-:S04]  /*0cc0*/  UISETP.NE.U32.AND UP0, UPT, UR7, URZ, UPT ;  /* 0x000000ff0700728c */ /* 0x000fc8000bf05070 */
[----:B------:R-:W-:-:S06]  /*0cd0*/  UISETP.NE.AND.EX UP0, UPT, UR4, -0x80000000, UPT, UP0 ;  /* 0x800000000400788c */ /* 0x000fcc000bf05300 */
[----:B------:R-:W-:Y:S02]  /*0ce0*/  PLOP3.LUT P1, PT, PT, PT, UP0, 0x80, 0x8 ;  /* 0x000000000008781c */ /* 0x000fe40003f2f008 */
[----:B------:R-:W-:-:S04]  /*0cf0*/  PLOP3.LUT P0, PT, PT, PT, UP0, 0x80, 0x8 ;  /* 0x000000000008781c */ /* 0x000fc80003f0f008 */
[----:B------:R-:W-:-:S07]  /*0d00*/  PLOP3.LUT P0, PT, P0, PT, PT, 0x8, 0x80 ;  /* 0x000000000080781c */ /* 0x000fce000070e170 */
[----:B------:R-:W-:-:S06]  /*0d10*/  @!P2 DSETP.NEU.AND P1, PT, |R2|, 0.5, !P1 ;  /* 0x3fe000000200a42a */ /* 0x000fcc0004f2d200 */
[----:B------:R-:W-:-:S04]  /*0d20*/  @!P2 SEL R7, R17, RZ, P1 ;  /* 0x000000ff1107a207 */ /* 0x000fc80000800000 */
[----:B------:R-:W-:Y:S01]  /*0d30*/  @!P3 LOP3.LUT R7, R7, 0x7ff00000, RZ, 0xfc, !PT ;  /* 0x7ff000000707b812 */ /* 0x000fe200078efcff */
[----:B------:R-:W-:Y:S06]  /*0d40*/  @!P2 BRA `(.L_x_459) ;  /* 0x000000000058a947 */ /* 0x000fec0003800000 */
[----:B------:R-:W-:Y:S01]  /*0d50*/  DADD R8, -RZ, |R16| ;  /* 0x00000000ff087229 */ /* 0x000fe20000000510 */
[----:B------:R-:W-:Y:S01]  /*0d60*/  IMAD.U32 R3, RZ, RZ, UR11 ;  /* 0x0000000bff037e24 */ /* 0x000fe2000f8e00ff */
[----:B------:R-:W-:Y:S01]  /*0d70*/  BSSY.RECONVERGENT B1, `(.L_x_460) ;  /* 0x0000008000017945 */ /* 0x000fe20003800200 */
[----:B------:R-:W-:Y:S01]  /*0d80*/  IMAD.U32 R7, RZ, RZ, UR11 ;  /* 0x0000000bff077e24 */ /* 0x000fe2000f8e00ff */
[----:B------:R-:W-:Y:S01]  /*0d90*/  MOV R0, 0xdf0 ;  /* 0x00000df000007802 */ /* 0x000fe20000000f00 */
[----:B------:R-:W-:Y:S02]  /*0da0*/  IMAD.U32 R6, RZ, RZ, UR10 ;  /* 0x0000000aff067e24 */ /* 0x000fe4000f8e00ff */
[----:B------:R-:W-:Y:S02]  /*0db0*/  IMAD.U32 R2, RZ, RZ, UR10 ;  /* 0x0000000aff027e24 */ /* 0x000fe4000f8e00ff */
[----:B------:R-:W-:Y:S02]  /*0dc0*/  IMAD.MOV.U32 R7, RZ, RZ, R3 ;  /* 0x000000ffff077224 */ /* 0x000fe400078e0003 */
[----:B------:R-:W-:-:S07]  /*0dd0*/  IMAD.MOV.U32 R5, RZ, RZ, R9 ;  /* 0x000000ffff057224 */ /* 0x000fce00078e0009 */
[----:B------:R-:W-:Y:S05]  /*0de0*/  CALL.REL.NOINC `($_Z8calalphaPdS_S_S_S_S_S_ddddiS_S_S_S_S_S_$__internal_accurate_pow) ;  /* 0x0000002c00e07944 */ /* 0x000fea0003c00000 */
[----:B------:R-:W-:Y:S05]  /*0df0*/  BSYNC.RECONVERGENT B1 ;  /* 0x0000000000017941 */ /* 0x000fea0003800200 */
.L_x_460:
[----:B------:R-:W0:Y:S01]  /*0e00*/  FRND.F64.TRUNC R8, UR10 ;  /* 0x0000000a00087d13 */ /* 0x000e22000830d800 */
[----:B------:R-:W-:Y:S01]  /*0e10*/  DADD R2, -RZ, -R6 ;  /* 0x00000000ff027229 */ /* 0x000fe20000000906 */
[----:B------:R-:W-:Y:S02]  /*0e20*/  ISETP.GE.AND P3, PT, R17, RZ, PT ;  /* 0x000000ff1100720c */ /* 0x000fe40003f66270 */
[----:B------:R-:W-:-:S07]  /*0e30*/  PLOP3.LUT P1, PT, P0, PT, PT, 0x80, 0x8 ;  /* 0x000000000008781c */ /* 0x000fce000072f070 */
[-C--:B------:R-:W-:Y:S02]  /*0e40*/  FSEL R5, R2, R6.reuse, P0 ;  /* 0x0000000602057208 */ /* 0x080fe40000000000 */
[-C--:B------:R-:W-:Y:S01]  /*0e50*/  FSEL R2, R3, R7.reuse, P0 ;  /* 0x0000000703027208 */ /* 0x080fe20000000000 */
[----:B0-----:R-:W-:Y:S01]  /*0e60*/  DSETP.NEU.AND P2, PT, R8, UR10, PT ;  /* 0x0000000a08007e2a */ /* 0x001fe2000bf4d000 */
[----:B------:R-:W-:Y:S02]  /*0e70*/  FSEL R6, R5, R6, !P3 ;  /* 0x0000000605067208 */ /* 0x000fe40005800000 */
[----:B------:R-:W-:-:S11]  /*0e80*/  FSEL R7, R2, R7, !P3 ;  /* 0x0000000702077208 */ /* 0x000fd60005800000 */
[----:B------:R-:W-:Y:S02]  /*0e90*/  @P2 FSEL R6, R6, RZ, P3 ;  /* 0x000000ff06062208 */ /* 0x000fe40001800000 */
[----:B------:R-:W-:-:S07]  /*0ea0*/  @P2 FSEL R7, R7, -QNAN , P3 ;  /* 0xfff8000007072808 */ /* 0x000fce0001800000 */
.L_x_459:
[----:B------:R-:W-:Y:S05]  /*0eb0*/  BSYNC.RECONVERGENT B0 ;  /* 0x0000000000007941 */ /* 0x000fea0003800200 */
.L_x_458:
[----:B------:R-:W-:Y:S01]  /*0ec0*/  DADD R2, R16, UR10 ;  /* 0x0000000a10027e29 */ /* 0x000fe20008000000 */
[----:B------:R-:W-:Y:S09]  /*0ed0*/  BSSY.RECONVERGENT B0, `(.L_x_461) ;  /* 0x000001f000007945 */ /* 0x000ff20003800200 */
[----:B------:R-:W-:-:S04]  /*0ee0*/  LOP3.LUT R2, R3, 0x7ff00000, RZ, 0xc0, !PT ;  /* 0x7ff0000003027812 */ /* 0x000fc800078ec0ff */
[----:B------:R-:W-:-:S13]  /*0ef0*/  ISETP.NE.AND P2, PT, R2, 0x7ff00000, PT ;  /* 0x7ff000000200780c */ /* 0x000fda0003f45270 */
[----:B------:R-:W-:Y:S05]  /*0f00*/  @P2 BRA `(.L_x_462) ;  /* 0x00000000006c2947 */ /* 0x000fea0003800000 */
[----:B------:R-:W-:-:S14]  /*0f10*/  DSETP.NAN.AND P2, PT, R16, UR10, PT ;  /* 0x0000000a10007e2a */ /* 0x000fdc000bf48000 */
[----:B------:R-:W-:Y:S01]  /*0f20*/  @P2 DADD R6, R16, UR10 ;  /* 0x0000000a10062e29 */ /* 0x000fe20008000000 */
[----:B------:R-:W-:Y:S10]  /*0f30*/  @P2 BRA `(.L_x_462) ;  /* 0x0000000000602947 */ /* 0x000ff40003800000 */
[----:B------:R-:W-:Y:S02]  /*0f40*/  IMAD.U32 R2, RZ, RZ, UR10 ;  /* 0x0000000aff027e24 */ /* 0x000fe4000f8e00ff */
[----:B------:R-:W-:-:S06]  /*0f50*/  IMAD.U32 R3, RZ, RZ, UR11 ;  /* 0x0000000bff037e24 */ /* 0x000fcc000f8e00ff */
[----:B------:R-:W-:-:S14]  /*0f60*/  DSETP.NEU.AND P2, PT, |R2|, +INF , PT ;  /* 0x7ff000000200742a */ /* 0x000fdc0003f4d200 */
[----:B------:R-:W-:Y:S05]  /*0f70*/  @P2 BRA `(.L_x_463) ;  /* 0x0000000000202947 */ /* 0x000fea0003800000 */
[----:B------:R-:W-:Y:S01]  /*0f80*/  ISETP.LE.AND P2, PT, RZ, UR11, PT ;  /* 0x0000000bff007c0c */ /* 0x000fe2000bf43270 */
[----:B------:R-:W-:-:S06]  /*0f90*/  DSETP.GT.AND P1, PT, |R16|, 1, PT ;  /* 0x3ff000001000742a */ /* 0x000fcc0003f24200 */
[----:B------:R-:W-:Y:S01]  /*0fa0*/  SEL R6, RZ, 0x7ff00000, !P1 ;  /* 0x7ff00000ff067807 */ /* 0x000fe20004800000 */
[----:B------:R-:W-:-:S05]  /*0fb0*/  DSETP.NEU.AND P1, PT, R16, -1, PT ;  /* 0xbff000001000742a */ /* 0x000fca0003f2d000 */
[----:B------:R-:W-:-:S04]  /*0fc0*/  @!P2 LOP3.LUT R6, R6, 0x7ff00000, RZ, 0x3c, !PT ;  /* 0x7ff000000606a812 */ /* 0x000fc800078e3cff */
[----:B------:R-:W-:Y:S01]  /*0fd0*/  SEL R7, R6, 0x3ff00000, P1 ;  /* 0x3ff0000006077807 */ /* 0x000fe20000800000 */
[----:B------:R-:W-:Y:S01]  /*0fe0*/  IMAD.MOV.U32 R6, RZ, RZ, RZ ;  /* 0x000000ffff067224 */ /* 0x000fe200078e00ff */
[----:B------:R-:W-:Y:S06]  /*0ff0*/  BRA `(.L_x_462) ;  /* 0x0000000000307947 */ /* 0x000fec0003800000 */
.L_x_463:
[----:B------:R-:W-:-:S14]  /*1000*/  DSETP.NEU.AND P2, PT, |R16|, +INF , PT ;  /* 0x7ff000001000742a */ /* 0x000fdc0003f4d200 */
[----:B------:R-:W-:Y:S05]  /*1010*/  @P2 BRA `(.L_x_462) ;  /* 0x0000000000282947 */ /* 0x000fea0003800000 */
[----:B------:R-:W-:Y:S02]  /*1020*/  ULOP3.LUT UR5, UR11, 0x7fffffff, URZ, 0xc0, !UPT ;  /* 0x7fffffff0b057892 */ /* 0x000fe4000f8ec0ff */
[----:B------:R-:W-:Y:S01]  /*1030*/  ISETP.LE.AND P3, PT, RZ, UR11, PT ;  /* 0x0000000bff007c0c */ /* 0x000fe2000bf63270 */
[----:B------:R-:W-:Y:S01]  /*1040*/  IMAD.MOV.U32 R6, RZ, RZ, RZ ;  /* 0x000000ffff067224 */ /* 0x000fe200078e00ff */
[----:B------:R-:W-:Y:S01]  /*1050*/  ISETP.GE.AND P2, PT, R17, RZ, PT ;  /* 0x000000ff1100720c */ /* 0x000fe20003f46270 */
[----:B------:R-:W-:Y:S01]  /*1060*/  UISETP.NE.AND UP0, UPT, UR5, 0x3fe00000, UPT ;  /* 0x3fe000000500788c */ /* 0x000fe2000bf05270 */
[----:B------:R-:W-:-:S05]  /*1070*/  SEL R7, RZ, 0x7ff00000, !P3 ;  /* 0x7ff00000ff077807 */ /* 0x000fca0005800000 */
[----:B------:R-:W-:Y:S01]  /*1080*/  VIADD R0, R7, 0x80000000 ;  /* 0x8000000007007836 */ /* 0x000fe20000000000 */
[----:B------:R-:W-:-:S04]  /*1090*/  PLOP3.LUT P3, PT, PT, PT, UP0, 0x80, 0x8 ;  /* 0x000000000008781c */ /* 0x000fc80003f6f008 */
[----:B------:R-:W-:-:S04]  /*10a0*/  SEL R0, R0, R7, P3 ;  /* 0x0000000700007207 */ /* 0x000fc80001800000 */
[----:B------:R-:W-:-:S07]  /*10b0*/  @!P2 SEL R7, R0, R7, P1 ;  /* 0x000000070007a207 */ /* 0x000fce0000800000 */
.L_x_462:
[----:B------:R-:W-:Y:S05]  /*10c0*/  BSYNC.RECONVERGENT B0 ;  /* 0x0000000000007941 */ /* 0x000fea0003800200 */
.L_x_461:
[----:B------:R-:W0:Y:S08]  /*10d0*/  LDC.64 R2, c[0x0][0x388] ;  /* 0x0000e200ff027b82 */ /* 0x000e300000000a00 */
[----:B------:R-:W1:Y:S01]  /*10e0*/  LDC.64 R8, c[0x0][0x3c0] ;  /* 0x0000f000ff087b82 */ /* 0x000e620000000a00 */
[----:B0-----:R-:W-:-:S06]  /*10f0*/  IMAD.WIDE R2, R4, 0x8, R2 ;  /* 0x0000000804027825 */ /* 0x001fcc00078e0202 */
[----:B------:R-:W2:Y:S01]  /*1100*/  LDG.E.64 R2, desc[UR8][R2.64] ;  /* 0x0000000802027981 */ /* 0x000ea2000c1e1b00 */
[----:B------:R-:W-:Y:S01]  /*1110*/  DSETP.NEU.AND P1, PT, R16, 1, PT ;  /* 0x3ff000001000742a */ /* 0x000fe20003f2d000 */
[----:B------:R-:W-:Y:S01]  /*1120*/  BSSY.RECONVERGENT B0, `(.L_x_464) ;  /* 0x0000034000007945 */ /* 0x000fe20003800200 */
[----:B-1----:R-:W-:Y:S02]  /*1130*/  DADD R8, R8, -1 ;  /* 0xbff0000008087429 */ /* 0x002fe40000000000 */
[----:B------:R-:W-:Y:S02]  /*1140*/  DSETP.NEU.AND P5, PT, RZ, UR10, PT ;  /* 0x0000000aff007e2a */ /* 0x000fe4000bfad000 */
[----:B------:R-:W-:Y:S02]  /*1150*/  FSEL R6, R6, RZ, P1 ;  /* 0x000000ff06067208 */ /* 0x000fe40000800000 */
[----:B------:R-:W-:Y:S02]  /*1160*/  FSEL R7, R7, 1.875, P1 ;  /* 0x3ff0000007077808 */ /* 0x000fe40000800000 */
[----:B------:R-:W-:-:S02]  /*1170*/  FSEL R6, R6, RZ, P5 ;  /* 0x000000ff06067208 */ /* 0x000fc40002800000 */
[----:B------:R-:W-:Y:S02]  /*1180*/  R2UR UR13, R9 ;  /* 0x00000000090d72ca */ /* 0x000fe400000e0000 */
[----:B------:R-:W-:Y:S02]  /*1190*/  R2UR UR12, R8 ;  /* 0x00000000080c72ca */ /* 0x000fe400000e0000 */
[----:B------:R-:W-:-:S06]  /*11a0*/  FSEL R7, R7, 1.875, P5 ;  /* 0x3ff0000007077808 */ /* 0x000fcc0002800000 */
[----:B------:R-:W-:-:S03]  /*11b0*/  DMUL R18, R18, R6 ;  /* 0x0000000612127228 */ /* 0x000fc60000000000 */
[----:B------:R-:W-:Y:S02]  /*11c0*/  USHF.R.U32.HI UR5, URZ, 0x14, UR13 ;  /* 0x00000014ff057899 */ /* 0x000fe4000801160d */
[----:B------:R-:W-:Y:S02]  /*11d0*/  IMAD.U32 R9, RZ, RZ, UR13 ;  /* 0x0000000dff097e24 */ /* 0x000fe4000f8e00ff */
[----:B------:R-:W-:Y:S01]  /*11e0*/  IMAD.U32 R8, RZ, RZ, UR12 ;  /* 0x0000000cff087e24 */ /* 0x000fe2000f8e00ff */
[----:B------:R-:W-:-:S04]  /*11f0*/  ULOP3.LUT UR5, UR5, 0x7ff, URZ, 0xc0, !UPT ;  /* 0x000007ff05057892 */ /* 0x000fc8000f8ec0ff */
[----:B------:R-:W-:-:S04]  /*1200*/  UIADD3 UR5, UPT, UPT, UR5, -0x3f4, URZ ;  /* 0xfffffc0c05057890 */ /* 0x000fc8000fffe0ff */
[----:B------:R-:W-:Y:S02]  /*1210*/  USHF.L.U32 UR16, UR12, UR5, URZ ;  /* 0x000000050c107299 */ /* 0x000fe400080006ff */
[----:B------:R-:W-:Y:S02]  /*1220*/  USHF.L.U64.HI UR5, UR12, UR5, UR13 ;  /* 0x000000050c057299 */ /* 0x000fe4000801020d */
[----:B------:R-:W-:-:S04]  /*1230*/  UISETP.NE.U32.AND UP0, UPT, UR16, URZ, UPT ;  /* 0x000000ff1000728c */ /* 0x000fc8000bf05070 */
[----:B------:R-:W-:-:S06]  /*1240*/  UISETP.NE.AND.EX UP0, UPT, UR5, -0x80000000, UPT, UP0 ;  /* 0x800000000500788c */ /* 0x000fcc000bf05300 */
[----:B------:R-:W-:Y:S02]  /*1250*/  PLOP3.LUT P2, PT, PT, PT, UP0, 0x80, 0x8 ;  /* 0x000000000008781c */ /* 0x000fe40003f4f008 */
[----:B------:R-:W-:-:S04]  /*1260*/  PLOP3.LUT P1, PT, PT, PT, UP0, 0x80, 0x8 ;  /* 0x000000000008781c */ /* 0x000fc80003f2f008 */
[----:B------:R-:W-:Y:S01]  /*1270*/  PLOP3.LUT P1, PT, P1, PT, PT, 0x8, 0x80 ;  /* 0x000000000080781c */ /* 0x000fe20000f2e170 */
[----:B--2---:R-:W-:-:S06]  /*1280*/  DSETP.NEU.AND P3, PT, R2, RZ, PT ;  /* 0x000000ff0200722a */ /* 0x004fcc0003f6d000 */
[----:B------:R-:W-:-:S08]  /*1290*/  ISETP.LE.OR P4, PT, RZ, UR13, P3 ;  /* 0x0000000dff007c0c */ /* 0x000fd00009f83670 */
[----:B------:R-:W-:Y:S01]  /*12a0*/  @!P3 DSETP.NEU.AND P2, PT, |R8|, 0.5, !P2 ;  /* 0x3fe000000800b42a */ /* 0x000fe2000574d200 */
[----:B------:R-:W-:-:S05]  /*12b0*/  @!P3 IMAD.MOV.U32 R6, RZ, RZ, RZ ;  /* 0x000000ffff06b224 */ /* 0x000fca00078e00ff */
[----:B------:R-:W-:-:S04]  /*12c0*/  @!P3 SEL R0, R3, RZ, P2 ;  /* 0x000000ff0300b207 */ /* 0x000fc80001000000 */
[----:B------:R-:W-:-:S05]  /*12d0*/  @!P4 LOP3.LUT R0, R0, 0x7ff00000, RZ, 0xfc, !PT ;  /* 0x7ff000000000c812 */ /* 0x000fca00078efcff */
[----:B------:R-:W-:Y:S01]  /*12e0*/  @!P3 IMAD.MOV.U32 R7, RZ, RZ, R0 ;  /* 0x000000ffff07b224 */ /* 0x000fe200078e0000 */
        /* <DEDUP_REMOVED lines=12> */
.L_x_466:
        /* <DEDUP_REMOVED lines=11> */
.L_x_465:
[----:B------:R-:W-:Y:S05]  /*1460*/  BSYNC.RECONVERGENT B0 ;  /* 0x0000000000007941 */ /* 0x000fea0003800200 */
.L_x_464:
        /* <DEDUP_REMOVED lines=20> */
.L_x_469:
        /* <DEDUP_REMOVED lines=12> */
.L_x_468:
[----:B------:R-:W-:Y:S05]  /*1670*/  BSYNC.RECONVERGENT B0 ;  /* 0x0000000000007941 */ /* 0x000fea0003800200 */
.L_x_467:
        /* <DEDUP_REMOVED lines=46> */
.L_x_472:
        /* <DEDUP_REMOVED lines=11> */
.L_x_471:
[----:B------:R-:W-:Y:S05]  /*1a10*/  BSYNC.RECONVERGENT B0 ;  /* 0x0000000000007941 */ /* 0x000fea0003800200 */
.L_x_470:
        /* <DEDUP_REMOVED lines=20> */
.L_x_475:
        /* <DEDUP_REMOVED lines=12> */
.L_x_474:
[----:B------:R-:W-:Y:S05]  /*1c20*/  BSYNC.RECONVERGENT B0 ;  /* 0x0000000000007941 */ /* 0x000fea0003800200 */
.L_x_473:
[----:B------:R-:W0:Y:S01]  /*1c30*/  LDC.64 R12, c[0x0][0x3a8] ;  /* 0x0000ea00ff0c7b82 */ /* 0x000e220000000a00 */
[----:B------:R-:W-:Y:S02]  /*1c40*/  DSETP.NEU.AND P3, PT, R16, 1, PT ;  /* 0x3ff000001000742a */ /* 0x000fe40003f6d000 */
[----:B------:R-:W-:-:S04]  /*1c50*/  DSETP.NEU.AND P4, PT, RZ, UR14, PT ;  /* 0x0000000eff007e2a */ /* 0x000fc8000bf8d000 */
[----:B------:R-:W-:Y:S01]  /*1c60*/  FSEL R2, R2, RZ, P3 ;  /* 0x000000ff02027208 */ /* 0x000fe20001800000 */
[----:B------:R-:W1:Y:S01]  /*1c70*/  LDC.64 R6, c[0x0][0x3f8] ;  /* 0x0000fe00ff067b82 */ /* 0x000e620000000a00 */
[----:B------:R-:W-:Y:S02]  /*1c80*/  FSEL R3, R3, 1.875, P3 ;  /* 0x3ff0000003037808 */ /* 0x000fe40001800000 */
[----:B------:R-:W-:Y:S02]  /*1c90*/  FSEL R2, R2, RZ, P4 ;  /* 0x000000ff02027208 */ /* 0x000fe40002000000 */
[----:B------:R-:W-:-:S06]  /*1ca0*/  FSEL R3, R3, 1.875, P4 ;  /* 0x3ff0000003037808 */ /* 0x000fcc0002000000 */
[----:B------:R-:W-:Y:S01]  /*1cb0*/  DMUL R18, R18, R2 ;  /* 0x0000000212127228 */ /* 0x000fe20000000000 */
[----:B0-----:R-:W-:-:S06]  /*1cc0*/  IMAD.WIDE R12, R4, 0x8, R12 ;  /* 0x00000008040c7825 */ /* 0x001fcc00078e020c */
[----:B------:R0:W-:Y:S01]  /*1cd0*/  STG.E.64 desc[UR8][R12.64], R18 ;  /* 0x000000120c007986 */ /* 0x0001e2000c101b08 */
[----:B-1----:R-:W-:-:S06]  /*1ce0*/  IMAD.WIDE R2, R4, 0x8, R6 ;  /* 0x0000000804027825 */ /* 0x002fcc00078e0206 */
[----:B------:R-:W2:Y:S01]  /*1cf0*/  LDG.E.64 R2, desc[UR8][R2.64] ;  /* 0x0000000802027981 */ /* 0x000ea2000c1e1b00 */
[----:B------:R-:W-:Y:S01]  /*1d00*/  BSSY.RECONVERGENT B0, `(.L_x_476) ;  /* 0x0000007000007945 */ /* 0x000fe20003800200 */
[----:B------:R-:W-:Y:S01]  /*1d10*/  IMAD.MOV.U32 R6, RZ, RZ, RZ ;  /* 0x000000ffff067224 */ /* 0x000fe200078e00ff */
[----:B------:R-:W-:Y:S01]  /*1d20*/  MOV R0, 0x1d70 ;  /* 0x00001d7000007802 */ /* 0x000fe20000000f00 */
[----:B------:R-:W-:Y:S01]  /*1d30*/  IMAD.MOV.U32 R7, RZ, RZ, 0x40000000 ;  /* 0x40000000ff077424 */ /* 0x000fe200078e00ff */
[----:B--2---:R-:W-:-:S10]  /*1d40*/  DADD R8, -RZ, |R2| ;  /* 0x00000000ff087229 */ /* 0x004fd40000000502 */
[----:B0-----:R-:W-:-:S07]  /*1d50*/  IMAD.MOV.U32 R5, RZ, RZ, R9 ;  /* 0x000000ffff057224 */ /* 0x001fce00078e0009 */
[----:B------:R-:W-:Y:S05]  /*1d60*/  CALL.REL.NOINC `($_Z8calalphaPdS_S_S_S_S_S_ddddiS_S_S_S_S_S_$__internal_accurate_pow) ;  /* 0x0000002000007944 */ /* 0x000fea0003c00000 */
[----:B------:R-:W-:Y:S05]  /*1d70*/  BSYNC.RECONVERGENT B0 ;  /* 0x0000000000007941 */ /* 0x000fea0003800200 */
.L_x_476:
[----:B------:R-:W2:Y:S01]  /*1d80*/  LDG.E.64 R16, desc[UR8][R14.64] ;  /* 0x000000080e107981 */ /* 0x000ea2000c1e1b00 */
[C---:B------:R-:W-:Y:S01]  /*1d90*/  DADD R8, R2.reuse, 2 ;  /* 0x4000000002087429 */ /* 0x040fe20000000000 */
[----:B------:R-:W-:Y:S01]  /*1da0*/  BSSY.RECONVERGENT B0, `(.L_x_477) ;  /* 0x0000011000007945 */ /* 0x000fe20003800200 */
[----:B------:R-:W-:Y:S01]  /*1db0*/  DSETP.NEU.AND P3, PT, R2, RZ, PT ;  /* 0x000000ff0200722a */ /* 0x000fe20003f6d000 */
[----:B------:R-:W-:Y:S02]  /*1dc0*/  IMAD.MOV.U32 R18, RZ, RZ, R6 ;  /* 0x000000ffff127224 */ /* 0x000fe400078e0006 */
[----:B------:R-:W-:-:S05]  /*1dd0*/  IMAD.MOV.U32 R19, RZ, RZ, R7 ;  /* 0x000000ffff137224 */ /* 0x000fca00078e0007 */
[----:B------:R-:W-:-:S04]  /*1de0*/  LOP3.LUT R8, R9, 0x7ff00000, RZ, 0xc0, !PT ;  /* 0x7ff0000009087812 */ /* 0x000fc800078ec0ff */
[----:B------:R-:W-:Y:S02]  /*1df0*/  ISETP.NE.AND P4, PT, R8, 0x7ff00000, PT ;  /* 0x7ff000000800780c */ /* 0x000fe40003f85270 */
[----:B------:R-:W-:Y:S01]  /*1e00*/  @!P3 CS2R R18, SRZ ;  /* 0x000000000012b805 */ /* 0x000fe2000001ff00 */
[----:B--2---:R-:W-:-:S10]  /*1e10*/  DADD R12, -RZ, |R16| ;  /* 0x00000000ff0c7229 */ /* 0x004fd40000000510 */
[----:B------:R-:W-:Y:S02]  /*1e20*/  IMAD.MOV.U32 R8, RZ, RZ, R12 ;  /* 0x000000ffff087224 */ /* 0x000fe400078e000c */
        /* <DEDUP_REMOVED lines=8> */
.L_x_478:
[----:B------:R-:W-:Y:S05]  /*1eb0*/  BSYNC.RECONVERGENT B0 ;  /* 0x0000000000007941 */ /* 0x000fea0003800200 */
.L_x_477:
[----:B------:R-:W-:Y:S01]  /*1ec0*/  BSSY.RECONVERGENT B0, `(.L_x_479) ;  /* 0x0000005000007945 */ /* 0x000fe20003800200 */
[----:B------:R-:W-:Y:S01]  /*1ed0*/  IMAD.MOV.U32 R6, RZ, RZ, RZ ;  /* 0x000000ffff067224 */ /* 0x000fe200078e00ff */
[----:B------:R-:W-:Y:S01]  /*1ee0*/  MOV R0, 0x1f10 ;  /* 0x00001f1000007802 */ /* 0x000fe20000000f00 */
[----:B------:R-:W-:-:S07]  /*1ef0*/  IMAD.MOV.U32 R7, RZ, RZ, 0x40000000 ;  /* 0x40000000ff077424 */ /* 0x000fce00078e00ff */
[----:B------:R-:W-:Y:S05]  /*1f00*/  CALL.REL.NOINC `($_Z8calalphaPdS_S_S_S_S_S_ddddiS_S_S_S_S_S_$__internal_accurate_pow) ;  /* 0x0000001c00987944 */ /* 0x000fea0003c00000 */
[----:B------:R-:W-:Y:S05]  /*1f10*/  BSYNC.RECONVERGENT B0 ;  /* 0x0000000000007941 */ /* 0x000fea0003800200 */
.L_x_479:
        /* <DEDUP_REMOVED lines=17> */
.L_x_481:
[----:B------:R-:W-:Y:S05]  /*2030*/  BSYNC.RECONVERGENT B0 ;  /* 0x0000000000007941 */ /* 0x000fea0003800200 */
.L_x_480:
        /* <DEDUP_REMOVED lines=16> */
.L_x_483:
[----:B------:R-:W-:Y:S05]  /*2140*/  BSYNC.RECONVERGENT B0 ;  /* 0x0000000000007941 */ /* 0x000fea0003800200 */
.L_x_482:
        /* <DEDUP_REMOVED lines=12> */
.L_x_485:
[----:B------:R-:W-:Y:S05]  /*2210*/  BSYNC.RECONVERGENT B0 ;  /* 0x0000000000007941 */ /* 0x000fea0003800200 */
.L_x_484:
[----:B------:R-:W-:Y:S01]  /*2220*/  FSEL R7, R7, 1.875, P4 ;  /* 0x3ff0000007077808 */ /* 0x000fe20002000000 */
[----:B------:R-:W-:Y:S01]  /*2230*/  IMAD.MOV.U32 R8, RZ, RZ, 0x1 ;  /* 0x00000001ff087424 */ /* 0x000fe200078e00ff */
[----:B------:R-:W-:Y:S01]  /*2240*/  FSEL R6, R6, RZ, P4 ;  /* 0x000000ff06067208 */ /* 0x000fe20002000000 */
[C---:B------:R-:W-:Y:S01]  /*2250*/  DADD R16, R2.reuse, R16 ;  /* 0x0000000002107229 */ /* 0x040fe20000000010 */
[----:B------:R-:W0:Y:S01]  /*2260*/  MUFU.RCP64H R9, R7 ;  /* 0x0000000700097308 */ /* 0x000e220000001800 */
[----:B------:R-:W-:Y:S06]  /*2270*/  BSSY.RECONVERGENT B0, `(.L_x_486) ;  /* 0x0000016000007945 */ /* 0x000fec0003800200 */
[----:B------:R-:W-:-:S02]  /*2280*/  DMUL R16, R2, R16 ;  /* 0x0000001002107228 */ /* 0x000fc40000000000 */
[----:B0-----:R-:W-:-:S08]  /*2290*/  DFMA R12, -R6, R8, 1 ;  /* 0x3ff00000060c742b */ /* 0x001fd00000000108 */
[----:B------:R-:W-:Y:S01]  /*22a0*/  FSETP.GEU.AND P4, PT, |R17|, 6.5827683646048100446e-37, PT ;  /* 0x036000001100780b */ /* 0x000fe20003f8e200 */
        /* <DEDUP_REMOVED lines=15> */
[----:B------:R-:W-:Y:S05]  /*23a0*/  CALL.REL.NOINC `($__internal_7_$__cuda_sm20_div_rn_f64_full) ;  /* 0x0000001000f47944 */ /* 0x000fea0003c00000 */
[----:B------:R-:W-:Y:S02]  /*23b0*/  IMAD.MOV.U32 R2, RZ, RZ, R18 ;  /* 0x000000ffff027224 */ /* 0x000fe400078e0012 */
[----:B------:R-:W-:-:S07]  /*23c0*/  IMAD.MOV.U32 R3, RZ, RZ, R19 ;  /* 0x000000ffff037224 */ /* 0x000fce00078e0013 */
.L_x_487:
[----:B------:R-:W-:Y:S05]  /*23d0*/  BSYNC.RECONVERGENT B0 ;  /* 0x0000000000007941 */ /* 0x000fea0003800200 */
.L_x_486:
[----:B------:R-:W0:Y:S08]  /*23e0*/  LDC.64 R8, c[0x0][0x408] ;  /* 0x00010200ff087b82 */ /* 0x000e300000000a00 */
[----:B------:R-:W1:Y:S01]  /*23f0*/  LDC.64 R14, c[0x0][0x3e0] ;  /* 0x0000f800ff0e7b82 */ /* 0x000e620000000a00 */
[----:B0-----:R-:W-:-:S06]  /*2400*/  IMAD.WIDE R8, R4, 0x8, R8 ;  /* 0x0000000804087825 */ /* 0x001fcc00078e0208 */
[----:B------:R-:W2:Y:S01]  /*2410*/  LDG.E.64 R8, desc[UR8][R8.64] ;  /* 0x0000000808087981 */ /* 0x000ea2000c1e1b00 */
[----:B-1----:R-:W-:-:S06]  /*2420*/  IMAD.WIDE R14, R4, 0x8, R14 ;  /* 0x00000008040e7825 */ /* 0x002fcc00078e020e */
[----:B------:R-:W3:Y:S01]  /*2430*/  LDG.E.64 R14, desc[UR8][R14.64] ;  /* 0x000000080e0e7981 */ /* 0x000ee2000c1e1b00 */
[----:B------:R-:W-:Y:S01]  /*2440*/  IMAD.MOV.U32 R6, RZ, RZ, 0x652b82fe ;  /* 0x652b82feff067424 */ /* 0x000fe200078e00ff */
[----:B------:R-:W-:Y:S01]  /*2450*/  UMOV UR18, 0xfefa39ef ;  /* 0xfefa39ef00127882 */ /* 0x000fe20000000000 */
[----:B------:R-:W-:Y:S01]  /*2460*/  IMAD.MOV.U32 R7, RZ, RZ, 0x3ff71547 ;  /* 0x3ff71547ff077424 */ /* 0x000fe200078e00ff */
[----:B------:R-:W-:Y:S01]  /*2470*/  UMOV UR19, 0x3fe62e42 ;  /* 0x3fe62e4200137882 */ /* 0x000fe20000000000 */
[----:B------:R-:W-:Y:S01]  /*2480*/  BSSY.RECONVERGENT B0, `(.L_x_488) ;  /* 0x0000038000007945 */ /* 0x000fe20003800200 */
[----:B--2---:R-:W-:-:S08]  /*2490*/  DMUL R10, R10, R8 ;  /* 0x000000080a0a7228 */ /* 0x004fd00000000000 */
[----:B------:R-:W-:Y:S02]  /*24a0*/  DFMA R6, R10, R6, 6.75539944105574400000e+15 ;  /* 0x433800000a06742b */ /* 0x000fe40000000006 */
[----:B------:R-:W-:Y:S01]  /*24b0*/  FSETP.GEU.AND P3, PT, |R11|, 4.1917929649353027344, PT ;  /* 0x4086232b0b00780b */ /* 0x000fe20003f6e200 */
[----:B---3--:R-:W-:-:S05]  /*24c0*/  DSETP.NEU.AND P5, PT, R14, RZ, PT ;  /* 0x000000ff0e00722a */ /* 0x008fca0003fad000 */
        /* <DEDUP_REMOVED lines=51> */
.L_x_489:
[----:B------:R-:W-:Y:S05]  /*2800*/  BSYNC.RECONVERGENT B0 ;  /* 0x0000000000007941 */ /* 0x000fea0003800200 */
.L_x_488:
[----:B------:R-:W-:Y:S04]  /*2810*/  BSSY.RECONVERGENT B0, `(.L_x_490) ;  /* 0x0000025000007945 */ /* 0x000fe80003800200 */
[----:B------:R-:W-:Y:S05]  /*2820*/  @P5 BRA `(.L_x_491) ;  /* 0x00000000002c5947 */ /* 0x000fea0003800000 */
[----:B------:R-:W-:Y:S01]  /*2830*/  UISETP.NE.U32.AND UP0, UPT, UR7, URZ, UPT ;  /* 0x000000ff0700728c */ /* 0x000fe2000bf05070 */
[----:B------:R-:W-:Y:S01]  /*2840*/  IMAD.U32 R6, RZ, RZ, UR10 ;  /* 0x0000000aff067e24 */ /* 0x000fe2000f8e00ff */
[----:B------:R-:W-:Y:S01]  /*2850*/  ISETP.LE.AND P3, PT, RZ, UR11, PT ;  /* 0x0000000bff007c0c */ /* 0x000fe2000bf63270 */
[----:B------:R-:W-:Y:S01]  /*2860*/  IMAD.U32 R7, RZ, RZ, UR11 ;  /* 0x0000000bff077e24 */ /* 0x000fe2000f8e00ff */
[----:B------:R-:W-:-:S06]  /*2870*/  UISETP.NE.AND.EX UP0, UPT, UR4, -0x80000000, UPT, UP0 ;  /* 0x800000000400788c */ /* 0x000fcc000bf05300 */
[----:B------:R-:W-:-:S13]  /*2880*/  PLOP3.LUT P0, PT, PT, PT, UP0, 0x80, 0x8 ;  /* 0x000000000008781c */ /* 0x000fda0003f0f008 */
[----:B------:R-:W-:Y:S01]  /*2890*/  DSETP.NEU.AND P0, PT, |R6|, 0.5, !P0 ;  /* 0x3fe000000600742a */ /* 0x000fe2000470d200 */
[----:B------:R-:W-:-:S05]  /*28a0*/  IMAD.MOV.U32 R6, RZ, RZ, RZ ;  /* 0x000000ffff067224 */ /* 0x000fca00078e00ff */
[----:B------:R-:W-:-:S04]  /*28b0*/  SEL R7, R15, RZ, P0 ;  /* 0x000000ff0f077207 */ /* 0x000fc80000000000 */
[----:B------:R-:W-:Y:S01]  /*28c0*/  @!P3 LOP3.LUT R7, R7, 0x7ff00000, RZ, 0xfc, !PT ;  /* 0x7ff000000707b812 */ /* 0x000fe200078efcff */
[----:B------:R-:W-:Y:S06]  /*28d0*/  BRA `(.L_x_492) ;  /* 0x0000000000607947 */ /* 0x000fec0003800000 */
.L_x_491:
        /* <DEDUP_REMOVED lines=11> */
.L_x_493:
[----:B------:R-:W0:Y:S01]  /*2990*/  FRND.F64.TRUNC R10, UR10 ;  /* 0x0000000a000a7d13 */ /* 0x000e22000830d800 */
[----:B------:R-:W-:Y:S01]  /*29a0*/  UISETP.NE.U32.AND UP0, UPT, UR7, URZ, UPT ;  /* 0x000000ff0700728c */ /* 0x000fe2000bf05070 */
[----:B------:R-:W-:Y:S01]  /*29b0*/  DADD R8, -RZ, -R6 ;  /* 0x00000000ff087229 */ /* 0x000fe20000000906 */
[----:B------:R-:W-:Y:S02]  /*29c0*/  ISETP.GE.AND P3, PT, R15, RZ, PT ;  /* 0x000000ff0f00720c */ /* 0x000fe40003f66270 */
[----:B------:R-:W-:-:S06]  /*29d0*/  UISETP.NE.AND.EX UP0, UPT, UR4, -0x80000000, UPT, UP0 ;  /* 0x800000000400788c */ /* 0x000fcc000bf05300 */
[----:B------:R-:W-:Y:S01]  /*29e0*/  PLOP3.LUT P5, PT, PT, PT, UP0, 0x80, 0x8 ;  /* 0x000000000008781c */ /* 0x000fe20003faf008 */
[----:B0-----:R-:W-:-:S03]  /*29f0*/  DSETP.NEU.AND P4, PT, R10, UR10, PT ;  /* 0x0000000a0a007e2a */ /* 0x001fc6000bf8d000 */
[-C--:B------:R-:W-:Y:S02]  /*2a00*/  FSEL R5, R8, R6.reuse, !P5 ;  /* 0x0000000608057208 */ /* 0x080fe40006800000 */
[-C--:B------:R-:W-:Y:S02]  /*2a10*/  FSEL R8, R9, R7.reuse, !P5 ;  /* 0x0000000709087208 */ /* 0x080fe40006800000 */
[----:B------:R-:W-:Y:S02]  /*2a20*/  FSEL R6, R5, R6, !P3 ;  /* 0x0000000605067208 */ /* 0x000fe40005800000 */
[----:B------:R-:W-:-:S05]  /*2a30*/  FSEL R7, R8, R7, !P3 ;  /* 0x0000000708077208 */ /* 0x000fca0005800000 */
[----:B------:R-:W-:Y:S02]  /*2a40*/  @P4 FSEL R6, R6, RZ, P3 ;  /* 0x000000ff06064208 */ /* 0x000fe40001800000 */
[----:B------:R-:W-:-:S07]  /*2a50*/  @P4 FSEL R7, R7, -QNAN , P3 ;  /* 0xfff8000007074808 */ /* 0x000fce0001800000 */
.L_x_492:
[----:B------:R-:W-:Y:S05]  /*2a60*/  BSYNC.RECONVERGENT B0 ;  /* 0x0000000000007941 */ /* 0x000fea0003800200 */
.L_x_490:
        /* <DEDUP_REMOVED lines=20> */
.L_x_496:
        /* <DEDUP_REMOVED lines=12> */
.L_x_495:
[----:B------:R-:W-:Y:S05]  /*2c70*/  BSYNC.RECONVERGENT B0 ;  /* 0x0000000000007941 */ /* 0x000fea0003800200 */
.L_x_494:
[----:B------:R-:W0:Y:S02]  /*2c80*/  LDC.64 R10, c[0x0][0x3e8] ;  /* 0x0000fa00ff0a7b82 */ /* 0x000e240000000a00 */
[----:B0-----:R-:W-:-:S06]  /*2c90*/  IMAD.WIDE R10, R4, 0x8, R10 ;  /* 0x00000008040a7825 */ /* 0x001fcc00078e020a */
[----:B------:R-:W2:Y:S01]  /*2ca0*/  LDG.E.64 R10, desc[UR8][R10.64] ;  /* 0x000000080a0a7981 */ /* 0x000ea2000c1e1b00 */
[----:B------:R-:W-:Y:S01]  /*2cb0*/  DSETP.NEU.AND P0, PT, R14, 1, PT ;  /* 0x3ff000000e00742a */ /* 0x000fe20003f0d000 */
[----:B------:R-:W-:Y:S01]  /*2cc0*/  IMAD.U32 R12, RZ, RZ, UR12 ;  /* 0x0000000cff0c7e24 */ /* 0x000fe2000f8e00ff */
[----:B------:R-:W-:Y:S01]  /*2cd0*/  DSETP.NEU.AND P3, PT, RZ, UR10, PT ;  /* 0x0000000aff007e2a */ /* 0x000fe2000bf6d000 */
[----:B------:R-:W-:Y:S01]  /*2ce0*/  IMAD.U32 R15, RZ, RZ, UR13 ;  /* 0x0000000dff0f7e24 */ /* 0x000fe2000f8e00ff */
[----:B------:R-:W-:Y:S01]  /*2cf0*/  DMUL R2, R16, R2 ;  /* 0x0000000210027228 */ /* 0x000fe20000000000 */
[----:B------:R-:W-:Y:S01]  /*2d00*/  BSSY.RECONVERGENT B0, `(.L_x_497) ;  /* 0x0000010000007945 */ /* 0x000fe20003800200 */
[----:B------:R-:W-:Y:S01]  /*2d10*/  FSEL R6, R6, RZ, P0 ;  /* 0x000000ff06067208 */ /* 0x000fe20000000000 */
[----:B------:R-:W-:Y:S01]  /*2d20*/  UISETP.NE.U32.AND UP0, UPT, UR16, URZ, UPT ;  /* 0x000000ff1000728c */ /* 0x000fe2000bf05070 */
[----:B------:R-:W-:Y:S01]  /*2d30*/  FSEL R7, R7, 1.875, P0 ;  /* 0x3ff0000007077808 */ /* 0x000fe20000000000 */
[----:B------:R-:W-:Y:S01]  /*2d40*/  IMAD.U32 R13, RZ, RZ, UR13 ;  /* 0x0000000dff0d7e24 */ /* 0x000fe2000f8e00ff */
[----:B------:R-:W-:Y:S01]  /*2d50*/  FSEL R6, R6, RZ, P3 ;  /* 0x000000ff06067208 */ /* 0x000fe20001800000 */
[----:B------:R-:W-:Y:S01]  /*2d60*/  IMAD.U32 R14, RZ, RZ, UR12 ;  /* 0x0000000cff0e7e24 */ /* 0x000fe2000f8e00ff */
[----:B------:R-:W-:Y:S01]  /*2d70*/  FSEL R7, R7, 1.875, P3 ;  /* 0x3ff0000007077808 */ /* 0x000fe20001800000 */
[----:B------:R-:W-:Y:S01]  /*2d80*/  UISETP.NE.AND.EX UP0, UPT, UR5, -0x80000000, UPT, UP0 ;  /* 0x800000000500788c */ /* 0x000fe2000bf05300 */
[----:B------:R-:W-:-:S04]  /*2d90*/  MOV R0, 0x2e00 ;  /* 0x00002e0000007802 */ /* 0x000fc80000000f00 */
[----:B------:R-:W-:Y:S01]  /*2da0*/  DMUL R2, R2, R6 ;  /* 0x0000000602027228 */ /* 0x000fe20000000000 */
[----:B------:R-:W-:Y:S02]  /*2db0*/  IMAD.MOV.U32 R6, RZ, RZ, R12 ;  /* 0x000000ffff067224 */ /* 0x000fe400078e000c */
[----:B------:R-:W-:Y:S01]  /*2dc0*/  IMAD.MOV.U32 R7, RZ, RZ, R15 ;  /* 0x000000ffff077224 */ /* 0x000fe200078e000f */
[----:B--2---:R-:W-:-:S10]  /*2dd0*/  DADD R8, -RZ, |R10| ;  /* 0x00000000ff087229 */ /* 0x004fd4000000050a */
[----:B------:R-:W-:-:S07]  /*2de0*/  IMAD.MOV.U32 R5, RZ, RZ, R9 ;  /* 0x000000ffff057224 */ /* 0x000fce00078e0009 */
[----:B------:R-:W-:Y:S05]  /*2df0*/  CALL.REL.NOINC `($_Z8calalphaPdS_S_S_S_S_S_ddddiS_S_S_S_S_S_$__internal_accurate_pow) ;  /* 0x0000000c00dc7944 */ /* 0x000fea0003c00000 */
[----:B------:R-:W-:Y:S05]  /*2e00*/  BSYNC.RECONVERGENT B0 ;  /* 0x0000000000007941 */ /* 0x000fea0003800200 */
.L_x_497:
[----:B------:R-:W-:Y:S01]  /*2e10*/  DSETP.NEU.AND P3, PT, R10, RZ, PT ;  /* 0x000000ff0a00722a */ /* 0x000fe20003f6d000 */
[----:B------:R-:W-:Y:S01]  /*2e20*/  PLOP3.LUT P4, PT, PT, PT, UP0, 0x80, 0x8 ;  /* 0x000000000008781c */ /* 0x000fe20003f8f008 */
[----:B------:R-:W-:Y:S01]  /*2e30*/  DADD R8, -RZ, -R6 ;  /* 0x00000000ff087229 */ /* 0x000fe20000000906 */
[----:B------:R-:W-:Y:S01]  /*2e40*/  ISETP.GE.AND P0, PT, R11, RZ, PT ;  /* 0x000000ff0b00720c */ /* 0x000fe20003f06270 */
[----:B------:R-:W-:Y:S08]  /*2e50*/  BSSY.RECONVERGENT B0, `(.L_x_498) ;  /* 0x0000015000007945 */ /* 0x000ff00003800200 */
[----:B------:R-:W-:-:S02]  /*2e60*/  FSEL R5, R8, R6, !P4 ;  /* 0x0000000608057208 */ /* 0x000fc40006000000 */
[-C--:B------:R-:W-:Y:S02]  /*2e70*/  FSEL R8, R9, R7.reuse, !P4 ;  /* 0x0000000709087208 */ /* 0x080fe40006000000 */
[----:B------:R-:W-:Y:S02]  /*2e80*/  FSEL R6, R5, R6, !P0 ;  /* 0x0000000605067208 */ /* 0x000fe40004000000 */
[----:B------:R-:W-:Y:S01]  /*2e90*/  FSEL R7, R8, R7, !P0 ;  /* 0x0000000708077208 */ /* 0x000fe20004000000 */
[----:B------:R-:W-:Y:S06]  /*2ea0*/  @P3 BRA `(.L_x_499) ;  /* 0x00000000002c3947 */ /* 0x000fec0003800000 */
        /* <DEDUP_REMOVED lines=11> */
.L_x_499:
[----:B------:R-:W0:Y:S02]  /*2f60*/  FRND.F64.TRUNC R8, UR12 ;  /* 0x0000000c00087d13 */ /* 0x000e24000830d800 */
[----:B0-----:R-:W-:-:S14]  /*2f70*/  DSETP.NEU.AND P3, PT, R8, UR12, PT ;  /* 0x0000000c08007e2a */ /* 0x001fdc000bf6d000 */
[----:B------:R-:W-:Y:S02]  /*2f80*/  @P3 FSEL R6, R6, RZ, P0 ;  /* 0x000000ff06063208 */ /* 0x000fe40000000000 */
[----:B------:R-:W-:-:S07]  /*2f90*/  @P3 FSEL R7, R7, -QNAN , P0 ;  /* 0xfff8000007073808 */ /* 0x000fce0000000000 */
.L_x_500:
[----:B------:R-:W-:Y:S05]  /*2fa0*/  BSYNC.RECONVERGENT B0 ;  /* 0x0000000000007941 */ /* 0x000fea0003800200 */
.L_x_498:
        /* <DEDUP_REMOVED lines=20> */
.L_x_503:
[----:B------:R-:W-:-:S14]  /*30f0*/  DSETP.NEU.AND P3, PT, |R10|, +INF , PT ;  /* 0x7ff000000a00742a */ /* 0x000fdc0003f6d200 */
[----:B------:R-:W-:Y:S05]  /*3100*/  @P3 BRA `(.L_x_502) ;  /* 0x0000000000243947 */ /* 0x000fea0003800000 */
[----:B------:R-:W-:Y:S02]  /*3110*/  ULOP3.LUT UR4, UR13, 0x7fffffff, URZ, 0xc0, !UPT ;  /* 0x7fffffff0d047892 */ /* 0x000fe4000f8ec0ff */
[----:B------:R-:W-:Y:S01]  /*3120*/  ISETP.LE.AND P3, PT, RZ, UR13, PT ;  /* 0x0000000dff007c0c */ /* 0x000fe2000bf63270 */
[----:B------:R-:W-:Y:S01]  /*3130*/  IMAD.MOV.U32 R6, RZ, RZ, RZ ;  /* 0x000000ffff067224 */ /* 0x000fe200078e00ff */
[----:B------:R-:W-:Y:S02]  /*3140*/  UISETP.NE.AND UP0, UPT, UR4, 0x3fe00000, UPT ;  /* 0x3fe000000400788c */ /* 0x000fe4000bf05270 */
[----:B------:R-:W-:-:S05]  /*3150*/  SEL R7, RZ, 0x7ff00000, !P3 ;  /* 0x7ff00000ff077807 */ /* 0x000fca0005800000 */
[----:B------:R-:W-:Y:S01]  /*3160*/  VIADD R0, R7, 0x80000000 ;  /* 0x8000000007007836 */ /* 0x000fe20000000000 */
[----:B------:R-:W-:-:S04]  /*3170*/  PLOP3.LUT P3, PT, PT, PT, UP0, 0x80, 0x8 ;  /* 0x000000000008781c */ /* 0x000fc80003f6f008 */
[----:B------:R-:W-:-:S04]  /*3180*/  SEL R0, R0, R7, P3 ;  /* 0x0000000700007207 */ /* 0x000fc80001800000 */
[----:B------:R-:W-:-:S07]  /*3190*/  @!P0 SEL R7, R0, R7, P1 ;  /* 0x0000000700078207 */ /* 0x000fce0000800000 */
.L_x_502:
[----:B------:R-:W-:Y:S05]  /*31a0*/  BSYNC.RECONVERGENT B0 ;  /* 0x0000000000007941 */ /* 0x000fea0003800200 */
.L_x_501:
[----:B------:R-:W0:Y:S02]  /*31b0*/  LDC.64 R14, c[0x0][0x3f0] ;  /* 0x0000fc00ff0e7b82 */ /* 0x000e240000000a00 */
[----:B0-----:R-:W-:-:S06]  /*31c0*/  IMAD.WIDE R14, R4, 0x8, R14 ;  /* 0x00000008040e7825 */ /* 0x001fcc00078e020e */
[----:B------:R-:W2:Y:S01]  /*31d0*/  LDG.E.64 R14, desc[UR8][R14.64] ;  /* 0x000000080e0e7981 */ /* 0x000ea2000c1e1b00 */
[----:B------:R-:W-:Y:S01]  /*31e0*/  DSETP.NEU.AND P0, PT, R10, 1, PT ;  /* 0x3ff000000a00742a */ /* 0x000fe20003f0d000 */
[----:B------:R-:W-:Y:S01]  /*31f0*/  IMAD.U32 R13, RZ, RZ, UR15 ;  /* 0x0000000fff0d7e24 */ /* 0x000fe2000f8e00ff */
[----:B------:R-:W-:Y:S01]  /*3200*/  DSETP.NEU.AND P1, PT, RZ, UR12, PT ;  /* 0x0000000cff007e2a */ /* 0x000fe2000bf2d000 */
[----:B------:R-:W-:Y:S01]  /*3210*/  IMAD.U32 R10, RZ, RZ, UR14 ;  /* 0x0000000eff0a7e24 */ /* 0x000fe2000f8e00ff */
[----:B------:R-:W-:Y:S01]  /*3220*/  BSSY.RECONVERGENT B0, `(.L_x_504) ;  /* 0x0000010000007945 */ /* 0x000fe20003800200 */
[----:B------:R-:W-:Y:S01]  /*3230*/  UISETP.NE.U32.AND UP0, UPT, UR17, URZ, UPT ;  /* 0x000000ff1100728c */ /* 0x000fe2000bf05070 */
[----:B------:R-:W-:Y:S01]  /*3240*/  FSEL R6, R6, RZ, P0 ;  /* 0x000000ff06067208 */ /* 0x000fe20000000000 */
[----:B------:R-:W-:Y:S01]  /*3250*/  IMAD.U32 R11, RZ, RZ, UR15 ;  /* 0x0000000fff0b7e24 */ /* 0x000fe2000f8e00ff */
[----:B------:R-:W-:Y:S01]  /*3260*/  FSEL R7, R7, 1.875, P0 ;  /* 0x3ff0000007077808 */ /* 0x000fe20000000000 */
[----:B------:R-:W-:Y:S01]  /*3270*/  IMAD.U32 R12, RZ, RZ, UR14 ;  /* 0x0000000eff0c7e24 */ /* 0x000fe2000f8e00ff */
[----:B------:R-:W-:Y:S01]  /*3280*/  FSEL R6, R6, RZ, P1 ;  /* 0x000000ff06067208 */ /* 0x000fe20000800000 */
[----:B------:R-:W-:Y:S01]  /*3290*/  UISETP.NE.AND.EX UP0, UPT, UR6, -0x80000000, UPT, UP0 ;  /* 0x800000000600788c */ /* 0x000fe2000bf05300 */
[----:B------:R-:W-:-:S02]  /*32a0*/  FSEL R7, R7, 1.875, P1 ;  /* 0x3ff0000007077808 */ /* 0x000fc40000800000 */
        /* <DEDUP_REMOVED lines=8> */
.L_x_504:
        /* <DEDUP_REMOVED lines=21> */
.L_x_506:
[----:B------:R-:W0:Y:S02]  /*3480*/  FRND.F64.TRUNC R8, UR14 ;  /* 0x0000000e00087d13 */ /* 0x000e24000830d800 */
[----:B0-----:R-:W-:-:S14]  /*3490*/  DSETP.NEU.AND P1, PT, R8, UR14, PT ;  /* 0x0000000e08007e2a */ /* 0x001fdc000bf2d000 */
[----:B------:R-:W-:Y:S02]  /*34a0*/  @P1 FSEL R6, R6, RZ, P0 ;  /* 0x000000ff06061208 */ /* 0x000fe40000000000 */
[----:B------:R-:W-:-:S07]  /*34b0*/  @P1 FSEL R7, R7, -QNAN , P0 ;  /* 0xfff8000007071808 */ /* 0x000fce0000000000 */
.L_x_507:
[----:B------:R-:W-:Y:S05]  /*34c0*/  BSYNC.RECONVERGENT B0 ;  /* 0x0000000000007941 */ /* 0x000fea0003800200 */
.L_x_505:
        /* <DEDUP_REMOVED lines=20> */
.L_x_510:
        /* <DEDUP_REMOVED lines=11> */
.L_x_509:
[----:B------:R-:W-:Y:S05]  /*36c0*/  BSYNC.RECONVERGENT B0 ;  /* 0x0000000000007941 */ /* 0x000fea0003800200 */
.L_x_508:
[----:B------:R-:W0:Y:S01]  /*36d0*/  LDC.64 R8, c[0x0][0x400] ;  /* 0x00010000ff087b82 */ /* 0x000e220000000a00 */
[----:B------:R-:W-:Y:S02]  /*36e0*/  DSETP.NEU.AND P0, PT, R14, 1, PT ;  /* 0x3ff000000e00742a */ /* 0x000fe40003f0d000 */
[----:B------:R-:W-:-:S04]  /*36f0*/  DSETP.NEU.AND P1, PT, RZ, UR14, PT ;  /* 0x0000000eff007e2a */ /* 0x000fc8000bf2d000 */
[----:B------:R-:W-:Y:S02]  /*3700*/  FSEL R6, R6, RZ, P0 ;  /* 0x000000ff06067208 */ /* 0x000fe40000000000 */
[----:B------:R-:W-:Y:S02]  /*3710*/  FSEL R7, R7, 1.875, P0 ;  /* 0x3ff0000007077808 */ /* 0x000fe40000000000 */
[----:B------:R-:W-:Y:S02]  /*3720*/  FSEL R6, R6, RZ, P1 ;  /* 0x000000ff06067208 */ /* 0x000fe40000800000 */
[----:B------:R-:W-:-:S06]  /*3730*/  FSEL R7, R7, 1.875, P1 ;  /* 0x3ff0000007077808 */ /* 0x000fcc0000800000 */
[----:B------:R-:W-:Y:S01]  /*3740*/  DMUL R2, R2, R6 ;  /* 0x0000000602027228 */ /* 0x000fe20000000000 */
[----:B0-----:R-:W-:-:S06]  /*3750*/  IMAD.WIDE R4, R4, 0x8, R8 ;  /* 0x0000000804047825 */ /* 0x001fcc00078e0208 */
[----:B------:R-:W-:Y:S01]  /*3760*/  STG.E.64 desc[UR8][R4.64], R2 ;  /* 0x0000000204007986 */ /* 0x000fe2000c101b08 */
[----:B------:R-:W-:Y:S05]  /*3770*/  EXIT ;  /* 0x000000000000794d */ /* 0x000fea0003800000 */
        .weak           $__internal_7_$__cuda_sm20_div_rn_f64_full
        .type           $__internal_7_$__cuda_sm20_div_rn_f64_full,@function
        .size           $__internal_7_$__cuda_sm20_div_rn_f64_full,($_Z8calalphaPdS_S_S_S_S_S_ddddiS_S_S_S_S_S_$__internal_accurate_pow - $__internal_7_$__cuda_sm20_div_rn_f64_full)
$__internal_7_$__cuda_sm20_div_rn_f64_full:
[C---:B------:R-:W-:Y:S01]  /*3780*/  FSETP.GEU.AND P3, PT, |R9|.reuse, 1.469367938527859385e-39, PT ;  /* 0x001000000900780b */ /* 0x040fe20003f6e200 */
[--C-:B------:R-:W-:Y:S01]  /*3790*/  IMAD.MOV.U32 R8, RZ, RZ, R2.reuse ;  /* 0x000000ffff087224 */ /* 0x100fe200078e0002 */
[----:B------:R-:W-:Y:S01]  /*37a0*/  LOP3.LUT R6, R9, 0x800fffff, RZ, 0xc0, !PT ;  /* 0x800fffff09067812 */ /* 0x000fe200078ec0ff */
[----:B------:R-:W-:Y:S01]  /*37b0*/  IMAD.MOV.U32 R18, RZ, RZ, 0x1 ;  /* 0x00000001ff127424 */ /* 0x000fe200078e00ff */
[C---:B------:R-:W-:Y:S01]  /*37c0*/  FSETP.GEU.AND P5, PT, |R13|.reuse, 1.469367938527859385e-39, PT ;  /* 0x001000000d00780b */ /* 0x040fe20003fae200 */
[----:B------:R-:W-:Y:S01]  /*37d0*/  BSSY.RECONVERGENT B1, `(.L_x_511) ;  /* 0x0000054000017945 */ /* 0x000fe20003800200 */
[----:B------:R-:W-:Y:S01]  /*37e0*/  LOP3.LUT R7, R6, 0x3ff00000, RZ, 0xfc, !PT ;  /* 0x3ff0000006077812 */ /* 0x000fe200078efcff */
[----:B------:R-:W-:Y:S01]  /*37f0*/  IMAD.MOV.U32 R6, RZ, RZ, R2 ;  /* 0x000000ffff067224 */ /* 0x000fe200078e0002 */
[----:B------:R-:W-:Y:S02]  /*3800*/  LOP3.LUT R16, R13, 0x7ff00000, RZ, 0xc0, !PT ;  /* 0x7ff000000d107812 */ /* 0x000fe400078ec0ff */
[----:B------:R-:W-:-:S03]  /*3810*/  LOP3.LUT R17, R9, 0x7ff00000, RZ, 0xc0, !PT ;  /* 0x7ff0000009117812 */ /* 0x000fc600078ec0ff */
[----:B------:R-:W-:Y:S01]  /*3820*/  @!P3 DMUL R6, R8, 8.98846567431157953865e+307 ;  /* 0x7fe000000806b828 */ /* 0x000fe20000000000 */
[C---:B------:R-:W-:Y:S01]  /*3830*/  ISETP.GE.U32.AND P4, PT, R16.reuse, R17, PT ;  /* 0x000000111000720c */ /* 0x040fe20003f86070 */
[----:B------:R-:W-:Y:S02]  /*3840*/  IMAD.MOV.U32 R24, RZ, RZ, R16 ;  /* 0x000000ffff187224 */ /* 0x000fe400078e0010 */
[----:B------:R-:W-:Y:S01]  /*3850*/  @!P5 LOP3.LUT R5, R9, 0x7ff00000, RZ, 0xc0, !PT ;  /* 0x7ff000000905d812 */ /* 0x000fe200078ec0ff */
[----:B------:R-:W-:Y:S01]  /*3860*/  IMAD.MOV.U32 R25, RZ, RZ, R17 ;  /* 0x000000ffff197224 */ /* 0x000fe200078e0011 */
[----:B------:R-:W0:Y:S02]  /*3870*/  MUFU.RCP64H R19, R7 ;  /* 0x0000000700137308 */ /* 0x000e240000001800 */
[----:B------:R-:W-:Y:S01]  /*3880*/  @!P5 ISETP.GE.U32.AND P6, PT, R16, R5, PT ;  /* 0x000000051000d20c */ /* 0x000fe20003fc6070 */
[----:B------:R-:W-:Y:S01]  /*3890*/  IMAD.MOV.U32 R5, RZ, RZ, 0x1ca00000 ;  /* 0x1ca00000ff057424 */ /* 0x000fe200078e00ff */
[----:B------:R-:W-:-:S04]  /*38a0*/  @!P3 LOP3.LUT R25, R7, 0x7ff00000, RZ, 0xc0, !PT ;  /* 0x7ff000000719b812 */ /* 0x000fc800078ec0ff */
[----:B------:R-:W-:Y:S01]  /*38b0*/  @!P5 SEL R21, R5, 0x63400000, !P6 ;  /* 0x634000000515d807 */ /* 0x000fe20007000000 */
[----:B------:R-:W-:-:S03]  /*38c0*/  VIADD R26, R25, 0xffffffff ;  /* 0xffffffff191a7836 */ /* 0x000fc60000000000 */
        /* <DEDUP_REMOVED lines=10> */
[----:B------:R-:W-:-:S05]  /*3970*/  @!P5 DFMA R2, R2, 2, -R22 ;  /* 0x400000000202d82b */ /* 0x000fca0000000816 */
[----:B------:R-:W-:-:S05]  /*3980*/  DFMA R18, R18, R20, R18 ;  /* 0x000000141212722b */ /* 0x000fca0000000012 */
[----:B------:R-:W-:-:S03]  /*3990*/  @!P5 LOP3.LUT R24, R3, 0x7ff00000, RZ, 0xc0, !PT ;  /* 0x7ff000000318d812 */ /* 0x000fc600078ec0ff */
[----:B------:R-:W-:Y:S02]  /*39a0*/  DMUL R20, R18, R2 ;  /* 0x0000000212147228 */ /* 0x000fe40000000000 */
[----:B------:R-:W-:-:S05]  /*39b0*/  VIADD R17, R24, 0xffffffff ;  /* 0xffffffff18117836 */ /* 0x000fca0000000000 */
[----:B------:R-:W-:Y:S01]  /*39c0*/  ISETP.GT.U32.AND P3, PT, R17, 0x7feffffe, PT ;  /* 0x7feffffe1100780c */ /* 0x000fe20003f64070 */
[----:B------:R-:W-:-:S03]  /*39d0*/  DFMA R22, R20, -R6, R2 ;  /* 0x800000061416722b */ /* 0x000fc60000000002 */
[----:B------:R-:W-:-:S05]  /*39e0*/  ISETP.GT.U32.OR P3, PT, R26, 0x7feffffe, P3 ;  /* 0x7feffffe1a00780c */ /* 0x000fca0001f64470 */
[----:B------:R-:W-:-:S08]  /*39f0*/  DFMA R18, R18, R22, R20 ;  /* 0x000000161212722b */ /* 0x000fd00000000014 */
        /* <DEDUP_REMOVED lines=28> */
.L_x_512:
        /* <DEDUP_REMOVED lines=16> */
.L_x_515:
[----:B------:R-:W-:Y:S01]  /*3cc0*/  LOP3.LUT R17, R9, 0x80000, RZ, 0xfc, !PT ;  /* 0x0008000009117812 */ /* 0x000fe200078efcff */
[----:B------:R-:W-:Y:S01]  /*3cd0*/  IMAD.MOV.U32 R16, RZ, RZ, R8 ;  /* 0x000000ffff107224 */ /* 0x000fe200078e0008 */
[----:B------:R-:W-:Y:S06]  /*3ce0*/  BRA `(.L_x_513) ;  /* 0x0000000000087947 */ /* 0x000fec0003800000 */
.L_x_514:
[----:B------:R-:W-:Y:S01]  /*3cf0*/  LOP3.LUT R17, R13, 0x80000, RZ, 0xfc, !PT ;  /* 0x000800000d117812 */ /* 0x000fe200078efcff */
[----:B------:R-:W-:-:S07]  /*3d00*/  IMAD.MOV.U32 R16, RZ, RZ, R12 ;  /* 0x000000ffff107224 */ /* 0x000fce00078e000c */
.L_x_513:
[----:B------:R-:W-:Y:S05]  /*3d10*/  BSYNC.RECONVERGENT B1 ;  /* 0x0000000000017941 */ /* 0x000fea0003800200 */
.L_x_511:
[----:B------:R-:W-:Y:S02]  /*3d20*/  IMAD.MOV.U32 R2, RZ, RZ, R0 ;  /* 0x000000ffff027224 */ /* 0x000fe400078e0000 */
[----:B------:R-:W-:Y:S02]  /*3d30*/  IMAD.MOV.U32 R3, RZ, RZ, 0x0 ;  /* 0x00000000ff037424 */ /* 0x000fe400078e00ff */
[----:B------:R-:W-:Y:S02]  /*3d40*/  IMAD.MOV.U32 R18, RZ, RZ, R16 ;  /* 0x000000ffff127224 */ /* 0x000fe400078e0010 */
[----:B------:R-:W-:Y:S01]  /*3d50*/  IMAD.MOV.U32 R19, RZ, RZ, R17 ;  /* 0x000000ffff137224 */ /* 0x000fe200078e0011 */
[----:B------:R-:W-:Y:S06]  /*3d60*/  RET.REL.NODEC R2 `(_Z8calalphaPdS_S_S_S_S_S_ddddiS_S_S_S_S_S_) ;  /* 0xffffffc002a47950 */ /* 0x000fec0003c3ffff */
        .type           $_Z8calalphaPdS_S_S_S_S_S_ddddiS_S_S_S_S_S_$__internal_accurate_pow,@function
        .size           $_Z8calalphaPdS_S_S_S_S_S_ddddiS_S_S_S_S_S_$__internal_accurate_pow,(.L_x_868 - $_Z8calalphaPdS_S_S_S_S_S_ddddiS_S_S_S_S_S_$__internal_accurate_pow)
$_Z8calalphaPdS_S_S_S_S_S_ddddiS_S_S_S_S_S_$__internal_accurate_pow:
[----:B------:R-:W-:Y:S01]  /*3d70*/  ISETP.GT.U32.AND P4, PT, R5, 0xfffff, PT ;  /* 0x000fffff0500780c */ /* 0x000fe20003f84070 */
[--C-:B------:R-:W-:Y:S01]  /*3d80*/  IMAD.MOV.U32 R9, RZ, RZ, R5.reuse ;  /* 0x000000ffff097224 */ /* 0x100fe200078e0005 */
[----:B------:R-:W-:Y:S01]  /*3d90*/  UMOV UR18, 0x7d2cafe2 ;  /* 0x7d2cafe200127882 */ /* 0x000fe20000000000 */
[----:B------:R-:W-:Y:S01]  /*3da0*/  UMOV UR19, 0x3eb0f5ff ;  /* 0x3eb0f5ff00137882 */ /* 0x000fe20000000000 */
[----:B------:R-:W-:Y:S01]  /*3db0*/  SHF.R.U32.HI R5, RZ, 0x14, R5 ;  /* 0x00000014ff057819 */ /* 0x000fe20000011605 */
[----:B------:R-:W-:Y:S01]  /*3dc0*/  UMOV UR20, 0x3b39803f ;  /* 0x3b39803f00147882 */ /* 0x000fe20000000000 */
[----:B------:R-:W-:-:S07]  /*3dd0*/  UMOV UR21, 0x3c7abc9e ;  /* 0x3c7abc9e00157882 */ /* 0x000fce0000000000 */
[----:B------:R-:W-:-:S10]  /*3de0*/  @!P4 DMUL R12, R8, 1.80143985094819840000e+16 ;  /* 0x43500000080cc828 */ /* 0x000fd40000000000 */
[----:B------:R-:W-:Y:S01]  /*3df0*/  @!P4 IMAD.MOV.U32 R9, RZ, RZ, R13 ;  /* 0x000000ffff09c224 */ /* 0x000fe200078e000d */
[----:B------:R-:W-:Y:S01]  /*3e00*/  @!P4 LEA.HI R5, R13, 0xffffffca, RZ, 0xc ;  /* 0xffffffca0d05c811 */ /* 0x000fe200078f60ff */
        /* <DEDUP_REMOVED lines=14> */
[----:B------:R-:W-:Y:S01]  /*3ef0*/  DFMA R22, R8, R22, R8 ;  /* 0x000000160816722b */ /* 0x000fe20000000008 */
[----:B------:R-:W-:Y:S02]  /*3f00*/  IMAD.MOV.U32 R8, RZ, RZ, 0x41ad3b5a ;  /* 0x41ad3b5aff087424 */ /* 0x000fe400078e00ff */
[----:B------:R-:W-:-:S05]  /*3f10*/  IMAD.MOV.U32 R9, RZ, RZ, 0x3ed0f5d2 ;  /* 0x3ed0f5d2ff097424 */ /* 0x000fca00078e00ff */
        /* <DEDUP_REMOVED lines=18> */
[----:B------:R-:W-:-:S03]  /*4040*/  UMOV UR19, 0x3f624924 ;  /* 0x3f62492400137882 */ /* 0x000fc60000000000 */
[----:B------:R-:W-:Y:S02]  /*4050*/  VIADD R31, R21, 0x100000 ;  /* 0x00100000151f7836 */ /* 0x000fe40000000000 */
[----:B------:R-:W-:Y:S01]  /*4060*/  IMAD.MOV.U32 R30, RZ, RZ, R20 ;  /* 0x000000ffff1e7224 */ /* 0x000fe200078e0014 */
[----:B------:R-:W-:Y:S01]  /*4070*/  DFMA R8, R28, R8, UR18 ;  /* 0x000000121c087e2b */ /* 0x000fe20008000008 */
[----:B------:R-:W-:Y:S01]  /*4080*/  UMOV UR18, 0x99999dfb ;  /* 0x99999dfb00127882 */ /* 0x000fe20000000000 */
[----:B------:R-:W-:-:S06]  /*4090*/  UMOV UR19, 0x3f899999 ;  /* 0x3f89999900137882 */ /* 0x000fcc0000000000 */
        /* <DEDUP_REMOVED lines=8> */
[----:B------:R-:W-:-:S06]  /*4120*/  DMUL R8, R26, R26 ;  /* 0x0000001a1a087228 */ /* 0x000fcc0000000000 */
[----:B------:R-:W-:Y:S01]  /*4130*/  DADD R22, R22, -UR18 ;  /* 0x8000001216167e29 */ /* 0x000fe20008000000 */
[----:B------:R-:W-:Y:S01]  /*4140*/  UMOV UR18, 0x80000000 ;  /* 0x8000000000127882 */ /* 0x000fe20000000000 */
[C---:B------:R-:W-:Y:S01]  /*4150*/  DFMA R12, R26.reuse, R26, -R8 ;  /* 0x0000001a1a0c722b */ /* 0x040fe20000000808 */
[----:B------:R-:W-:Y:S01]  /*4160*/  UMOV UR19, 0x43300000 ;  /* 0x4330000000137882 */ /* 0x000fe20000000000 */
[----:B------:R-:W-:-:S06]  /*4170*/  DMUL R28, R26, R8 ;  /* 0x000000081a1c7228 */ /* 0x000fcc0000000000 */
[C---:B------:R-:W-:Y:S02]  /*4180*/  DFMA R30, R26.reuse, R30, R12 ;  /* 0x0000001e1a1e722b */ /* 0x040fe4000000000c */
[----:B------:R-:W-:-:S08]  /*4190*/  DFMA R12, R26, R8, -R28 ;  /* 0x000000081a0c722b */ /* 0x000fd0000000081c */
        /* <DEDUP_REMOVED lines=24> */
[----:B------:R-:W-:-:S08]  /*4320*/  DADD R24, R12, R20 ;  /* 0x000000000c187229 */ /* 0x000fd00000000014 */
[--C-:B------:R-:W-:Y:S02]  /*4330*/  DFMA R8, R22, UR18, R24.reuse ;  /* 0x0000001216087c2b */ /* 0x100fe40008000018 */
[----:B------:R-:W-:-:S06]  /*4340*/  DADD R26, R12, -R24 ;  /* 0x000000000c1a7229 */ /* 0x000fcc0000000818 */
[----:B------:R-:W-:Y:S02]  /*4350*/  DFMA R12, R22, -UR18, R8 ;  /* 0x80000012160c7c2b */ /* 0x000fe40008000008 */
[----:B------:R-:W-:-:S06]  /*4360*/  DADD R26, R20, R26 ;  /* 0x00000000141a7229 */ /* 0x000fcc000000001a */
[----:B------:R-:W-:-:S08]  /*4370*/  DADD R12, -R24, R12 ;  /* 0x00000000180c7229 */ /* 0x000fd0000000010c */
[----:B------:R-:W-:-:S08]  /*4380*/  DADD R12, R26, -R12 ;  /* 0x000000001a0c7229 */ /* 0x000fd0000000080c */
[----:B------:R-:W-:Y:S01]  /*4390*/  DFMA R22, R22, UR20, R12 ;  /* 0x0000001416167c2b */ /* 0x000fe2000800000c */
[----:B------:R-:W-:Y:S02]  /*43a0*/  IMAD.MOV.U32 R13, RZ, RZ, R7 ;  /* 0x000000ffff0d7224 */ /* 0x000fe400078e0007 */
[----:B------:R-:W-:Y:S02]  /*43b0*/  IMAD.MOV.U32 R12, RZ, RZ, R6 ;  /* 0x000000ffff0c7224 */ /* 0x000fe400078e0006 */
[C---:B------:R-:W-:Y:S01]  /*43c0*/  IMAD.SHL.U32 R5, R13.reuse, 0x2, RZ ;  /* 0x000000020d057824 */ /* 0x040fe200078e00ff */
[----:B------:R-:W-:Y:S02]  /*43d0*/  LOP3.LUT R6, R13, 0xff0fffff, RZ, 0xc0, !PT ;  /* 0xff0fffff0d067812 */ /* 0x000fe400078ec0ff */
[----:B------:R-:W-:Y:S02]  /*43e0*/  DADD R20, R8, R22 ;  /* 0x0000000008147229 */ /* 0x000fe40000000016 */
[----:B------:R-:W-:-:S04]  /*43f0*/  ISETP.GT.U32.AND P4, PT, R5, -0x2000001, PT ;  /* 0xfdffffff0500780c */ /* 0x000fc80003f84070 */
[----:B------:R-:W-:Y:S01]  /*4400*/  SEL R7, R6, R13, P4 ;  /* 0x0000000d06077207 */ /* 0x000fe20002000000 */
[----:B------:R-:W-:Y:S01]  /*4410*/  IMAD.MOV.U32 R6, RZ, RZ, R12 ;  /* 0x000000ffff067224 */ /* 0x000fe200078e000c */
[----:B------:R-:W-:-:S05]  /*4420*/  DADD R8, R8, -R20 ;  /* 0x0000000008087229 */ /* 0x000fca0000000814 */
[----:B------:R-:W-:-:S03]  /*4430*/  DMUL R12, R20, R6 ;  /* 0x00000006140c7228 */ /* 0x000fc60000000000 */
[----:B------:R-:W-:-:S05]  /*4440*/  DADD R8, R22, R8 ;  /* 0x0000000016087229 */ /* 0x000fca0000000008 */
        /* <DEDUP_REMOVED lines=60> */
.L_x_516:
[----:B------:R-:W-:Y:S01]  /*4810*/  DFMA R12, R12, R20, R20 ;  /* 0x000000140c0c722b */ /* 0x000fe20000000014 */
[----:B------:R-:W-:Y:S01]  /*4820*/  IMAD.MOV.U32 R8, RZ, RZ, R0 ;  /* 0x000000ffff087224 */ /* 0x000fe200078e0000 */
[----:B------:R-:W-:Y:S01]  /*4830*/  DSETP.NEU.AND P4, PT, |R20|, +INF , PT ;  /* 0x7ff000001400742a */ /* 0x000fe20003f8d200 */
[----:B------:R-:W-:-:S07]  /*4840*/  IMAD.MOV.U32 R9, RZ, RZ, 0x0 ;  /* 0x00000000ff097424 */ /* 0x000fce00078e00ff */
[----:B------:R-:W-:Y:S02]  /*4850*/  FSEL R6, R20, R12, !P4 ;  /* 0x0000000c14067208 */ /* 0x000fe40006000000 */
[----:B------:R-:W-:Y:S01]  /*4860*/  FSEL R7, R21, R13, !P4 ;  /* 0x0000000d15077208 */ /* 0x000fe20006000000 */
[----:B------:R-:W-:Y:S06]  /*4870*/  RET.REL.NODEC R8 `(_Z8calalphaPdS_S_S_S_S_S_ddddiS_S_S_S_S_S_) ;  /* 0xffffffb408e07950 */ /* 0x000fec0003c3ffff */
.L_x_517:
        /* <DEDUP_REMOVED lines=16> */
.L_x_868:


//--------------------- .text._Z6calacpPdS_S_S_S_S_iS_S_S_S_P17curandStateXORWOWdS_ --------------------------
	.section	.text._Z6calacpPdS_S_S_S_S_iS_S_S_S_P17curandStateXORWOWdS_,"ax",@progbits
	.align	128
        .global         _Z6calacpPdS_S_S_S_S_iS_S_S_S_P17curandStateXORWOWdS_
        .type           _Z6calacpPdS_S_S_S_S_iS_S_S_S_P17curandStateXORWOWdS_,@function
        .size           _Z6calacpPdS_S_S_S_S_iS_S_S_S_P17curandStateXORWOWdS_,(.L_x_871 - _Z6calacpPdS_S_S_S_S_iS_S_S_S_P17curandStateXORWOWdS_)
        .other          _Z6calacpPdS_S_S_S_S_iS_S_S_S_P17curandStateXORWOWdS_,@"STO_CUDA_ENTRY STV_DEFAULT"
_Z6calacpPdS_S_S_S_S_iS_S_S_S_P17curandStateXORWOWdS_:
.text._Z6calacpPdS_S_S_S_S_iS_S_S_S_P17curandStateXORWOWdS_:
        /* <DEDUP_REMOVED lines=10> */
[----:B------:R-:W2:Y:S06]  /*00a0*/  LDCU UR6, c[0x0][0x3e4] ;  /* 0x00007c80ff0677ac */ /* 0x000eac0008000800 */
[----:B------:R-:W3:Y:S08]  /*00b0*/  LDC.64 R14, c[0x0][0x3e0] ;  /* 0x0000f800ff0e7b82 */ /* 0x000ef00000000a00 */
[----:B------:R-:W4:Y:S01]  /*00c0*/  LDC.64 R6, c[0x0][0x3d8] ;  /* 0x0000f600ff067b82 */ /* 0x000f220000000a00 */
[----:B0-----:R-:W-:-:S05]  /*00d0*/  IMAD.WIDE R18, R0, 0x8, R18 ;  /* 0x0000000800127825 */ /* 0x001fca00078e0212 */
[----:B-1----:R-:W3:Y:S01]  /*00e0*/  LDG.E.64 R8, desc[UR4][R18.64] ;  /* 0x0000000412087981 */ /* 0x002ee2000c1e1b00 */
[----:B--2---:R-:W3:Y:S01]  /*00f0*/  MUFU.RCP64H R11, UR6 ;  /* 0x00000006000b7d08 */ /* 0x004ee20008001800 */
[----:B------:R-:W-:Y:S02]  /*0100*/  IMAD.MOV.U32 R10, RZ, RZ, 0x1 ;  /* 0x00000001ff0a7424 */ /* 0x000fe400078e00ff */
[----:B----4-:R-:W-:-:S05]  /*0110*/  IMAD.WIDE R6, R0, 0x30, R6 ;  /* 0x0000003000067825 */ /* 0x010fca00078e0206 */
[----:B------:R-:W5:Y:S01]  /*0120*/  LDG.E R2, desc[UR4][R6.64+0x14] ;  /* 0x0000140406027981 */ /* 0x000f62000c1e1900 */
[----:B---3--:R-:W-:-:S03]  /*0130*/  DFMA R12, R10, -R14, 1 ;  /* 0x3ff000000a0c742b */ /* 0x008fc6000000080e */
[----:B------:R0:W5:Y:S01]  /*0140*/  LDG.E.64 R4, desc[UR4][R6.64] ;  /* 0x0000000406047981 */ /* 0x000162000c1e1b00 */
[----:B------:R-:W-:Y:S04]  /*0150*/  BSSY.RECONVERGENT B1, `(.L_x_518) ;  /* 0x0000015000017945 */ /* 0x000fe80003800200 */
[----:B------:R-:W-:-:S08]  /*0160*/  DFMA R12, R12, R12, R12 ;  /* 0x0000000c0c0c722b */ /* 0x000fd0000000000c */
[----:B------:R-:W-:-:S08]  /*0170*/  DFMA R12, R10, R12, R10 ;  /* 0x0000000c0a0c722b */ /* 0x000fd0000000000a */
[----:B------:R-:W-:-:S08]  /*0180*/  DFMA R10, R12, -R14, 1 ;  /* 0x3ff000000c0a742b */ /* 0x000fd0000000080e */
[----:B------:R-:W-:-:S08]  /*0190*/  DFMA R10, R12, R10, R12 ;  /* 0x0000000a0c0a722b */ /* 0x000fd0000000000c */
[----:B------:R-:W-:Y:S01]  /*01a0*/  DMUL R12, R8, R10 ;  /* 0x0000000a080c7228 */ /* 0x000fe20000000000 */
[----:B------:R-:W-:-:S07]  /*01b0*/  FSETP.GEU.AND P1, PT, |R9|, 6.5827683646048100446e-37, PT ;  /* 0x036000000900780b */ /* 0x000fce0003f2e200 */
[----:B0-----:R-:W-:-:S08]  /*01c0*/  DFMA R6, R12, -R14, R8 ;  /* 0x8000000e0c06722b */ /* 0x001fd00000000008 */
[----:B------:R-:W-:-:S10]  /*01d0*/  DFMA R10, R10, R6, R12 ;  /* 0x000000060a0a722b */ /* 0x000fd4000000000c */
[----:B------:R-:W-:-:S05]  /*01e0*/  FFMA R3, RZ, UR6, R11 ;  /* 0x00000006ff037c23 */ /* 0x000fca000800000b */
[----:B------:R-:W-:-:S13]  /*01f0*/  FSETP.GT.AND P0, PT, |R3|, 1.469367938527859385e-39, PT ;  /* 0x001000000300780b */ /* 0x000fda0003f04200 */
[----:B------:R-:W-:Y:S05]  /*0200*/  @P0 BRA P1, `(.L_x_519) ;  /* 0x0000000000240947 */ /* 0x000fea0000800000 */
[----:B------:R-:W0:Y:S01]  /*0210*/  LDCU.64 UR6, c[0x0][0x3e0] ;  /* 0x00007c00ff0677ac */ /* 0x000e220008000a00 */
[----:B------:R-:W-:Y:S01]  /*0220*/  IMAD.MOV.U32 R25, RZ, RZ, R8 ;  /* 0x000000ffff197224 */ /* 0x000fe200078e0008 */
[----:B------:R-:W-:Y:S01]  /*0230*/  MOV R3, 0x280 ;  /* 0x0000028000037802 */ /* 0x000fe20000000f00 */
[----:B------:R-:W-:Y:S02]  /*0240*/  IMAD.MOV.U32 R24, RZ, RZ, R9 ;  /* 0x000000ffff187224 */ /* 0x000fe400078e0009 */
[----:B0-----:R-:W-:Y:S02]  /*0250*/  IMAD.U32 R22, RZ, RZ, UR6 ;  /* 0x00000006ff167e24 */ /* 0x001fe4000f8e00ff */
[----:B------:R-:W-:-:S07]  /*0260*/  IMAD.U32 R23, RZ, RZ, UR7 ;  /* 0x00000007ff177e24 */ /* 0x000fce000f8e00ff */
[----:B-----5:R-:W-:Y:S05]  /*0270*/  CALL.REL.NOINC `($__internal_9_$__cuda_sm20_div_rn_f64_full) ;  /* 0x0000019400447944 */ /* 0x020fea0003c00000 */
[----:B------:R-:W-:Y:S02]  /*0280*/  IMAD.MOV.U32 R10, RZ, RZ, R22 ;  /* 0x000000ffff0a7224 */ /* 0x000fe400078e0016 */
[----:B------:R-:W-:-:S07]  /*0290*/  IMAD.MOV.U32 R11, RZ, RZ, R23 ;  /* 0x000000ffff0b7224 */ /* 0x000fce00078e0017 */
.L_x_519:
[----:B------:R-:W-:Y:S05]  /*02a0*/  BSYNC.RECONVERGENT B1 ;  /* 0x0000000000017941 */ /* 0x000fea0003800200 */
.L_x_518:
[----:B------:R-:W-:Y:S01]  /*02b0*/  DSETP.GE.AND P0, PT, R10, RZ, PT ;  /* 0x000000ff0a00722a */ /* 0x000fe20003f06000 */
[----:B------:R-:W-:Y:S01]  /*02c0*/  BSSY.RECONVERGENT B1, `(.L_x_520) ;  /* 0x000027c000017945 */ /* 0x000fe20003800200 */
[----:B------:R-:W-:-:S12]  /*02d0*/  IMAD.MOV.U32 R8, RZ, RZ, R11 ;  /* 0x000000ffff087224 */ /* 0x000fd800078e000b */
[----:B------:R-:W-:Y:S05]  /*02e0*/  @!P0 BRA `(.L_x_521) ;  /* 0x0000001400248947 */ /* 0x000fea0003800000 */
[----:B------:R-:W-:-:S13]  /*02f0*/  FSETP.GEU.AND P0, PT, R11, 2.25, PT ;  /* 0x401000000b00780b */ /* 0x000fda0003f0e000 */
[----:B------:R-:W-:Y:S05]  /*0300*/  @P0 BRA `(.L_x_522) ;  /* 0x0000000400840947 */ /* 0x000fea0003800000 */
[----:B------:R-:W-:Y:S01]  /*0310*/  DADD R12, R10, -1 ;  /* 0xbff000000a0c7429 */ /* 0x000fe20000000000 */
[C---:B------:R-:W-:Y:S01]  /*0320*/  FSETP.GE.AND P0, PT, R11.reuse, 2.1875, PT ;  /* 0x400c00000b00780b */ /* 0x040fe20003f06000 */
[----:B------:R-:W-:Y:S01]  /*0330*/  IMAD.MOV.U32 R20, RZ, RZ, -0x65175a6c ;  /* 0x9ae8a594ff147424 */ /* 0x000fe200078e00ff */
[C---:B------:R-:W-:Y:S01]  /*0340*/  FSETP.GE.AND P1, PT, R11.reuse, 2.0625, PT ;  /* 0x400400000b00780b */ /* 0x040fe20003f26000 */
[----:B------:R-:W-:Y:S01]  /*0350*/  IMAD.MOV.U32 R21, RZ, RZ, 0x3e8af704 ;  /* 0x3e8af704ff157424 */ /* 0x000fe200078e00ff */
[C---:B------:R-:W-:Y:S01]  /*0360*/  FSETP.GE.AND P2, PT, R11.reuse, 1.9375, PT ;  /* 0x3ff800000b00780b */ /* 0x040fe20003f46000 */
[----:B------:R-:W-:Y:S01]  /*0370*/  UMOV UR6, 0x60fcf5c9 ;  /* 0x60fcf5c900067882 */ /* 0x000fe20000000000 */
[----:B------:R-:W-:Y:S01]  /*0380*/  FSETP.GE.AND P3, PT, R11, 1.75, PT ;  /* 0x3fe000000b00780b */ /* 0x000fe20003f66000 */
[----:B------:R-:W-:Y:S01]  /*0390*/  UMOV UR7, 0x3e381b49 ;  /* 0x3e381b4900077882 */ /* 0x000fe20000000000 */
[----:B------:R-:W-:Y:S01]  /*03a0*/  BSSY.RECONVERGENT B2, `(.L_x_523) ;  /* 0x0000054000027945 */ /* 0x000fe20003800200 */
[----:B------:R-:W-:-:S02]  /*03b0*/  FSEL R8, R12, R10, P0 ;  /* 0x0000000a0c087208 */ /* 0x000fc40000000000 */
[----:B------:R-:W-:-:S06]  /*03c0*/  FSEL R9, R13, R11, P0 ;  /* 0x0000000b0d097208 */ /* 0x000fcc0000000000 */
[----:B------:R-:W-:-:S10]  /*03d0*/  DADD R6, R8, -1 ;  /* 0xbff0000008067429 */ /* 0x000fd40000000000 */
[----:B------:R-:W-:Y:S02]  /*03e0*/  FSEL R6, R6, R8, P1 ;  /* 0x0000000806067208 */ /* 0x000fe40000800000 */
[----:B------:R-:W-:-:S06]  /*03f0*/  FSEL R7, R7, R9, P1 ;  /* 0x0000000907077208 */ /* 0x000fcc0000800000 */
[----:B------:R-:W-:-:S10]  /*0400*/  DADD R14, R6, -1 ;  /* 0xbff00000060e7429 */ /* 0x000fd40000000000 */
[----:B------:R-:W-:Y:S02]  /*0410*/  FSEL R16, R14, R6, P2 ;  /* 0x000000060e107208 */ /* 0x000fe40001000000 */
[----:B------:R-:W-:-:S06]  /*0420*/  FSEL R17, R15, R7, P2 ;  /* 0x000000070f117208 */ /* 0x000fcc0001000000 */
[----:B------:R-:W-:-:S10]  /*0430*/  DADD R14, R16, -1 ;  /* 0xbff00000100e7429 */ /* 0x000fd40000000000 */
[----:B------:R-:W-:Y:S02]  /*0440*/  FSEL R14, R14, R16, P3 ;  /* 0x000000100e0e7208 */ /* 0x000fe40001800000 */
[----:B------:R-:W-:-:S06]  /*0450*/  FSEL R15, R15, R17, P3 ;  /* 0x000000110f0f7208 */ /* 0x000fcc0001800000 */
[----:B------:R-:W-:Y:S01]  /*0460*/  DFMA R16, R14, UR6, -R20 ;  /* 0x000000060e107c2b */ /* 0x000fe20008000814 */
[----:B------:R-:W-:Y:S01]  /*0470*/  UMOV UR6, 0x6d4b22f5 ;  /* 0x6d4b22f500067882 */ /* 0x000fe20000000000 */
[----:B------:R-:W-:Y:S01]  /*0480*/  UMOV UR7, 0x3eb301d4 ;  /* 0x3eb301d400077882 */ /* 0x000fe20000000000 */
[----:B------:R-:W-:Y:S02]  /*0490*/  FSEL R20, R12, RZ, P0 ;  /* 0x000000ff0c147208 */ /* 0x000fe40000000000 */
[----:B------:R-:W-:-:S03]  /*04a0*/  FSEL R21, R13, 1.875, P0 ;  /* 0x3ff000000d157808 */ /* 0x000fc60000000000 */
[----:B------:R-:W-:Y:S01]  /*04b0*/  DFMA R16, R14, R16, UR6 ;  /* 0x000000060e107e2b */ /* 0x000fe20008000010 */
[----:B------:R-:W-:Y:S01]  /*04c0*/  UMOV UR6, 0xaeed0fc4 ;  /* 0xaeed0fc400067882 */ /* 0x000fe20000000000 */
[----:B------:R-:W-:Y:S01]  /*04d0*/  UMOV UR7, 0x3eb50272 ;  /* 0x3eb5027200077882 */ /* 0x000fe20000000000 */
[----:B------:R-:W-:-:S05]  /*04e0*/  DFMA R8, R8, R20, -R20 ;  /* 0x000000140808722b */ /* 0x000fca0000000814 */
[----:B------:R-:W-:Y:S01]  /*04f0*/  DFMA R16, R14, R16, -UR6 ;  /* 0x800000060e107e2b */ /* 0x000fe20008000010 */
[----:B------:R-:W-:Y:S01]  /*0500*/  UMOV UR6, 0xa40516f8 ;  /* 0xa40516f800067882 */ /* 0x000fe20000000000 */
[----:B------:R-:W-:-:S03]  /*0510*/  UMOV UR7, 0x3ef51ce1 ;  /* 0x3ef51ce100077882 */ /* 0x000fc60000000000 */
[----:B------:R-:W-:Y:S02]  /*0520*/  FSEL R20, R8, R20, P1 ;  /* 0x0000001408147208 */ /* 0x000fe40000800000 */
[----:B------:R-:W-:Y:S01]  /*0530*/  FSEL R21, R9, R21, P1 ;  /* 0x0000001509157208 */ /* 0x000fe20000800000 */
[----:B------:R-:W-:Y:S01]  /*0540*/  DFMA R16, R14, R16, -UR6 ;  /* 0x800000060e107e2b */ /* 0x000fe20008000010 */
[----:B------:R-:W-:Y:S01]  /*0550*/  UMOV UR6, 0x7419084c ;  /* 0x7419084c00067882 */ /* 0x000fe20000000000 */
[----:B------:R-:W-:-:S03]  /*0560*/  UMOV UR7, 0x3f20c8aa ;  /* 0x3f20c8aa00077882 */ /* 0x000fc60000000000 */
[----:B------:R-:W-:-:S03]  /*0570*/  DFMA R6, R6, R20, -R20 ;  /* 0x000000140606722b */ /* 0x000fc60000000814 */
[----:B------:R-:W-:Y:S01]  /*0580*/  DFMA R16, R14, R16, UR6 ;  /* 0x000000060e107e2b */ /* 0x000fe20008000010 */
[----:B------:R-:W-:Y:S01]  /*0590*/  UMOV UR6, 0x196bad8a ;  /* 0x196bad8a00067882 */ /* 0x000fe20000000000 */
[----:B------:R-:W-:-:S06]  /*05a0*/  UMOV UR7, 0x3f2c3650 ;  /* 0x3f2c365000077882 */ /* 0x000fcc0000000000 */
[----:B------:R-:W-:Y:S01]  /*05b0*/  DFMA R16, R14, R16, -UR6 ;  /* 0x800000060e107e2b */ /* 0x000fe20008000010 */
[----:B------:R-:W-:Y:S01]  /*05c0*/  UMOV UR6, 0x365a3e26 ;  /* 0x365a3e2600067882 */ /* 0x000fe20000000000 */
[----:B------:R-:W-:-:S06]  /*05d0*/  UMOV UR7, 0x3f531711 ;  /* 0x3f53171100077882 */ /* 0x000fcc0000000000 */
[----:B------:R-:W-:Y:S01]  /*05e0*/  DFMA R16, R14, R16, -UR6 ;  /* 0x800000060e107e2b */ /* 0x000fe20008000010 */
[----:B------:R-:W-:Y:S01]  /*05f0*/  UMOV UR6, 0x52a7df35 ;  /* 0x52a7df3500067882 */ /* 0x000fe20000000000 */
[----:B------:R-:W-:-:S06]  /*0600*/  UMOV UR7, 0x3f7d919c ;  /* 0x3f7d919c00077882 */ /* 0x000fcc0000000000 */
        /* <DEDUP_REMOVED lines=18> */
[----:B------:R-:W-:-:S08]  /*0730*/  DFMA R16, R14, R16, UR6 ;  /* 0x000000060e107e2b */ /* 0x000fd00008000010 */
[----:B------:R-:W-:-:S08]  /*0740*/  DFMA R16, R14, R16, 1 ;  /* 0x3ff000000e10742b */ /* 0x000fd00000000010 */
[----:B------:R-:W-:-:S10]  /*0750*/  DMUL R14, R16, R10 ;  /* 0x0000000a100e7228 */ /* 0x000fd40000000000 */
[----:B------:R-:W-:Y:S02]  /*0760*/  FSEL R15, R17, R15, P3 ;  /* 0x0000000f110f7208 */ /* 0x000fe40001800000 */
[----:B------:R-:W-:Y:S01]  /*0770*/  FSEL R14, R16, R14, P3 ;  /* 0x0000000e100e7208 */ /* 0x000fe20001800000 */
[----:B------:R-:W-:Y:S01]  /*0780*/  IMAD.MOV.U32 R16, RZ, RZ, 0x1 ;  /* 0x00000001ff107424 */ /* 0x000fe200078e00ff */
[----:B------:R-:W0:Y:S05]  /*0790*/  MUFU.RCP64H R17, R15 ;  /* 0x0000000f00117308 */ /* 0x000e2a0000001800 */
[----:B0-----:R-:W-:-:S08]  /*07a0*/  DFMA R12, -R14, R16, 1 ;  /* 0x3ff000000e0c742b */ /* 0x001fd00000000110 */
[----:B------:R-:W-:-:S08]  /*07b0*/  DFMA R12, R12, R12, R12 ;  /* 0x0000000c0c0c722b */ /* 0x000fd0000000000c */
[----:B------:R-:W-:-:S08]  /*07c0*/  DFMA R12, R16, R12, R16 ;  /* 0x0000000c100c722b */ /* 0x000fd00000000010 */
[----:B------:R-:W-:-:S08]  /*07d0*/  DFMA R8, -R14, R12, 1 ;  /* 0x3ff000000e08742b */ /* 0x000fd0000000010c */
[----:B------:R-:W-:Y:S01]  /*07e0*/  DFMA R8, R12, R8, R12 ;  /* 0x000000080c08722b */ /* 0x000fe2000000000c */
[----:B------:R-:W-:Y:S02]  /*07f0*/  FSEL R12, R6, R20, P2 ;  /* 0x00000014060c7208 */ /* 0x000fe40001000000 */
[----:B------:R-:W-:-:S04]  /*0800*/  FSEL R13, R7, R21, P2 ;  /* 0x00000015070d7208 */ /* 0x000fc80001000000 */
[----:B------:R-:W-:Y:S02]  /*0810*/  FSETP.GEU.AND P1, PT, |R13|, 6.5827683646048100446e-37, PT ;  /* 0x036000000d00780b */ /* 0x000fe40003f2e200 */
        /* <DEDUP_REMOVED lines=11> */
[----:B-----5:R-:W-:Y:S05]  /*08d0*/  CALL.REL.NOINC `($__internal_9_$__cuda_sm20_div_rn_f64_full) ;  /* 0x0000018c00ac7944 */ /* 0x020fea0003c00000 */
.L_x_524:
[----:B------:R-:W-:Y:S05]  /*08e0*/  BSYNC.RECONVERGENT B2 ;  /* 0x0000000000027941 */ /* 0x000fea0003800200 */
.L_x_523:
[----:B------:R-:W-:Y:S02]  /*08f0*/  IMAD.MOV.U32 R16, RZ, RZ, R22 ;  /* 0x000000ffff107224 */ /* 0x000fe400078e0016 */
[----:B------:R-:W-:Y:S01]  /*0900*/  IMAD.MOV.U32 R17, RZ, RZ, R23 ;  /* 0x000000ffff117224 */ /* 0x000fe200078e0017 */
[----:B------:R-:W-:Y:S06]  /*0910*/  BRA `(.L_x_525) ;  /* 0x0000002000587947 */ /* 0x000fec0003800000 */
.L_x_522:
[----:B------:R-:W-:Y:S01]  /*0920*/  ISETP.GT.U32.AND P0, PT, R8, 0xfffff, PT ;  /* 0x000fffff0800780c */ /* 0x000fe20003f04070 */
[----:B------:R-:W-:Y:S01]  /*0930*/  IMAD.MOV.U32 R14, RZ, RZ, RZ ;  /* 0x000000ffff0e7224 */ /* 0x000fe200078e00ff */
[----:B------:R-:W-:Y:S01]  /*0940*/  SHF.R.U32.HI R3, RZ, 0x14, R8 ;  /* 0x00000014ff037819 */ /* 0x000fe20000011608 */
[----:B------:R-:W-:Y:S01]  /*0950*/  IMAD.MOV.U32 R20, RZ, RZ, 0x41ad3b5a ;  /* 0x41ad3b5aff147424 */ /* 0x000fe200078e00ff */
[----:B------:R-:W-:Y:S01]  /*0960*/  UMOV UR6, 0x7d2cafe2 ;  /* 0x7d2cafe200067882 */ /* 0x000fe20000000000 */
[----:B------:R-:W-:Y:S01]  /*0970*/  IMAD.MOV.U32 R21, RZ, RZ, 0x3ed0f5d2 ;  /* 0x3ed0f5d2ff157424 */ /* 0x000fe200078e00ff */
[----:B------:R-:W-:Y:S01]  /*0980*/  UMOV UR7, 0x3eb0f5ff ;  /* 0x3eb0f5ff00077882 */ /* 0x000fe20000000000 */
[----:B------:R-:W-:Y:S01]  /*0990*/  UMOV UR8, 0x3b39803f ;  /* 0x3b39803f00087882 */ /* 0x000fe20000000000 */
[----:B------:R-:W-:Y:S01]  /*09a0*/  UMOV UR9, 0x3c7abc9e ;  /* 0x3c7abc9e00097882 */ /* 0x000fe20000000000 */
[----:B------:R-:W-:Y:S04]  /*09b0*/  BSSY.RECONVERGENT B0, `(.L_x_526) ;  /* 0x00000a7000007945 */ /* 0x000fe80003800200 */
[----:B------:R-:W-:-:S10]  /*09c0*/  @!P0 DMUL R24, R10, 1.80143985094819840000e+16 ;  /* 0x435000000a188828 */ /* 0x000fd40000000000 */
[----:B------:R-:W-:Y:S01]  /*09d0*/  @!P0 IMAD.MOV.U32 R8, RZ, RZ, R25 ;  /* 0x000000ffff088224 */ /* 0x000fe200078e0019 */
[----:B------:R-:W-:-:S04]  /*09e0*/  @!P0 LEA.HI R3, R25, 0xffffffca, RZ, 0xc ;  /* 0xffffffca19038811 */ /* 0x000fc800078f60ff */
[----:B------:R-:W-:-:S04]  /*09f0*/  LOP3.LUT R6, R8, 0x800fffff, RZ, 0xc0, !PT ;  /* 0x800fffff08067812 */ /* 0x000fc800078ec0ff */
[----:B------:R-:W-:Y:S01]  /*0a00*/  LOP3.LUT R7, R6, 0x3ff00000, RZ, 0xfc, !PT ;  /* 0x3ff0000006077812 */ /* 0x000fe200078efcff */
[----:B------:R-:W-:Y:S02]  /*0a10*/  IMAD.MOV.U32 R6, RZ, RZ, R10 ;  /* 0x000000ffff067224 */ /* 0x000fe400078e000a */
[----:B------:R-:W-:Y:S01]  /*0a20*/  @!P0 IMAD.MOV.U32 R6, RZ, RZ, R24 ;  /* 0x000000ffff068224 */ /* 0x000fe200078e0018 */
[----:B------:R-:W-:-:S13]  /*0a30*/  ISETP.GE.U32.AND P1, PT, R7, 0x3ff6a09f, PT ;  /* 0x3ff6a09f0700780c */ /* 0x000fda0003f26070 */
[----:B------:R-:W-:-:S04]  /*0a40*/  @P1 VIADD R9, R7, 0xfff00000 ;  /* 0xfff0000007091836 */ /* 0x000fc80000000000 */
[----:B------:R-:W-:-:S06]  /*0a50*/  @P1 IMAD.MOV.U32 R7, RZ, RZ, R9 ;  /* 0x000000ffff071224 */ /* 0x000fcc00078e0009 */
[----:B------:R-:W-:-:S06]  /*0a60*/  DADD R8, R6, 1 ;  /* 0x3ff0000006087429 */ /* 0x000fcc0000000000 */
[----:B------:R-:W0:Y:S02]  /*0a70*/  MUFU.RCP64H R15, R9 ;  /* 0x00000009000f7308 */ /* 0x000e240000001800 */
[----:B0-----:R-:W-:-:S08]  /*0a80*/  DFMA R12, -R8, R14, 1 ;  /* 0x3ff00000080c742b */ /* 0x001fd0000000010e */
[----:B------:R-:W-:Y:S02]  /*0a90*/  DFMA R16, R12, R12, R12 ;  /* 0x0000000c0c10722b */ /* 0x000fe4000000000c */
[----:B------:R-:W-:-:S06]  /*0aa0*/  DADD R12, R6, -1 ;  /* 0xbff00000060c7429 */ /* 0x000fcc0000000000 */
[----:B------:R-:W-:-:S08]  /*0ab0*/  DFMA R14, R14, R16, R14 ;  /* 0x000000100e0e722b */ /* 0x000fd0000000000e */
[----:B------:R-:W-:-:S08]  /*0ac0*/  DMUL R6, R12, R14 ;  /* 0x0000000e0c067228 */ /* 0x000fd00000000000 */
[----:B------:R-:W-:-:S08]  /*0ad0*/  DFMA R6, R12, R14, R6 ;  /* 0x0000000e0c06722b */ /* 0x000fd00000000006 */
[-C--:B------:R-:W-:Y:S02]  /*0ae0*/  DMUL R16, R6, R6.reuse ;  /* 0x0000000606107228 */ /* 0x080fe40000000000 */
[----:B------:R-:W-:Y:S02]  /*0af0*/  DADD R22, R12, -R6 ;  /* 0x000000000c167229 */ /* 0x000fe40000000806 */
[----:B------:R-:W-:-:S04]  /*0b00*/  DMUL R28, R6, R6 ;  /* 0x00000006061c7228 */ /* 0x000fc80000000000 */
[----:B------:R-:W-:Y:S01]  /*0b10*/  DFMA R8, R16, UR6, R20 ;  /* 0x0000000610087c2b */ /* 0x000fe20008000014 */
[----:B------:R-:W-:Y:S01]  /*0b20*/  UMOV UR6, 0x75488a3f ;  /* 0x75488a3f00067882 */ /* 0x000fe20000000000 */
[----:B------:R-:W-:Y:S01]  /*0b30*/  UMOV UR7, 0x3ef3b20a ;  /* 0x3ef3b20a00077882 */ /* 0x000fe20000000000 */
[----:B------:R-:W-:-:S05]  /*0b40*/  DADD R22, R22, R22 ;  /* 0x0000000016167229 */ /* 0x000fca0000000016 */
[----:B------:R-:W-:Y:S01]  /*0b50*/  DFMA R8, R16, R8, UR6 ;  /* 0x0000000610087e2b */ /* 0x000fe20008000008 */
[----:B------:R-:W-:Y:S01]  /*0b60*/  UMOV UR6, 0xe4faecd5 ;  /* 0xe4faecd500067882 */ /* 0x000fe20000000000 */
[----:B------:R-:W-:Y:S01]  /*0b70*/  UMOV UR7, 0x3f1745cd ;  /* 0x3f1745cd00077882 */ /* 0x000fe20000000000 */
[----:B------:R-:W-:Y:S02]  /*0b80*/  DFMA R22, R12, -R6, R22 ;  /* 0x800000060c16722b */ /* 0x000fe40000000016 */
[----:B------:R-:W-:-:S03]  /*0b90*/  DMUL R12, R6, R28 ;  /* 0x0000001c060c7228 */ /* 0x000fc60000000000 */
[----:B------:R-:W-:Y:S01]  /*0ba0*/  DFMA R8, R16, R8, UR6 ;  /* 0x0000000610087e2b */ /* 0x000fe20008000008 */
[----:B------:R-:W-:Y:S01]  /*0bb0*/  UMOV UR6, 0x258a578b ;  /* 0x258a578b00067882 */ /* 0x000fe20000000000 */
[----:B------:R-:W-:Y:S01]  /*0bc0*/  UMOV UR7, 0x3f3c71c7 ;  /* 0x3f3c71c700077882 */ /* 0x000fe20000000000 */
[----:B------:R-:W-:Y:S02]  /*0bd0*/  DMUL R14, R14, R22 ;  /* 0x000000160e0e7228 */ /* 0x000fe40000000000 */
[----:B------:R-:W-:-:S03]  /*0be0*/  DFMA R30, R6, R28, -R12 ;  /* 0x0000001c061e722b */ /* 0x000fc6000000080c */
[----:B------:R-:W-:Y:S01]  /*0bf0*/  DFMA R8, R16, R8, UR6 ;  /* 0x0000000610087e2b */ /* 0x000fe20008000008 */
[----:B------:R-:W-:Y:S01]  /*0c00*/  UMOV UR6, 0x9242b910 ;  /* 0x9242b91000067882 */ /* 0x000fe20000000000 */
[----:B------:R-:W-:-:S03]  /*0c10*/  UMOV UR7, 0x3f624924 ;  /* 0x3f62492400077882 */ /* 0x000fc60000000000 */
[----:B------:R-:W-:Y:S01]  /*0c20*/  VIADD R23, R15, 0x100000 ;  /* 0x001000000f177836 */ /* 0x000fe20000000000 */
[----:B------:R-:W-:Y:S01]  /*0c30*/  DFMA R30, R14, R28, R30 ;  /* 0x0000001c0e1e722b */ /* 0x000fe2000000001e */
        /* <DEDUP_REMOVED lines=12> */
[----:B------:R-:W-:-:S06]  /*0d00*/  DFMA R20, R6, R6, -R28 ;  /* 0x000000060614722b */ /* 0x000fcc000000081c */
[----:B------:R-:W-:Y:S01]  /*0d10*/  DADD R26, R26, -UR6 ;  /* 0x800000061a1a7e29 */ /* 0x000fe20008000000 */
[----:B------:R-:W-:Y:S01]  /*0d20*/  UMOV UR6, 0x80000000 ;  /* 0x8000000000067882 */ /* 0x000fe20000000000 */
[----:B------:R-:W-:Y:S01]  /*0d30*/  DFMA R20, R6, R22, R20 ;  /* 0x000000160614722b */ /* 0x000fe20000000014 */
[----:B------:R-:W-:-:S05]  /*0d40*/  UMOV UR7, 0x43300000 ;  /* 0x4330000000077882 */ /* 0x000fca0000000000 */
[----:B------:R-:W-:Y:S02]  /*0d50*/  DADD R16, R8, R26 ;  /* 0x0000000008107229 */ /* 0x000fe4000000001a */
[----:B------:R-:W-:-:S06]  /*0d60*/  DFMA R20, R6, R20, R30 ;  /* 0x000000140614722b */ /* 0x000fcc000000001e */
[----:B------:R-:W-:Y:S02]  /*0d70*/  DMUL R22, R16, R12 ;  /* 0x0000000c10167228 */ /* 0x000fe40000000000 */
[----:B------:R-:W-:-:S06]  /*0d80*/  DADD R8, R8, -R16 ;  /* 0x0000000008087229 */ /* 0x000fcc0000000810 */
[----:B------:R-:W-:Y:S02]  /*0d90*/  DFMA R28, R16, R12, -R22 ;  /* 0x0000000c101c722b */ /* 0x000fe40000000816 */
[----:B------:R-:W-:-:S06]  /*0da0*/  DADD R8, R26, R8 ;  /* 0x000000001a087229 */ /* 0x000fcc0000000008 */
[----:B------:R-:W-:-:S08]  /*0db0*/  DFMA R20, R16, R20, R28 ;  /* 0x000000141014722b */ /* 0x000fd0000000001c */
[----:B------:R-:W-:-:S08]  /*0dc0*/  DFMA R8, R8, R12, R20 ;  /* 0x0000000c0808722b */ /* 0x000fd00000000014 */
[----:B------:R-:W-:-:S08]  /*0dd0*/  DADD R12, R22, R8 ;  /* 0x00000000160c7229 */ /* 0x000fd00000000008 */
[--C-:B------:R-:W-:Y:S02]  /*0de0*/  DADD R16, R6, R12.reuse ;  /* 0x0000000006107229 */ /* 0x100fe4000000000c */
[----:B------:R-:W-:-:S06]  /*0df0*/  DADD R22, R22, -R12 ;  /* 0x0000000016167229 */ /* 0x000fcc000000080c */
[----:B------:R-:W-:Y:S02]  /*0e00*/  DADD R6, R6, -R16 ;  /* 0x0000000006067229 */ /* 0x000fe40000000810 */
[----:B------:R-:W-:Y:S01]  /*0e10*/  DADD R22, R8, R22 ;  /* 0x0000000008167229 */ /* 0x000fe20000000016 */
[C---:B------:R-:W-:Y:S02]  /*0e20*/  VIADD R8, R3.reuse, 0xfffffc01 ;  /* 0xfffffc0103087836 */ /* 0x040fe40000000000 */
[----:B------:R-:W-:-:S03]  /*0e30*/  @P1 VIADD R8, R3, 0xfffffc02 ;  /* 0xfffffc0203081836 */ /* 0x000fc60000000000 */
[----:B------:R-:W-:Y:S01]  /*0e40*/  DADD R6, R12, R6 ;  /* 0x000000000c067229 */ /* 0x000fe20000000006 */
[----:B------:R-:W-:Y:S01]  /*0e50*/  IMAD.MOV.U32 R9, RZ, RZ, 0x43300000 ;  /* 0x43300000ff097424 */ /* 0x000fe200078e00ff */
[----:B------:R-:W-:-:S06]  /*0e60*/  LOP3.LUT R8, R8, 0x80000000, RZ, 0x3c, !PT ;  /* 0x8000000008087812 */ /* 0x000fcc00078e3cff */
[----:B------:R-:W-:Y:S02]  /*0e70*/  DADD R6, R22, R6 ;  /* 0x0000000016067229 */ /* 0x000fe40000000006 */
[----:B------:R-:W-:Y:S01]  /*0e80*/  DADD R12, R8, -UR6 ;  /* 0x80000006080c7e29 */ /* 0x000fe20008000000 */
[----:B------:R-:W-:Y:S01]  /*0e90*/  UMOV UR6, 0xfefa39ef ;  /* 0xfefa39ef00067882 */ /* 0x000fe20000000000 */
[----:B------:R-:W-:Y:S01]  /*0ea0*/  UMOV UR7, 0x3fe62e42 ;  /* 0x3fe62e4200077882 */ /* 0x000fe20000000000 */
[----:B------:R-:W0:Y:S01]  /*0eb0*/  MUFU.RCP64H R23, R11 ;  /* 0x0000000b00177308 */ /* 0x000e220000001800 */
[----:B------:R-:W-:Y:S02]  /*0ec0*/  IMAD.MOV.U32 R22, RZ, RZ, RZ ;  /* 0x000000ffff167224 */ /* 0x000fe400078e00ff */
[----:B------:R-:W-:-:S08]  /*0ed0*/  DADD R6, R14, R6 ;  /* 0x000000000e067229 */ /* 0x000fd00000000006 */
[----:B------:R-:W-:Y:S02]  /*0ee0*/  DADD R8, R16, R6 ;  /* 0x0000000010087229 */ /* 0x000fe40000000006 */
[----:B0-----:R-:W-:-:S06]  /*0ef0*/  DFMA R24, R22, -R10, 1 ;  /* 0x3ff000001618742b */ /* 0x001fcc000000080a */
[--C-:B------:R-:W-:Y:S02]  /*0f00*/  DFMA R14, R12, UR6, R8.reuse ;  /* 0x000000060c0e7c2b */ /* 0x100fe40008000008 */
[----:B------:R-:W-:-:S06]  /*0f10*/  DADD R16, R16, -R8 ;  /* 0x0000000010107229 */ /* 0x000fcc0000000808 */
[----:B------:R-:W-:Y:S02]  /*0f20*/  DFMA R20, R12, -UR6, R14 ;  /* 0x800000060c147c2b */ /* 0x000fe4000800000e */
[----:B------:R-:W-:-:S06]  /*0f30*/  DADD R16, R6, R16 ;  /* 0x0000000006107229 */ /* 0x000fcc0000000010 */
[----:B------:R-:W-:Y:S02]  /*0f40*/  DADD R20, -R8, R20 ;  /* 0x0000000008147229 */ /* 0x000fe40000000114 */
[----:B------:R-:W-:-:S06]  /*0f50*/  DADD R8, R10, -0.5 ;  /* 0xbfe000000a087429 */ /* 0x000fcc0000000000 */
[----:B------:R-:W-:-:S08]  /*0f60*/  DADD R16, R16, -R20 ;  /* 0x0000000010107229 */ /* 0x000fd00000000814 */
[----:B------:R-:W-:-:S08]  /*0f70*/  DFMA R16, R12, UR8, R16 ;  /* 0x000000080c107c2b */ /* 0x000fd00008000010 */
[----:B------:R-:W-:-:S08]  /*0f80*/  DADD R6, R14, R16 ;  /* 0x000000000e067229 */ /* 0x000fd00000000010 */
[----:B------:R-:W-:Y:S02]  /*0f90*/  DADD R14, R14, -R6 ;  /* 0x000000000e0e7229 */ /* 0x000fe40000000806 */
[----:B------:R-:W-:-:S06]  /*0fa0*/  DMUL R12, R6, R8 ;  /* 0x00000008060c7228 */ /* 0x000fcc0000000000 */
[----:B------:R-:W-:Y:S02]  /*0fb0*/  DADD R14, R16, R14 ;  /* 0x00000000100e7229 */ /* 0x000fe4000000000e */
[----:B------:R-:W-:-:S08]  /*0fc0*/  DFMA R6, R6, R8, -R12 ;  /* 0x000000080606722b */ /* 0x000fd0000000080c */
[----:B------:R-:W-:-:S08]  /*0fd0*/  DFMA R14, R14, R8, R6 ;  /* 0x000000080e0e722b */ /* 0x000fd00000000006 */
[----:B------:R-:W-:-:S08]  /*0fe0*/  DADD R8, R12, R14 ;  /* 0x000000000c087229 */ /* 0x000fd0000000000e */
[----:B------:R-:W-:Y:S02]  /*0ff0*/  DADD R6, R8, -R10 ;  /* 0x0000000008067229 */ /* 0x000fe4000000080a */
[----:B------:R-:W-:-:S06]  /*1000*/  DADD R12, R12, -R8 ;  /* 0x000000000c0c7229 */ /* 0x000fcc0000000808 */
[----:B------:R-:W-:Y:S02]  /*1010*/  DADD R16, R8, -R6 ;  /* 0x0000000008107229 */ /* 0x000fe40000000806 */
[----:B------:R-:W-:Y:S01]  /*1020*/  DADD R8, R14, R12 ;  /* 0x000000000e087229 */ /* 0x000fe2000000000c */
[----:B------:R-:W-:Y:S02]  /*1030*/  IMAD.MOV.U32 R14, RZ, RZ, 0x652b82fe ;  /* 0x652b82feff0e7424 */ /* 0x000fe400078e00ff */
[----:B------:R-:W-:-:S03]  /*1040*/  IMAD.MOV.U32 R15, RZ, RZ, 0x3ff71547 ;  /* 0x3ff71547ff0f7424 */ /* 0x000fc600078e00ff */
[----:B------:R-:W-:-:S08]  /*1050*/  DADD R16, R16, -R10 ;  /* 0x0000000010107229 */ /* 0x000fd0000000080a */
[----:B------:R-:W-:-:S08]  /*1060*/  DADD R8, R8, R16 ;  /* 0x0000000008087229 */ /* 0x000fd00000000010 */
[----:B------:R-:W-:-:S08]  /*1070*/  DADD R12, R6, R8 ;  /* 0x00000000060c7229 */ /* 0x000fd00000000008 */
        /* <DEDUP_REMOVED lines=37> */
[----:B------:R-:W-:Y:S02]  /*12d0*/  DFMA R26, R20, R16, 1 ;  /* 0x3ff00000141a742b */ /* 0x000fe40000000010 */
[----:B------:R-:W-:Y:S01]  /*12e0*/  DFMA R16, R24, R24, R24 ;  /* 0x000000181810722b */ /* 0x000fe20000000018 */
[----:B------:R-:W-:Y:S02]  /*12f0*/  IMAD.MOV.U32 R24, RZ, RZ, -0x57ecfc2b ;  /* 0xa81303d5ff187424 */ /* 0x000fe400078e00ff */
[----:B------:R-:W-:-:S05]  /*1300*/  IMAD.MOV.U32 R25, RZ, RZ, 0x3f73c25d ;  /* 0x3f73c25dff197424 */ /* 0x000fca00078e00ff */
[----:B------:R-:W-:Y:S01]  /*1310*/  DFMA R16, R22, R16, R22 ;  /* 0x000000101610722b */ /* 0x000fe20000000016 */
[----:B------:R-:W-:Y:S02]  /*1320*/  IMAD R21, R14, 0x100000, R27 ;  /* 0x001000000e157824 */ /* 0x000fe400078e021b */
[----:B------:R-:W-:Y:S01]  /*1330*/  IMAD.MOV.U32 R20, RZ, RZ, R26 ;  /* 0x000000ffff147224 */ /* 0x000fe200078e001a */
[----:B------:R-:W-:Y:S07]  /*1340*/  @!P0 BRA `(.L_x_527) ;  /* 0x0000000000348947 */ /* 0x000fee0003800000 */
[----:B------:R-:W-:Y:S01]  /*1350*/  FSETP.GEU.AND P1, PT, |R13|, 4.2275390625, PT ;  /* 0x408748000d00780b */ /* 0x000fe20003f2e200 */
[C---:B------:R-:W-:Y:S02]  /*1360*/  DADD R20, R12.reuse, +INF ;  /* 0x7ff000000c147429 */ /* 0x040fe40000000000 */
[----:B------:R-:W-:-:S08]  /*1370*/  DSETP.GEU.AND P0, PT, R12, RZ, PT ;  /* 0x000000ff0c00722a */ /* 0x000fd00003f0e000 */
[----:B------:R-:W-:Y:S02]  /*1380*/  FSEL R20, R20, RZ, P0 ;  /* 0x000000ff14147208 */ /* 0x000fe40000000000 */
[----:B------:R-:W-:Y:S01]  /*1390*/  @!P1 LEA.HI R3, R14, R14, RZ, 0x1 ;  /* 0x0000000e0e039211 */ /* 0x000fe200078f08ff */
[----:B------:R-:W-:Y:S01]  /*13a0*/  @!P1 IMAD.MOV.U32 R22, RZ, RZ, RZ ;  /* 0x000000ffff169224 */ /* 0x000fe200078e00ff */
[----:B------:R-:W-:Y:S02]  /*13b0*/  FSEL R21, R21, RZ, P0 ;  /* 0x000000ff15157208 */ /* 0x000fe40000000000 */
[----:B------:R-:W-:-:S05]  /*13c0*/  @!P1 SHF.R.S32.HI R3, RZ, 0x1, R3 ;  /* 0x00000001ff039819 */ /* 0x000fca0000011403 */
[----:B------:R-:W-:Y:S02]  /*13d0*/  @!P1 IMAD.IADD R14, R14, 0x1, -R3 ;  /* 0x000000010e0e9824 */ /* 0x000fe400078e0a03 */
[----:B------:R-:W-:-:S03]  /*13e0*/  @!P1 IMAD R15, R3, 0x100000, R27 ;  /* 0x00100000030f9824 */ /* 0x000fc600078e021b */
[----:B------:R-:W-:Y:S01]  /*13f0*/  @!P1 LEA R23, R14, 0x3ff00000, 0x14 ;  /* 0x3ff000000e179811 */ /* 0x000fe200078ea0ff */
[----:B------:R-:W-:-:S06]  /*1400*/  @!P1 IMAD.MOV.U32 R14, RZ, RZ, R26 ;  /* 0x000000ffff0e9224 */ /* 0x000fcc00078e001a */
[----:B------:R-:W-:-:S11]  /*1410*/  @!P1 DMUL R20, R14, R22 ;  /* 0x000000160e149228 */ /* 0x000fd60000000000 */
.L_x_527:
[----:B------:R-:W-:Y:S05]  /*1420*/  BSYNC.RECONVERGENT B0 ;  /* 0x0000000000007941 */ /* 0x000fea0003800200 */
.L_x_526:
[----:B------:R-:W-:Y:S01]  /*1430*/  UMOV UR6, 0x7c38a637 ;  /* 0x7c38a63700067882 */ /* 0x000fe20000000000 */
[----:B------:R-:W-:Y:S01]  /*1440*/  UMOV UR7, 0x3f64bee4 ;  /* 0x3f64bee400077882 */ /* 0x000fe20000000000 */
[----:B------:R-:W-:Y:S01]  /*1450*/  DADD R6, R6, -R12 ;  /* 0x0000000006067229 */ /* 0x000fe2000000080c */
[----:B------:R-:W-:Y:S01]  /*1460*/  UMOV UR8, 0x55555556 ;  /* 0x5555555600087882 */ /* 0x000fe20000000000 */
[----:B------:R-:W-:Y:S01]  /*1470*/  DFMA R14, R16, -UR6, R24 ;  /* 0x80000006100e7c2b */ /* 0x000fe20008000018 */
[----:B------:R-:W-:Y:S01]  /*1480*/  UMOV UR6, 0xa96cfc72 ;  /* 0xa96cfc7200067882 */ /* 0x000fe20000000000 */
[----:B------:R-:W-:Y:S01]  /*1490*/  UMOV UR7, 0x3f6b7c37 ;  /* 0x3f6b7c3700077882 */ /* 0x000fe20000000000 */
[----:B------:R-:W-:-:S03]  /*14a0*/  UMOV UR9, 0x3fb55555 ;  /* 0x3fb5555500097882 */ /* 0x000fc60000000000 */
[----:B------:R-:W-:Y:S02]  /*14b0*/  DADD R6, R8, R6 ;  /* 0x0000000008067229 */ /* 0x000fe40000000006 */
[----:B------:R-:W-:Y:S01]  /*14c0*/  DFMA R14, R16, R14, -UR6 ;  /* 0x80000006100e7e2b */ /* 0x000fe2000800000e */
[----:B------:R-:W-:Y:S01]  /*14d0*/  UMOV UR6, 0xbde1e324 ;  /* 0xbde1e32400067882 */ /* 0x000fe20000000000 */
[----:B------:R-:W-:-:S04]  /*14e0*/  UMOV UR7, 0x3f35a85a ;  /* 0x3f35a85a00077882 */ /* 0x000fc80000000000 */
[----:B------:R-:W-:Y:S02]  /*14f0*/  DFMA R20, R6, R20, R20 ;  /* 0x000000140614722b */ /* 0x000fe40000000014 */
[----:B------:R-:W-:Y:S01]  /*1500*/  DFMA R14, R16, R14, UR6 ;  /* 0x00000006100e7e2b */ /* 0x000fe2000800000e */
        /* <DEDUP_REMOVED lines=25> */
[----:B------:R-:W-:Y:S02]  /*16a0*/  UMOV UR7, 0x3caa6a0d ;  /* 0x3caa6a0d00077882 */ /* 0x000fe40000000000 */
[----:B------:R-:W-:Y:S01]  /*16b0*/  DMUL R6, R20, -UR6 ;  /* 0x8000000614067c28 */ /* 0x000fe20008000000 */
[----:B------:R-:W-:Y:S01]  /*16c0*/  UMOV UR6, 0x1ff62706 ;  /* 0x1ff6270600067882 */ /* 0x000fe20000000000 */
[----:B------:R-:W-:Y:S02]  /*16d0*/  UMOV UR7, 0x40040d93 ;  /* 0x40040d9300077882 */ /* 0x000fe40000000000 */
[----:B------:R-:W-:-:S04]  /*16e0*/  DFMA R14, R16, R14, UR8 ;  /* 0x00000008100e7e2b */ /* 0x000fc8000800000e */
[----:B------:R-:W-:Y:S01]  /*16f0*/  DFMA R6, R20, UR6, R6 ;  /* 0x0000000614067c2b */ /* 0x000fe20008000006 */
[----:B------:R-:W-:Y:S01]  /*1700*/  UMOV UR6, 0xe561f648 ;  /* 0xe561f64800067882 */ /* 0x000fe20000000000 */
[----:B------:R-:W-:Y:S02]  /*1710*/  UMOV UR7, 0x406573fa ;  /* 0x406573fa00077882 */ /* 0x000fe40000000000 */
[----:B------:R-:W-:Y:S02]  /*1720*/  DMUL R14, R16, R14 ;  /* 0x0000000e100e7228 */ /* 0x000fe40000000000 */
[----:B------:R-:W-:-:S06]  /*1730*/  DSETP.GE.AND P0, PT, R10, UR6, PT ;  /* 0x000000060a007e2a */ /* 0x000fcc000bf06000 */
[----:B------:R-:W-:-:S10]  /*1740*/  DFMA R14, R6, R14, R6 ;  /* 0x0000000e060e722b */ /* 0x000fd40000000006 */
[----:B------:R-:W-:Y:S02]  /*1750*/  FSEL R16, R14, RZ, !P0 ;  /* 0x000000ff0e107208 */ /* 0x000fe40004000000 */
[----:B------:R-:W-:Y:S01]  /*1760*/  FSEL R17, R15, +QNAN , !P0 ;  /* 0x7ff000000f117808 */ /* 0x000fe20004000000 */
[----:B------:R-:W-:Y:S06]  /*1770*/  BRA `(.L_x_525) ;  /* 0x0000001000c07947 */ /* 0x000fec0003800000 */
.L_x_521:
[----:B------:R-:W-:-:S14]  /*1780*/  DSETP.GEU.AND P0, PT, R10, RZ, PT ;  /* 0x000000ff0a00722a */ /* 0x000fdc0003f0e000 */
[----:B------:R-:W-:Y:S05]  /*1790*/  @P0 BRA `(.L_x_528) ;  /* 0x0000001000b40947 */ /* 0x000fea0003800000 */
[----:B------:R-:W0:Y:S01]  /*17a0*/  FRND.F64.TRUNC R6, R10 ;  /* 0x0000000a00067313 */ /* 0x000e22000030d800 */
[----:B------:R-:W-:Y:S02]  /*17b0*/  IMAD.MOV.U32 R16, RZ, RZ, 0x0 ;  /* 0x00000000ff107424 */ /* 0x000fe400078e00ff */
[----:B------:R-:W-:Y:S01]  /*17c0*/  IMAD.MOV.U32 R17, RZ, RZ, -0x80000 ;  /* 0xfff80000ff117424 */ /* 0x000fe200078e00ff */
[----:B0-----:R-:W-:-:S14]  /*17d0*/  DSETP.NEU.AND P0, PT, R10, R6, PT ;  /* 0x000000060a00722a */ /* 0x001fdc0003f0d000 */
[----:B------:R-:W-:Y:S05]  /*17e0*/  @!P0 BRA `(.L_x_525) ;  /* 0x0000001000a48947 */ /* 0x000fea0003800000 */
[----:B------:R-:W-:-:S13]  /*17f0*/  FSETP.GT.AND P0, PT, R11, -2.25, PT ;  /* 0xc01000000b00780b */ /* 0x000fda0003f04000 */
[----:B------:R-:W-:Y:S05]  /*1800*/  @!P0 BRA `(.L_x_529) ;  /* 0x0000000400708947 */ /* 0x000fea0003800000 */
[----:B------:R-:W-:Y:S01]  /*1810*/  DADD R6, R10, 1 ;  /* 0x3ff000000a067429 */ /* 0x000fe20000000000 */
[C---:B------:R-:W-:Y:S01]  /*1820*/  FSETP.GTU.AND P0, PT, R11.reuse, -2.1875, PT ;  /* 0xc00c00000b00780b */ /* 0x040fe20003f0c000 */
[----:B------:R-:W-:Y:S01]  /*1830*/  IMAD.MOV.U32 R14, RZ, RZ, -0x65175a6c ;  /* 0x9ae8a594ff0e7424 */ /* 0x000fe200078e00ff */
[C---:B------:R-:W-:Y:S01]  /*1840*/  FSETP.GTU.AND P1, PT, R11.reuse, -2.0625, PT ;  /* 0xc00400000b00780b */ /* 0x040fe20003f2c000 */
[----:B------:R-:W-:Y:S01]  /*1850*/  IMAD.MOV.U32 R15, RZ, RZ, 0x3e8af704 ;  /* 0x3e8af704ff0f7424 */ /* 0x000fe200078e00ff */
[C---:B------:R-:W-:Y:S01]  /*1860*/  FSETP.GTU.AND P2, PT, R11.reuse, -1.9375, PT ;  /* 0xbff800000b00780b */ /* 0x040fe20003f4c000 */
[----:B------:R-:W-:Y:S01]  /*1870*/  UMOV UR6, 0x60fcf5c9 ;  /* 0x60fcf5c900067882 */ /* 0x000fe20000000000 */
[----:B------:R-:W-:Y:S01]  /*1880*/  FSETP.GTU.AND P3, PT, R11, -1.75, PT ;  /* 0xbfe000000b00780b */ /* 0x000fe20003f6c000 */
[----:B------:R-:W-:Y:S01]  /*1890*/  UMOV UR7, 0x3e381b49 ;  /* 0x3e381b4900077882 */ /* 0x000fe20000000000 */
[----:B------:R-:W-:Y:S01]  /*18a0*/  BSSY.RECONVERGENT B2, `(.L_x_530) ;  /* 0x0000051000027945 */ /* 0x000fe20003800200 */
[----:B------:R-:W-:-:S02]  /*18b0*/  FSEL R20, R6, R10, !P0 ;  /* 0x0000000a06147208 */ /* 0x000fc40004000000 */
[----:B------:R-:W-:-:S06]  /*18c0*/  FSEL R21, R7, R11, !P0 ;  /* 0x0000000b07157208 */ /* 0x000fcc0004000000 */
[----:B------:R-:W-:-:S10]  /*18d0*/  DADD R6, R20, 1 ;  /* 0x3ff0000014067429 */ /* 0x000fd40000000000 */
[----:B------:R-:W-:Y:S02]  /*18e0*/  FSEL R12, R6, R20, !P1 ;  /* 0x00000014060c7208 */ /* 0x000fe40004800000 */
[----:B------:R-:W-:-:S06]  /*18f0*/  FSEL R13, R7, R21, !P1 ;  /* 0x00000015070d7208 */ /* 0x000fcc0004800000 */
[----:B------:R-:W-:-:S10]  /*1900*/  DADD R6, R12, 1 ;  /* 0x3ff000000c067429 */ /* 0x000fd40000000000 */
[----:B------:R-:W-:Y:S02]  /*1910*/  FSEL R8, R6, R12, !P2 ;  /* 0x0000000c06087208 */ /* 0x000fe40005000000 */
[----:B------:R-:W-:-:S06]  /*1920*/  FSEL R9, R7, R13, !P2 ;  /* 0x0000000d07097208 */ /* 0x000fcc0005000000 */
[----:B------:R-:W-:-:S10]  /*1930*/  DADD R6, R8, 1 ;  /* 0x3ff0000008067429 */ /* 0x000fd40000000000 */
[----:B------:R-:W-:Y:S02]  /*1940*/  FSEL R6, R6, R8, !P3 ;  /* 0x0000000806067208 */ /* 0x000fe40005800000 */
[----:B------:R-:W-:-:S06]  /*1950*/  FSEL R7, R7, R9, !P3 ;  /* 0x0000000907077208 */ /* 0x000fcc0005800000 */
[----:B------:R-:W-:Y:S01]  /*1960*/  DFMA R14, R6, UR6, -R14 ;  /* 0x00000006060e7c2b */ /* 0x000fe2000800080e */
        /* <DEDUP_REMOVED lines=19> */
[----:B------:R-:W-:Y:S01]  /*1aa0*/  UMOV UR7, 0x3f7d919c ;  /* 0x3f7d919c00077882 */ /* 0x000fe20000000000 */
[----:B------:R-:W-:-:S05]  /*1ab0*/  DFMA R14, R10, R10, R10 ;  /* 0x0000000a0a0e722b */ /* 0x000fca000000000a */
[----:B------:R-:W-:Y:S01]  /*1ac0*/  DFMA R16, R6, R16, UR6 ;  /* 0x0000000606107e2b */ /* 0x000fe20008000010 */
[----:B------:R-:W-:Y:S01]  /*1ad0*/  UMOV UR6, 0x28386f4d ;  /* 0x28386f4d00067882 */ /* 0x000fe20000000000 */
[----:B------:R-:W-:-:S03]  /*1ae0*/  UMOV UR7, 0x3f83b4af ;  /* 0x3f83b4af00077882 */ /* 0x000fc60000000000 */
[----:B------:R-:W-:Y:S02]  /*1af0*/  FSEL R22, R14, R10, !P0 ;  /* 0x0000000a0e167208 */ /* 0x000fe40004000000 */
[----:B------:R-:W-:Y:S01]  /*1b00*/  FSEL R23, R15, R11, !P0 ;  /* 0x0000000b0f177208 */ /* 0x000fe20004000000 */
[----:B------:R-:W-:Y:S01]  /*1b10*/  DFMA R16, R6, R16, -UR6 ;  /* 0x8000000606107e2b */ /* 0x000fe20008000010 */
[----:B------:R-:W-:Y:S01]  /*1b20*/  UMOV UR6, 0x3c37b4d ;  /* 0x03c37b4d00067882 */ /* 0x000fe20000000000 */
[----:B------:R-:W-:-:S03]  /*1b30*/  UMOV UR7, 0x3fa59af1 ;  /* 0x3fa59af100077882 */ /* 0x000fc60000000000 */
[----:B------:R-:W-:-:S03]  /*1b40*/  DFMA R14, R20, R22, R22 ;  /* 0x00000016140e722b */ /* 0x000fc60000000016 */
[----:B------:R-:W-:Y:S01]  /*1b50*/  DFMA R16, R6, R16, -UR6 ;  /* 0x8000000606107e2b */ /* 0x000fe20008000010 */
[----:B------:R-:W-:Y:S01]  /*1b60*/  UMOV UR6, 0x20b439ef ;  /* 0x20b439ef00067882 */ /* 0x000fe20000000000 */
[----:B------:R-:W-:-:S05]  /*1b70*/  UMOV UR7, 0x3fc55123 ;  /* 0x3fc5512300077882 */ /* 0x000fca0000000000 */
[----:B------:R-:W-:Y:S01]  /*1b80*/  FSEL R14, R14, R22, !P1 ;  /* 0x000000160e0e7208 */ /* 0x000fe20004800000 */
[----:B------:R-:W-:Y:S01]  /*1b90*/  DFMA R16, R6, R16, UR6 ;  /* 0x0000000606107e2b */ /* 0x000fe20008000010 */
[----:B------:R-:W-:Y:S01]  /*1ba0*/  FSEL R15, R15, R23, !P1 ;  /* 0x000000170f0f7208 */ /* 0x000fe20004800000 */
[----:B------:R-:W-:Y:S01]  /*1bb0*/  UMOV UR6, 0x8fa26f4f ;  /* 0x8fa26f4f00067882 */ /* 0x000fe20000000000 */
[----:B------:R-:W-:-:S04]  /*1bc0*/  UMOV UR7, 0x3fa5815e ;  /* 0x3fa5815e00077882 */ /* 0x000fc80000000000 */
[----:B------:R-:W-:Y:S02]  /*1bd0*/  DFMA R12, R12, R14, R14 ;  /* 0x0000000e0c0c722b */ /* 0x000fe4000000000e */
[----:B------:R-:W-:Y:S01]  /*1be0*/  DFMA R16, R6, R16, -UR6 ;  /* 0x8000000606107e2b */ /* 0x000fe20008000010 */
[----:B------:R-:W-:Y:S01]  /*1bf0*/  UMOV UR6, 0x26afa2b ;  /* 0x026afa2b00067882 */ /* 0x000fe20000000000 */
[----:B------:R-:W-:-:S06]  /*1c00*/  UMOV UR7, 0x3fe4fcf4 ;  /* 0x3fe4fcf400077882 */ /* 0x000fcc0000000000 */
[----:B------:R-:W-:Y:S01]  /*1c10*/  DFMA R16, R6, R16, -UR6 ;  /* 0x8000000606107e2b */ /* 0x000fe20008000010 */
[----:B------:R-:W-:Y:S01]  /*1c20*/  FSEL R12, R12, R14, !P2 ;  /* 0x0000000e0c0c7208 */ /* 0x000fe20005000000 */
[----:B------:R-:W-:Y:S01]  /*1c30*/  UMOV UR6, 0xfc6fb619 ;  /* 0xfc6fb61900067882 */ /* 0x000fe20000000000 */
[----:B------:R-:W-:Y:S01]  /*1c40*/  FSEL R13, R13, R15, !P2 ;  /* 0x0000000f0d0d7208 */ /* 0x000fe20005000000 */
[----:B------:R-:W-:-:S04]  /*1c50*/  UMOV UR7, 0x3fe2788c ;  /* 0x3fe2788c00077882 */ /* 0x000fc80000000000 */
[----:B------:R-:W-:Y:S02]  /*1c60*/  DFMA R16, R6, R16, UR6 ;  /* 0x0000000606107e2b */ /* 0x000fe40008000010 */
[----:B------:R-:W-:-:S06]  /*1c70*/  DFMA R8, R8, R12, R12 ;  /* 0x0000000c0808722b */ /* 0x000fcc000000000c */
[----:B------:R-:W-:-:S04]  /*1c80*/  DFMA R16, R6, R16, 1 ;  /* 0x3ff000000610742b */ /* 0x000fc80000000010 */
[----:B------:R-:W-:Y:S02]  /*1c90*/  FSEL R6, R8, R12, !P3 ;  /* 0x0000000c08067208 */ /* 0x000fe40005800000 */
[----:B------:R-:W-:-:S06]  /*1ca0*/  FSEL R7, R9, R13, !P3 ;  /* 0x0000000d09077208 */ /* 0x000fcc0005800000 */
[----:B------:R-:W-:-:S06]  /*1cb0*/  DMUL R20, R16, R6 ;  /* 0x0000000610147228 */ /* 0x000fcc0000000000 */
[----:B------:R-:W0:Y:S04]  /*1cc0*/  MUFU.RCP64H R7, R21 ;  /* 0x0000001500077308 */ /* 0x000e280000001800 */
[----:B------:R-:W-:-:S05]  /*1cd0*/  VIADD R6, R21, 0x300402 ;  /* 0x0030040215067836 */ /* 0x000fca0000000000 */
[----:B------:R-:W-:Y:S01]  /*1ce0*/  FSETP.GEU.AND P0, PT, |R6|, 5.8789094863358348022e-39, PT ;  /* 0x004004020600780b */ /* 0x000fe20003f0e200 */
[----:B0-----:R-:W-:-:S08]  /*1cf0*/  DFMA R8, -R20, R6, 1 ;  /* 0x3ff000001408742b */ /* 0x001fd00000000106 */
[----:B------:R-:W-:-:S08]  /*1d00*/  DFMA R8, R8, R8, R8 ;  /* 0x000000080808722b */ /* 0x000fd00000000008 */
[----:B------:R-:W-:-:S08]  /*1d10*/  DFMA R8, R6, R8, R6 ;  /* 0x000000080608722b */ /* 0x000fd00000000006 */
[----:B------:R-:W-:-:S08]  /*1d20*/  DFMA R12, -R20, R8, 1 ;  /* 0x3ff00000140c742b */ /* 0x000fd00000000108 */
[----:B------:R-:W-:Y:S01]  /*1d30*/  DFMA R16, R8, R12, R8 ;  /* 0x0000000c0810722b */ /* 0x000fe20000000008 */
[----:B------:R-:W-:Y:S10]  /*1d40*/  @P0 BRA `(.L_x_531) ;  /* 0x0000000000180947 */ /* 0x000ff40003800000 */
[----:B------:R-:W-:Y:S02]  /*1d50*/  LOP3.LUT R24, R21, 0x7fffffff, RZ, 0xc0, !PT ;  /* 0x7fffffff15187812 */ /* 0x000fe400078ec0ff */
[----:B------:R-:W-:-:S03]  /*1d60*/  MOV R28, 0x1d90 ;  /* 0x00001d90001c7802 */ /* 0x000fc60000000f00 */
[----:B------:R-:W-:-:S07]  /*1d70*/  VIADD R24, R24, 0xfff00000 ;  /* 0xfff0000018187836 */ /* 0x000fce0000000000 */
[----:B-----5:R-:W-:Y:S05]  /*1d80*/  CALL.REL.NOINC `($__internal_8_$__cuda_sm20_dblrcp_rn_slowpath_v3) ;  /* 0x0000017400e87944 */ /* 0x020fea0003c00000 */
[----:B------:R-:W-:Y:S02]  /*1d90*/  IMAD.MOV.U32 R16, RZ, RZ, R22 ;  /* 0x000000ffff107224 */ /* 0x000fe400078e0016 */
[----:B------:R-:W-:-:S07]  /*1da0*/  IMAD.MOV.U32 R17, RZ, RZ, R23 ;  /* 0x000000ffff117224 */ /* 0x000fce00078e0017 */
.L_x_531:
[----:B------:R-:W-:Y:S05]  /*1db0*/  BSYNC.RECONVERGENT B2 ;  /* 0x0000000000027941 */ /* 0x000fea0003800200 */
.L_x_530:
[----:B------:R-:W-:Y:S05]  /*1dc0*/  BRA `(.L_x_525) ;  /* 0x0000000c002c7947 */ /* 0x000fea0003800000 */
.L_x_529:
[----:B------:R-:W-:-:S13]  /*1dd0*/  FSETP.GT.AND P0, PT, R11, -3.611328125, PT ;  /* 0xc06720000b00780b */ /* 0x000fda0003f04000 */
[----:B------:R-:W-:Y:S05]  /*1de0*/  @!P0 BRA `(.L_x_532) ;  /* 0x0000000800fc8947 */ /* 0x000fea0003800000 */
[----:B------:R-:W-:Y:S01]  /*1df0*/  VIADD R9, R8, 0x100000 ;  /* 0x0010000008097836 */ /* 0x000fe20000000000 */
[----:B------:R-:W0:Y:S01]  /*1e00*/  LDCU.64 UR6, c[0x4][0x1a8] ;  /* 0x01003500ff0677ac */ /* 0x000e220008000a00 */
[----:B------:R-:W-:-:S04]  /*1e10*/  IMAD.MOV.U32 R8, RZ, RZ, R10 ;  /* 0x000000ffff087224 */ /* 0x000fc800078e000a */
[----:B------:R-:W1:Y:S02]  /*1e20*/  F2I.S64.F64 R30, R8 ;  /* 0x00000008001e7311 */ /* 0x000e640000301900 */
[----:B-1----:R-:W-:-:S05]  /*1e30*/  IMAD.SHL.U32 R28, R30, 0x40, RZ ;  /* 0x000000401e1c7824 */ /* 0x002fca00078e00ff */
[----:B------:R-:W-:-:S04]  /*1e40*/  LOP3.LUT R28, R28, 0x40, RZ, 0xc0, !PT ;  /* 0x000000401c1c7812 */ /* 0x000fc800078ec0ff */
[----:B0-----:R-:W-:-:S05]  /*1e50*/  IADD3 R28, P0, PT, R28, UR6, RZ ;  /* 0x000000061c1c7c10 */ /* 0x001fca000ff1e0ff */
[----:B------:R-:W-:-:S05]  /*1e60*/  IMAD.X R29, RZ, RZ, UR7, P0 ;  /* 0x00000007ff1d7e24 */ /* 0x000fca00080e06ff */
[----:B------:R-:W2:Y:S04]  /*1e70*/  LDG.E.128.CONSTANT R20, desc[UR4][R28.64] ;  /* 0x000000041c147981 */ /* 0x000ea8000c1e9d00 */
[----:B------:R-:W3:Y:S04]  /*1e80*/  LDG.E.128.CONSTANT R24, desc[UR4][R28.64+0x10] ;  /* 0x000010041c187981 */ /* 0x000ee8000c1e9d00 */
[----:B------:R0:W4:Y:S01]  /*1e90*/  LDG.E.128.CONSTANT R12, desc[UR4][R28.64+0x20] ;  /* 0x000020041c0c7981 */ /* 0x000122000c1e9d00 */
[----:B------:R-:W-:Y:S01]  /*1ea0*/  DADD R34, -RZ, |R10| ;  /* 0x00000000ff227229 */ /* 0x000fe2000000050a */
[----:B------:R-:W-:Y:S01]  /*1eb0*/  IMAD.MOV.U32 R6, RZ, RZ, RZ ;  /* 0x000000ffff067224 */ /* 0x000fe200078e00ff */
[----:B------:R-:W1:Y:S01]  /*1ec0*/  FRND.F64 R8, R8 ;  /* 0x0000000800087313 */ /* 0x000e620000301800 */
[----:B------:R-:W-:Y:S01]  /*1ed0*/  UMOV UR6, 0x33145c07 ;  /* 0x33145c0700067882 */ /* 0x000fe20000000000 */
[----:B------:R-:W-:Y:S01]  /*1ee0*/  UMOV UR7, 0x3ca1a626 ;  /* 0x3ca1a62600077882 */ /* 0x000fe20000000000 */
[----:B------:R-:W-:Y:S01]  /*1ef0*/  UMOV UR8, 0x7c38a637 ;  /* 0x7c38a63700087882 */ /* 0x000fe20000000000 */
[----:B------:R-:W-:Y:S01]  /*1f00*/  UMOV UR9, 0x3f64bee4 ;  /* 0x3f64bee400097882 */ /* 0x000fe20000000000 */
[----:B------:R-:W-:Y:S01]  /*1f10*/  LOP3.LUT R3, R30, 0x1, RZ, 0xc0, !PT ;  /* 0x000000011e037812 */ /* 0x000fe200078ec0ff */
[----:B------:R-:W-:Y:S01]  /*1f20*/  IMAD.MOV.U32 R34, RZ, RZ, 0x20fd8164 ;  /* 0x20fd8164ff227424 */ /* 0x000fe200078e00ff */
[----:B------:R-:W-:Y:S01]  /*1f30*/  BSSY.RECONVERGENT B2, `(.L_x_533) ;  /* 0x0000094000027945 */ /* 0x000fe20003800200 */
[----:B------:R0:W1:Y:S01]  /*1f40*/  MUFU.RCP64H R7, R35 ;  /* 0x0000002300077308 */ /* 0x0000620000001800 */
[----:B------:R-:W-:Y:S01]  /*1f50*/  ISETP.NE.U32.AND P0, PT, R3, 0x1, PT ;  /* 0x000000010300780c */ /* 0x000fe20003f05070 */
[----:B------:R-:W-:-:S02]  /*1f60*/  IMAD.MOV.U32 R3, RZ, RZ, 0x3da8ff83 ;  /* 0x3da8ff83ff037424 */ /* 0x000fc400078e00ff */
[----:B------:R-:W-:Y:S01]  /*1f70*/  IMAD.MOV.U32 R36, RZ, RZ, 0x652b82fe ;  /* 0x652b82feff247424 */ /* 0x000fe200078e00ff */
[----:B------:R-:W-:Y:S01]  /*1f80*/  ISETP.NE.U32.AND.EX P0, PT, RZ, RZ, PT, P0 ;  /* 0x000000ffff00720c */ /* 0x000fe20003f05100 */
[----:B------:R-:W-:-:S03]  /*1f90*/  IMAD.MOV.U32 R37, RZ, RZ, 0x3ff71547 ;  /* 0x3ff71547ff257424 */ /* 0x000fc600078e00ff */
[----:B------:R-:W-:Y:S02]  /*1fa0*/  FSEL R34, R34, -8.06006814911005101289e+34, !P0 ;  /* 0xf9785eba22227808 */ /* 0x000fe40004000000 */
[----:B0-----:R-:W-:Y:S01]  /*1fb0*/  FSEL R35, -R3, 0.11223486810922622681, !P0 ;  /* 0x3de5db6503237808 */ /* 0x001fe20004000100 */
[----:B-1----:R-:W-:-:S08]  /*1fc0*/  DFMA R16, R6, -|R10|, 1 ;  /* 0x3ff000000610742b */ /* 0x002fd00000000c0a */
[----:B------:R-:W-:Y:S02]  /*1fd0*/  DFMA R32, R16, R16, R16 ;  /* 0x000000101020722b */ /* 0x000fe40000000010 */
[----:B------:R-:W-:-:S06]  /*1fe0*/  DFMA R16, R8, -0.5, R10 ;  /* 0xbfe000000810782b */ /* 0x000fcc000000000a */
[----:B------:R-:W-:Y:S01]  /*1ff0*/  DFMA R6, R6, R32, R6 ;  /* 0x000000200606722b */ /* 0x000fe20000000006 */
[----:B------:R-:W-:Y:S01]  /*2000*/  IMAD.MOV.U32 R32, RZ, RZ, -0x57ecfc2b ;  /* 0xa81303d5ff207424 */ /* 0x000fe200078e00ff */
[----:B------:R-:W-:Y:S01]  /*2010*/  DMUL R28, R16, UR6 ;  /* 0x00000006101c7c28 */ /* 0x000fe20008000000 */
[----:B------:R-:W-:Y:S01]  /*2020*/  IMAD.MOV.U32 R33, RZ, RZ, 0x3f73c25d ;  /* 0x3f73c25dff217424 */ /* 0x000fe200078e00ff */
[----:B------:R-:W-:Y:S01]  /*2030*/  UMOV UR6, 0x54442d18 ;  /* 0x54442d1800067882 */ /* 0x000fe20000000000 */
[----:B------:R-:W-:-:S04]  /*2040*/  UMOV UR7, 0x400921fb ;  /* 0x400921fb00077882 */ /* 0x000fc80000000000 */
[----:B------:R-:W-:Y:S01]  /*2050*/  DFMA R8, R6, -UR8, R32 ;  /* 0x8000000806087c2b */ /* 0x000fe20008000020 */
[----:B------:R-:W-:Y:S01]  /*2060*/  UMOV UR8, 0x69ce2bdf ;  /* 0x69ce2bdf00087882 */ /* 0x000fe20000000000 */
[----:B------:R-:W-:Y:S01]  /*2070*/  DFMA R16, R16, UR6, R28 ;  /* 0x0000000610107c2b */ /* 0x000fe2000800001c */
[----:B------:R-:W-:Y:S01]  /*2080*/  UMOV UR6, 0xa96cfc72 ;  /* 0xa96cfc7200067882 */ /* 0x000fe20000000000 */
[----:B------:R-:W-:Y:S01]  /*2090*/  UMOV UR7, 0x3f6b7c37 ;  /* 0x3f6b7c3700077882 */ /* 0x000fe20000000000 */
[----:B------:R-:W-:-:S03]  /*20a0*/  UMOV UR9, 0x3e5ade15 ;  /* 0x3e5ade1500097882 */ /* 0x000fc60000000000 */
[----:B------:R-:W-:Y:S01]  /*20b0*/  DFMA R8, R6, R8, -UR6 ;  /* 0x8000000606087e2b */ /* 0x000fe20008000008 */
[----:B------:R-:W-:Y:S01]  /*20c0*/  UMOV UR6, 0xbde1e324 ;  /* 0xbde1e32400067882 */ /* 0x000fe20000000000 */
[----:B------:R-:W-:Y:S01]  /*20d0*/  DMUL R28, R16, R16 ;  /* 0x00000010101c7228 */ /* 0x000fe20000000000 */
[----:B------:R-:W-:-:S05]  /*20e0*/  UMOV UR7, 0x3f35a85a ;  /* 0x3f35a85a00077882 */ /* 0x000fca0000000000 */
[----:B------:R-:W-:Y:S01]  /*20f0*/  DFMA R32, R6, R8, UR6 ;  /* 0x0000000606207e2b */ /* 0x000fe20008000008 */
[----:B------:R-:W-:Y:S01]  /*2100*/  UMOV UR6, 0xf07b3f05 ;  /* 0xf07b3f0500067882 */ /* 0x000fe20000000000 */
[----:B------:R-:W-:Y:S01]  /*2110*/  DFMA R8, |R10|, R36, 6.75539944105574400000e+15 ;  /* 0x433800000a08742b */ /* 0x000fe20000000224 */
[----:B------:R-:W-:-:S05]  /*2120*/  UMOV UR7, 0x3f4a8b28 ;  /* 0x3f4a8b2800077882 */ /* 0x000fca0000000000 */
[----:B------:R-:W-:Y:S01]  /*2130*/  DFMA R32, R6, R32, UR6 ;  /* 0x0000000606207e2b */ /* 0x000fe20008000020 */
[----:B------:R-:W-:Y:S01]  /*2140*/  UMOV UR6, 0xd45a282f ;  /* 0xd45a282f00067882 */ /* 0x000fe20000000000 */
[----:B------:R-:W-:Y:S02]  /*2150*/  UMOV UR7, 0x3f0a15d1 ;  /* 0x3f0a15d100077882 */ /* 0x000fe40000000000 */
[----:B------:R-:W-:-:S04]  /*2160*/  IABS R3, R8 ;  /* 0x0000000800037213 */ /* 0x000fc80000000000 */
[----:B------:R-:W-:Y:S01]  /*2170*/  DFMA R32, R6, R32, -UR6 ;  /* 0x8000000606207e2b */ /* 0x000fe20008000020 */
[----:B------:R-:W-:Y:S01]  /*2180*/  UMOV UR6, 0xfefa39ef ;  /* 0xfefa39ef00067882 */ /* 0x000fe20000000000 */
[----:B------:R-:W-:Y:S01]  /*2190*/  UMOV UR7, 0x3fe62e42 ;  /* 0x3fe62e4200077882 */ /* 0x000fe20000000000 */
[----:B--2---:R-:W-:-:S08]  /*21a0*/  DFMA R20, R28, R34, R20 ;  /* 0x000000221c14722b */ /* 0x004fd00000000014 */
[----:B------:R-:W-:Y:S02]  /*21b0*/  DFMA R20, R28, R20, R22 ;  /* 0x000000141c14722b */ /* 0x000fe40000000016 */
[----:B------:R-:W-:-:S06]  /*21c0*/  DADD R22, R8, -6.75539944105574400000e+15 ;  /* 0xc338000008167429 */ /* 0x000fcc0000000000 */
[----:B---3--:R-:W-:Y:S02]  /*21d0*/  DFMA R20, R28, R20, R24 ;  /* 0x000000141c14722b */ /* 0x008fe40000000018 */
[----:B------:R-:W-:Y:S01]  /*21e0*/  DFMA R24, R22, -UR6, |R10| ;  /* 0x8000000616187c2b */ /* 0x000fe2000800040a */
[----:B------:R-:W-:Y:S01]  /*21f0*/  UMOV UR6, 0x468cb5be ;  /* 0x468cb5be00067882 */ /* 0x000fe20000000000 */
[----:B------:R-:W-:Y:S02]  /*2200*/  UMOV UR7, 0x3f4367d3 ;  /* 0x3f4367d300077882 */ /* 0x000fe40000000000 */
[----:B------:R-:W-:Y:S01]  /*2210*/  DFMA R32, R6, R32, -UR6 ;  /* 0x8000000606207e2b */ /* 0x000fe20008000020 */
[----:B------:R-:W-:Y:S01]  /*2220*/  UMOV UR6, 0x3b39803f ;  /* 0x3b39803f00067882 */ /* 0x000fe20000000000 */
[----:B------:R-:W-:Y:S01]  /*2230*/  UMOV UR7, 0x3c7abc9e ;  /* 0x3c7abc9e00077882 */ /* 0x000fe20000000000 */
[----:B------:R-:W-:Y:S02]  /*2240*/  DFMA R26, R28, R20, R26 ;  /* 0x000000141c1a722b */ /* 0x000fe4000000001a */
[----:B------:R-:W-:Y:S01]  /*2250*/  DFMA R20, R22, -UR6, R24 ;  /* 0x8000000616147c2b */ /* 0x000fe20008000018 */
[----:B------:R-:W-:Y:S01]  /*2260*/  UMOV UR6, 0xe9f1005 ;  /* 0x0e9f100500067882 */ /* 0x000fe20000000000 */
[----:B------:R-:W-:Y:S01]  /*2270*/  UMOV UR7, 0x3f12471b ;  /* 0x3f12471b00077882 */ /* 0x000fe20000000000 */
[----:B------:R-:W-:Y:S01]  /*2280*/  IMAD.MOV.U32 R22, RZ, RZ, -0x35dec16 ;  /* 0xfca213eaff167424 */ /* 0x000fe200078e00ff */
[----:B------:R-:W-:Y:S01]  /*2290*/  DFMA R32, R6, R32, UR6 ;  /* 0x0000000606207e2b */ /* 0x000fe20008000020 */
[----:B------:R-:W-:Y:S01]  /*22a0*/  IMAD.MOV.U32 R23, RZ, RZ, 0x3e928af3 ;  /* 0x3e928af3ff177424 */ /* 0x000fe200078e00ff */
[----:B------:R-:W-:Y:S01]  /*22b0*/  UMOV UR6, 0x4744d5c4 ;  /* 0x4744d5c400067882 */ /* 0x000fe20000000000 */
[----:B------:R-:W-:Y:S01]  /*22c0*/  UMOV UR7, 0x3f49b100 ;  /* 0x3f49b10000077882 */ /* 0x000fe20000000000 */
[----:B----4-:R-:W-:-:S03]  /*22d0*/  DFMA R12, R28, R26, R12 ;  /* 0x0000001a1c0c722b */ /* 0x010fc6000000000c */
[----:B------:R-:W-:Y:S01]  /*22e0*/  DFMA R22, R20, UR8, R22 ;  /* 0x0000000814167c2b */ /* 0x000fe20008000016 */
[----:B------:R-:W-:Y:S01]  /*22f0*/  UMOV UR8, 0x62401315 ;  /* 0x6240131500087882 */ /* 0x000fe20000000000 */
[----:B------:R-:W-:Y:S01]  /*2300*/  DFMA R32, R6, R32, UR6 ;  /* 0x0000000606207e2b */ /* 0x000fe20008000020 */
[----:B------:R-:W-:Y:S01]  /*2310*/  UMOV UR9, 0x3ec71dee ;  /* 0x3ec71dee00097882 */ /* 0x000fe20000000000 */
[----:B------:R-:W-:Y:S01]  /*2320*/  UMOV UR6, 0x69ab4b7f ;  /* 0x69ab4b7f00067882 */ /* 0x000fe20000000000 */
[----:B------:R-:W-:Y:S01]  /*2330*/  UMOV UR7, 0x3f2e13ce ;  /* 0x3f2e13ce00077882 */ /* 0x000fe20000000000 */
[----:B------:R-:W-:Y:S02]  /*2340*/  DFMA R12, R28, R12, R14 ;  /* 0x0000000c1c0c722b */ /* 0x000fe4000000000e */
[----:B------:R-:W-:Y:S01]  /*2350*/  DFMA R22, R20, R22, UR8 ;  /* 0x0000000814167e2b */ /* 0x000fe20008000016 */
[----:B------:R-:W-:Y:S01]  /*2360*/  UMOV UR8, 0x7c89eb71 ;  /* 0x7c89eb7100087882 */ /* 0x000fe20000000000 */
[----:B------:R-:W-:Y:S01]  /*2370*/  DFMA R32, R6, R32, -UR6 ;  /* 0x8000000606207e2b */ /* 0x000fe20008000020 */
[----:B------:R-:W-:Y:S01]  /*2380*/  UMOV UR9, 0x3efa0199 ;  /* 0x3efa019900097882 */ /* 0x000fe20000000000 */
[----:B------:R-:W-:Y:S01]  /*2390*/  UMOV UR6, 0x8ecf8a01 ;  /* 0x8ecf8a0100067882 */ /* 0x000fe20000000000 */
[----:B------:R-:W-:Y:S01]  /*23a0*/  UMOV UR7, 0x3f65f726 ;  /* 0x3f65f72600077882 */ /* 0x000fe20000000000 */
[----:B------:R-:W-:-:S02]  /*23b0*/  DFMA R16, R16, R12, R16 ;  /* 0x0000000c1010722b */ /* 0x000fc40000000010 */
[----:B------:R-:W-:Y:S01]  /*23c0*/  DFMA R22, R20, R22, UR8 ;  /* 0x0000000814167e2b */ /* 0x000fe20008000016 */
[----:B------:R-:W-:Y:S01]  /*23d0*/  UMOV UR8, 0x14761f65 ;  /* 0x14761f6500087882 */ /* 0x000fe20000000000 */
[----:B------:R-:W-:Y:S01]  /*23e0*/  DFMA R12, R28, R12, 1 ;  /* 0x3ff000001c0c742b */ /* 0x000fe2000000000c */
[----:B------:R-:W-:Y:S01]  /*23f0*/  UMOV UR9, 0x3f2a01a0 ;  /* 0x3f2a01a000097882 */ /* 0x000fe20000000000 */
[----:B------:R-:W-:Y:S01]  /*2400*/  DFMA R32, R6, R32, -UR6 ;  /* 0x8000000606207e2b */ /* 0x000fe20008000020 */
[----:B------:R-:W-:Y:S01]  /*2410*/  UMOV UR6, 0x1c71ace0 ;  /* 0x1c71ace000067882 */ /* 0x000fe20000000000 */
[----:B------:R-:W-:Y:S02]  /*2420*/  UMOV UR7, 0x3f6c71c7 ;  /* 0x3f6c71c700077882 */ /* 0x000fe40000000000 */
[----:B------:R-:W-:Y:S01]  /*2430*/  DFMA R22, R20, R22, UR8 ;  /* 0x0000000814167e2b */ /* 0x000fe20008000016 */
[----:B------:R-:W-:Y:S01]  /*2440*/  UMOV UR8, 0x1852b7af ;  /* 0x1852b7af00087882 */ /* 0x000fe20000000000 */
[----:B------:R-:W-:-:S02]  /*2450*/  UMOV UR9, 0x3f56c16c ;  /* 0x3f56c16c00097882 */ /* 0x000fc40000000000 */
[----:B------:R-:W-:Y:S01]  /*2460*/  DFMA R32, R6, R32, UR6 ;  /* 0x0000000606207e2b */ /* 0x000fe20008000020 */
[----:B------:R-:W-:Y:S01]  /*2470*/  FSEL R14, R12, R16, !P0 ;  /* 0x000000100c0e7208 */ /* 0x000fe20004000000 */
[----:B------:R-:W-:Y:S01]  /*2480*/  UMOV UR6, 0x55555556 ;  /* 0x5555555600067882 */ /* 0x000fe20000000000 */
[----:B------:R-:W-:Y:S01]  /*2490*/  FSEL R15, R13, R17, !P0 ;  /* 0x000000110d0f7208 */ /* 0x000fe20004000000 */
[----:B------:R-:W-:Y:S01]  /*24a0*/  UMOV UR7, 0x3fb55555 ;  /* 0x3fb5555500077882 */ /* 0x000fe20000000000 */
[----:B------:R-:W-:Y:S01]  /*24b0*/  DFMA R22, R20, R22, UR8 ;  /* 0x0000000814167e2b */ /* 0x000fe20008000016 */
[----:B------:R-:W-:Y:S02]  /*24c0*/  LOP3.LUT P0, RZ, R30, 0x2, RZ, 0xc0, !PT ;  /* 0x000000021eff7812 */ /* 0x000fe4000780c0ff */
[----:B------:R-:W-:Y:S01]  /*24d0*/  DFMA R32, R6, R32, UR6 ;  /* 0x0000000606207e2b */ /* 0x000fe20008000020 */
[----:B------:R-:W-:Y:S01]  /*24e0*/  UMOV UR6, 0x11122322 ;  /* 0x1112232200067882 */ /* 0x000fe20000000000 */
[----:B------:R-:W-:Y:S01]  /*24f0*/  DADD R12, RZ, -R14 ;  /* 0x00000000ff0c7229 */ /* 0x000fe2000000080e */
[----:B------:R-:W-:-:S02]  /*2500*/  UMOV UR7, 0x3f811111 ;  /* 0x3f81111100077882 */ /* 0x000fc40000000000 */
[----:B------:R-:W-:Y:S01]  /*2510*/  DFMA R22, R20, R22, UR6 ;  /* 0x0000000614167e2b */ /* 0x000fe20008000016 */
[----:B------:R-:W-:Y:S01]  /*2520*/  UMOV UR6, 0x555502a1 ;  /* 0x555502a100067882 */ /* 0x000fe20000000000 */
[----:B------:R-:W-:Y:S01]  /*2530*/  UMOV UR7, 0x3fa55555 ;  /* 0x3fa5555500077882 */ /* 0x000fe20000000000 */
[----:B------:R-:W-:-:S04]  /*2540*/  DMUL R32, R6, R32 ;  /* 0x0000002006207228 */ /* 0x000fc80000000000 */
[----:B------:R-:W-:Y:S01]  /*2550*/  FSEL R6, R14, R12, !P0 ;  /* 0x0000000c0e067208 */ /* 0x000fe20004000000 */
[----:B------:R-:W-:Y:S01]  /*2560*/  DFMA R22, R20, R22, UR6 ;  /* 0x0000000614167e2b */ /* 0x000fe20008000016 */
[----:B------:R-:W-:Y:S01]  /*2570*/  FSEL R7, R15, R13, !P0 ;  /* 0x0000000d0f077208 */ /* 0x000fe20004000000 */
[----:B------:R-:W-:Y:S01]  /*2580*/  UMOV UR6, 0x55555511 ;  /* 0x5555551100067882 */ /* 0x000fe20000000000 */
[----:B------:R-:W-:Y:S01]  /*2590*/  UMOV UR7, 0x3fc55555 ;  /* 0x3fc5555500077882 */ /* 0x000fe20000000000 */
[----:B------:R-:W-:Y:S01]  /*25a0*/  ISETP.GT.AND P0, PT, R3, 0x3fe, PT ;  /* 0x000003fe0300780c */ /* 0x000fe20003f04270 */
[----:B------:R-:W-:Y:S02]  /*25b0*/  IMAD.MOV.U32 R12, RZ, RZ, 0x1 ;  /* 0x00000001ff0c7424 */ /* 0x000fe400078e00ff */
[----:B------:R-:W-:Y:S02]  /*25c0*/  DFMA R32, R6, R32, R6 ;  /* 0x000000200620722b */ /* 0x000fe40000000006 */
[----:B------:R-:W-:Y:S01]  /*25d0*/  DFMA R6, R20, R22, UR6 ;  /* 0x0000000614067e2b */ /* 0x000fe20008000016 */
[----:B------:R-:W-:Y:S01]  /*25e0*/  UMOV UR6, 0xb ;  /* 0x0000000b00067882 */ /* 0x000fe20000000000 */
[----:B------:R-:W-:-:S04]  /*25f0*/  UMOV UR7, 0x3fe00000 ;  /* 0x3fe0000000077882 */ /* 0x000fc80000000000 */
[----:B------:R-:W-:Y:S02]  /*2600*/  DMUL R22, R32, |R10| ;  /* 0x4000000a20167228 */ /* 0x000fe40000000000 */
[C---:B------:R-:W-:Y:S01]  /*2610*/  DFMA R6, R20.reuse, R6, UR6 ;  /* 0x0000000614067e2b */ /* 0x040fe20008000006 */
[C---:B------:R-:W-:Y:S01]  /*2620*/  @P0 VIADD R17, R8.reuse, 0x7fe ;  /* 0x000007fe08110836 */ /* 0x040fe20000000000 */
[----:B------:R-:W-:Y:S01]  /*2630*/  @!P0 LEA R3, R8, 0x3ff00000, 0x14 ;  /* 0x3ff0000008038811 */ /* 0x000fe200078ea0ff */
[----:B------:R-:W-:Y:S01]  /*2640*/  @P0 IMAD.MOV.U32 R8, RZ, RZ, RZ ;  /* 0x000000ffff080224 */ /* 0x000fe200078e00ff */
[----:B------:R-:W0:Y:S01]  /*2650*/  MUFU.RCP64H R13, R23 ;  /* 0x00000017000d7308 */ /* 0x000e220000001800 */
[----:B------:R-:W-:Y:S01]  /*2660*/  @P0 IMAD.SHL.U32 R9, R17, 0x80000, RZ ;  /* 0x0008000011090824 */ /* 0x000fe200078e00ff */
[----:B------:R-:W-:Y:S01]  /*2670*/  UMOV UR6, 0x6f814637 ;  /* 0x6f81463700067882 */ /* 0x000fe20000000000 */
[----:B------:R-:W-:Y:S01]  /*2680*/  UMOV UR7, 0x3c9a6a0d ;  /* 0x3c9a6a0d00077882 */ /* 0x000fe20000000000 */
[----:B------:R-:W-:-:S02]  /*2690*/  DFMA R6, R20, R6, 1 ;  /* 0x3ff000001406742b */ /* 0x000fc40000000006 */
[----:B------:R-:W-:-:S05]  /*26a0*/  @P0 LOP3.LUT R9, R9, 0xfff00000, RZ, 0xc0, !PT ;  /* 0xfff0000009090812 */ /* 0x000fca00078ec0ff */
[----:B------:R-:W-:Y:S01]  /*26b0*/  @P0 IMAD R3, R17, 0x100000, -R9 ;  /* 0x0010000011030824 */ /* 0x000fe200078e0a09 */
[----:B------:R-:W-:Y:S02]  /*26c0*/  DFMA R6, R20, R6, 1 ;  /* 0x3ff000001406742b */ /* 0x000fe40000000006 */
[----:B0-----:R-:W-:-:S06]  /*26d0*/  DFMA R14, -R22, R12, 1 ;  /* 0x3ff00000160e742b */ /* 0x001fcc000000010c */
[----:B------:R-:W-:Y:S01]  /*26e0*/  @P0 DMUL R6, R6, R8 ;  /* 0x0000000806060228 */ /* 0x000fe20000000000 */
[----:B------:R-:W-:Y:S02]  /*26f0*/  IMAD.MOV.U32 R8, RZ, RZ, RZ ;  /* 0x000000ffff087224 */ /* 0x000fe400078e00ff */
[----:B------:R-:W-:Y:S01]  /*2700*/  IMAD.MOV.U32 R9, RZ, RZ, R3 ;  /* 0x000000ffff097224 */ /* 0x000fe200078e0003 */
[----:B------:R-:W-:-:S05]  /*2710*/  DFMA R14, R14, R14, R14 ;  /* 0x0000000e0e0e722b */ /* 0x000fca000000000e */
[----:B------:R-:W-:-:S03]  /*2720*/  DMUL R8, R8, R6 ;  /* 0x0000000608087228 */ /* 0x000fc60000000000 */
[----:B------:R-:W-:-:S05]  /*2730*/  DFMA R14, R12, R14, R12 ;  /* 0x0000000e0c0e722b */ /* 0x000fca000000000c */
[----:B------:R-:W-:Y:S01]  /*2740*/  DMUL R6, R8, -UR6 ;  /* 0x8000000608067c28 */ /* 0x000fe20008000000 */
[----:B------:R-:W-:Y:S01]  /*2750*/  UMOV UR6, 0x1ff62706 ;  /* 0x1ff6270600067882 */ /* 0x000fe20000000000 */
[----:B------:R-:W-:Y:S01]  /*2760*/  UMOV UR7, 0x3ff40d93 ;  /* 0x3ff40d9300077882 */ /* 0x000fe20000000000 */
[----:B------:R-:W-:-:S05]  /*2770*/  DFMA R12, -R22, R14, 1 ;  /* 0x3ff00000160c742b */ /* 0x000fca000000010e */
[----:B------:R-:W-:-:S03]  /*2780*/  DFMA R16, R8, UR6, R6 ;  /* 0x0000000608107c2b */ /* 0x000fc60008000006 */
[----:B------:R-:W-:-:S07]  /*2790*/  DFMA R12, R14, R12, R14 ;  /* 0x0000000c0e0c722b */ /* 0x000fce000000000e */
[----:B------:R-:W-:Y:S01]  /*27a0*/  FSETP.GEU.AND P1, PT, |R17|, 6.5827683646048100446e-37, PT ;  /* 0x036000001100780b */ /* 0x000fe20003f2e200 */
        /* <DEDUP_REMOVED lines=9> */
[----:B-----5:R-:W-:Y:S05]  /*2840*/  CALL.REL.NOINC `($__internal_9_$__cuda_sm20_div_rn_f64_full) ;  /* 0x0000016c00d07944 */ /* 0x020fea0003c00000 */
[----:B------:R-:W-:Y:S02]  /*2850*/  IMAD.MOV.U32 R6, RZ, RZ, R22 ;  /* 0x000000ffff067224 */ /* 0x000fe400078e0016 */
[----:B------:R-:W-:-:S07]  /*2860*/  IMAD.MOV.U32 R7, RZ, RZ, R23 ;  /* 0x000000ffff077224 */ /* 0x000fce00078e0017 */
.L_x_534:
[----:B------:R-:W-:Y:S05]  /*2870*/  BSYNC.RECONVERGENT B2 ;  /* 0x0000000000027941 */ /* 0x000fea0003800200 */
.L_x_533:
[----:B------:R-:W-:Y:S01]  /*2880*/  DADD R8, |R10|, -0.5 ;  /* 0xbfe000000a087429 */ /* 0x000fe20000000200 */
[----:B------:R-:W-:Y:S01]  /*2890*/  FSETP.GTU.AND P0, PT, R11, -3.529541015625, PT ;  /* 0xc061e4000b00780b */ /* 0x000fe20003f0c000 */
[----:B------:R-:W-:Y:S01]  /*28a0*/  DADD R12, -RZ, |R10| ;  /* 0x00000000ff0c7229 */ /* 0x000fe2000000050a */
[----:B------:R-:W-:Y:S07]  /*28b0*/  BSSY.RECONVERGENT B0, `(.L_x_535) ;  /* 0x000000a000007945 */ /* 0x000fee0003800200 */
[----:B------:R-:W-:-:S02]  /*28c0*/  VIADD R3, R9, 0xfff00000 ;  /* 0xfff0000009037836 */ /* 0x000fc40000000000 */
[----:B------:R-:W-:Y:S02]  /*28d0*/  IMAD.MOV.U32 R25, RZ, RZ, R12 ;  /* 0x000000ffff197224 */ /* 0x000fe400078e000c */
[----:B------:R-:W-:Y:S01]  /*28e0*/  IMAD.MOV.U32 R22, RZ, RZ, R13 ;  /* 0x000000ffff167224 */ /* 0x000fe200078e000d */
[----:B------:R-:W-:Y:S02]  /*28f0*/  FSEL R9, R9, R3, P0 ;  /* 0x0000000309097208 */ /* 0x000fe40000000000 */
[----:B------:R-:W-:-:S04]  /*2900*/  MOV R3, 0x2950 ;  /* 0x0000295000037802 */ /* 0x000fc80000000f00 */
[----:B------:R-:W-:-:S10]  /*2910*/  DADD R8, -RZ, -R8 ;  /* 0x00000000ff087229 */ /* 0x000fd40000000908 */
[----:B------:R-:W-:Y:S02]  /*2920*/  IMAD.MOV.U32 R24, RZ, RZ, R8 ;  /* 0x000000ffff187224 */ /* 0x000fe400078e0008 */
[----:B------:R-:W-:-:S07]  /*2930*/  IMAD.MOV.U32 R23, RZ, RZ, R9 ;  /* 0x000000ffff177224 */ /* 0x000fce00078e0009 */
[----:B-----5:R-:W-:Y:S05]  /*2940*/  CALL.REL.NOINC `($_Z6calacpPdS_S_S_S_S_iS_S_S_S_P17curandStateXORWOWdS_$__internal_accurate_pow) ;  /* 0x0000017400287944 */ /* 0x020fea0003c00000 */
[----:B------:R-:W-:Y:S05]  /*2950*/  BSYNC.RECONVERGENT B0 ;  /* 0x0000000000007941 */ /* 0x000fea0003800200 */
.L_x_535:
[----:B------:R-:W-:Y:S01]  /*2960*/  IMAD.MOV.U32 R16, RZ, RZ, R23 ;  /* 0x000000ffff107224 */ /* 0x000fe200078e0017 */
[----:B------:R-:W-:Y:S01]  /*2970*/  FSETP.GTU.AND P0, PT, R11, -3.529541015625, PT ;  /* 0xc061e4000b00780b */ /* 0x000fe20003f0c000 */
[----:B------:R-:W-:-:S06]  /*2980*/  IMAD.MOV.U32 R17, RZ, RZ, R22 ;  /* 0x000000ffff117224 */ /* 0x000fcc00078e0016 */
[----:B------:R-:W-:-:S10]  /*2990*/  DMUL R8, R16, R6 ;  /* 0x0000000610087228 */ /* 0x000fd40000000000 */
[----:B------:R-:W-:Y:S02]  /*29a0*/  FSEL R6, R8, R6, !P0 ;  /* 0x0000000608067208 */ /* 0x000fe40004000000 */
[----:B------:R-:W-:-:S06]  /*29b0*/  FSEL R7, R9, R7, !P0 ;  /* 0x0000000709077208 */ /* 0x000fcc0004000000 */
[----:B------:R-:W-:Y:S01]  /*29c0*/  DMUL R16, R16, R6 ;  /* 0x0000000610107228 */ /* 0x000fe20000000000 */
[----:B------:R-:W-:Y:S10]  /*29d0*/  BRA `(.L_x_525) ;  /* 0x0000000000287947 */ /* 0x000ff40003800000 */
.L_x_532:
[----:B------:R-:W0:Y:S01]  /*29e0*/  FRND.F64.FLOOR R6, R10 ;  /* 0x0000000a00067313 */ /* 0x000e220000305800 */
[----:B------:R-:W-:Y:S01]  /*29f0*/  IMAD.MOV.U32 R16, RZ, RZ, RZ ;  /* 0x000000ffff107224 */ /* 0x000fe200078e00ff */
[----:B0-----:R-:W-:-:S10]  /*2a00*/  DMUL R8, R6, 0.5 ;  /* 0x3fe0000006087828 */ /* 0x001fd40000000000 */
[----:B------:R-:W0:Y:S02]  /*2a10*/  FRND.F64.FLOOR R8, R8 ;  /* 0x0000000800087313 */ /* 0x000e240000305800 */
[----:B0-----:R-:W-:-:S08]  /*2a20*/  DADD R12, R8, R8 ;  /* 0x00000000080c7229 */ /* 0x001fd00000000008 */
[----:B------:R-:W-:-:S08]  /*2a30*/  DADD R12, R6, -R12 ;  /* 0x00000000060c7229 */ /* 0x000fd0000000080c */
[----:B------:R-:W-:-:S06]  /*2a40*/  DSETP.NEU.AND P0, PT, R12, 1, PT ;  /* 0x3ff000000c00742a */ /* 0x000fcc0003f0d000 */
[----:B------:R-:W-:Y:S01]  /*2a50*/  FSEL R17, -RZ, RZ, !P0 ;  /* 0x000000ffff117208 */ /* 0x000fe20004000100 */
[----:B------:R-:W-:Y:S07]  /*2a60*/  BRA `(.L_x_525) ;  /* 0x0000000000047947 */ /* 0x000fee0003800000 */
.L_x_528:
[----:B------:R-:W-:-:S11]  /*2a70*/  DADD R16, R10, R10 ;  /* 0x000000000a107229 */ /* 0x000fd6000000000a */
.L_x_525:
[----:B------:R-:W-:Y:S05]  /*2a80*/  BSYNC.RECONVERGENT B1 ;  /* 0x0000000000017941 */ /* 0x000fea0003800200 */
.L_x_520:
[----:B------:R-:W0:Y:S01]  /*2a90*/  LDC.64 R6, c[0x0][0x388] ;  /* 0x0000e200ff067b82 */ /* 0x000e220000000a00 */
[----:B------:R-:W1:Y:S07]  /*2aa0*/  LDCU UR6, c[0x0][0x3e4] ;  /* 0x00007c80ff0677ac */ /* 0x000e6e0008000800 */
[----:B------:R-:W2:Y:S01]  /*2ab0*/  LDC.64 R14, c[0x0][0x3e0] ;  /* 0x0000f800ff0e7b82 */ /* 0x000ea20000000a00 */
[----:B0-----:R-:W-:-:S05]  /*2ac0*/  IMAD.WIDE R6, R0, 0x8, R6 ;  /* 0x0000000800067825 */ /* 0x001fca00078e0206 */
[----:B------:R-:W3:Y:S01]  /*2ad0*/  LDG.E.64 R8, desc[UR4][R6.64] ;  /* 0x0000000406087981 */ /* 0x000ee2000c1e1b00 */
[----:B-1----:R-:W2:Y:S01]  /*2ae0*/  MUFU.RCP64H R13, UR6 ;  /* 0x00000006000d7d08 */ /* 0x002ea20008001800 */
[----:B------:R-:W-:Y:S01]  /*2af0*/  IMAD.MOV.U32 R12, RZ, RZ, 0x1 ;  /* 0x00000001ff0c7424 */ /* 0x000fe200078e00ff */
[----:B------:R-:W-:Y:S05]  /*2b00*/  BSSY.RECONVERGENT B1, `(.L_x_536) ;  /* 0x0000016000017945 */ /* 0x000fea0003800200 */
[----:B--2---:R-:W-:-:S08]  /*2b10*/  DFMA R20, R12, -R14, 1 ;  /* 0x3ff000000c14742b */ /* 0x004fd0000000080e */
        /* <DEDUP_REMOVED lines=20> */
.L_x_537:
[----:B------:R-:W-:Y:S05]  /*2c60*/  BSYNC.RECONVERGENT B1 ;  /* 0x0000000000017941 */ /* 0x000fea0003800200 */
.L_x_536:
        /* <DEDUP_REMOVED lines=72> */
[----:B------:R-:W0:Y:S01]  /*30f0*/  MUFU.RCP64H R23, R27 ;  /* 0x0000001b00177308 */ /* 0x000e220000001800 */
[----:B------:R-:W-:Y:S02]  /*3100*/  FSEL R24, R20, RZ, P0 ;  /* 0x000000ff14187208 */ /* 0x000fe40000000000 */
[----:B------:R-:W-:-:S06]  /*3110*/  FSEL R25, R21, 1.875, P0 ;  /* 0x3ff0000015197808 */ /* 0x000fcc0000000000 */
[----:B------:R-:W-:Y:S02]  /*3120*/  DFMA R14, R14, R24, -R24 ;  /* 0x000000180e0e722b */ /* 0x000fe40000000818 */
[----:B0-----:R-:W-:-:S08]  /*3130*/  DFMA R20, -R26, R22, 1 ;  /* 0x3ff000001a14742b */ /* 0x001fd00000000116 */
[----:B------:R-:W-:Y:S02]  /*3140*/  FSEL R24, R14, R24, P1 ;  /* 0x000000180e187208 */ /* 0x000fe40000800000 */
[----:B------:R-:W-:Y:S01]  /*3150*/  FSEL R25, R15, R25, P1 ;  /* 0x000000190f197208 */ /* 0x000fe20000800000 */
[----:B------:R-:W-:-:S05]  /*3160*/  DFMA R20, R20, R20, R20 ;  /* 0x000000141414722b */ /* 0x000fca0000000014 */
[----:B------:R-:W-:-:S03]  /*3170*/  DFMA R8, R8, R24, -R24 ;  /* 0x000000180808722b */ /* 0x000fc60000000818 */
        /* <DEDUP_REMOVED lines=18> */
.L_x_542:
[----:B------:R-:W-:Y:S05]  /*32a0*/  BSYNC.RECONVERGENT B2 ;  /* 0x0000000000027941 */ /* 0x000fea0003800200 */
.L_x_541:
[----:B------:R-:W-:Y:S05]  /*32b0*/  BRA `(.L_x_543) ;  /* 0x0000002000587947 */ /* 0x000fea0003800000 */
.L_x_540:
        /* <DEDUP_REMOVED lines=12> */
[----:B------:R-:W-:Y:S02]  /*3380*/  @!P0 LEA.HI R3, R29, 0xffffffca, RZ, 0xc ;  /* 0xffffffca1d038811 */ /* 0x000fe400078f60ff */
[----:B------:R-:W-:Y:S02]  /*3390*/  MUFU.RCP64H R29, R13 ;  /* 0x0000000d001d7308 */ /* 0x000fe40000001800 */
[----:B------:R-:W-:Y:S01]  /*33a0*/  LOP3.LUT R8, R14, 0x800fffff, RZ, 0xc0, !PT ;  /* 0x800fffff0e087812 */ /* 0x000fe200078ec0ff */
[----:B------:R-:W-:Y:S02]  /*33b0*/  IMAD.MOV.U32 R14, RZ, RZ, R12 ;  /* 0x000000ffff0e7224 */ /* 0x000fe400078e000c */
[----:B------:R-:W-:Y:S01]  /*33c0*/  @!P0 IMAD.MOV.U32 R14, RZ, RZ, R28 ;  /* 0x000000ffff0e8224 */ /* 0x000fe200078e001c */
[----:B------:R-:W-:Y:S01]  /*33d0*/  LOP3.LUT R15, R8, 0x3ff00000, RZ, 0xfc, !PT ;  /* 0x3ff00000080f7812 */ /* 0x000fe200078efcff */
[----:B------:R-:W-:-:S03]  /*33e0*/  IMAD.MOV.U32 R28, RZ, RZ, RZ ;  /* 0x000000ffff1c7224 */ /* 0x000fc600078e00ff */
[----:B------:R-:W-:-:S13]  /*33f0*/  ISETP.GE.U32.AND P1, PT, R15, 0x3ff6a09f, PT ;  /* 0x3ff6a09f0f00780c */ /* 0x000fda0003f26070 */
        /* <DEDUP_REMOVED lines=18> */
[----:B------:R-:W-:Y:S02]  /*3520*/  DADD R32, R24, R24 ;  /* 0x0000000018207229 */ /* 0x000fe40000000018 */
[----:B------:R-:W-:-:S03]  /*3530*/  DMUL R24, R8, R8 ;  /* 0x0000000808187228 */ /* 0x000fc60000000000 */
        /* <DEDUP_REMOVED lines=36> */
[----:B------:R-:W-:Y:S02]  /*3780*/  DFMA R22, R22, R14, R30 ;  /* 0x0000000e1616722b */ /* 0x000fe4000000001e */
[----:B------:R-:W-:-:S06]  /*3790*/  DFMA R30, R28, -R12, 1 ;  /* 0x3ff000001c1e742b */ /* 0x000fcc000000080c */
[----:B------:R-:W-:-:S08]  /*37a0*/  DADD R26, R24, R22 ;  /* 0x00000000181a7229 */ /* 0x000fd00000000016 */
[--C-:B------:R-:W-:Y:S02]  /*37b0*/  DADD R14, R8, R26.reuse ;  /* 0x00000000080e7229 */ /* 0x100fe4000000001a */
[----:B------:R-:W-:-:S06]  /*37c0*/  DADD R24, R24, -R26 ;  /* 0x0000000018187229 */ /* 0x000fcc000000081a */
[----:B------:R-:W-:Y:S02]  /*37d0*/  DADD R8, R8, -R14 ;  /* 0x0000000008087229 */ /* 0x000fe4000000080e */
[----:B------:R-:W-:Y:S01]  /*37e0*/  DADD R24, R22, R24 ;  /* 0x0000000016187229 */ /* 0x000fe20000000018 */
[C---:B------:R-:W-:Y:S02]  /*37f0*/  VIADD R22, R3.reuse, 0xfffffc01 ;  /* 0xfffffc0103167836 */ /* 0x040fe40000000000 */
[----:B------:R-:W-:-:S03]  /*3800*/  @P1 VIADD R22, R3, 0xfffffc02 ;  /* 0xfffffc0203161836 */ /* 0x000fc60000000000 */
[----:B------:R-:W-:-:S08]  /*3810*/  DADD R8, R26, R8 ;  /* 0x000000001a087229 */ /* 0x000fd00000000008 */
[----:B------:R-:W-:-:S08]  /*3820*/  DADD R8, R24, R8 ;  /* 0x0000000018087229 */ /* 0x000fd00000000008 */
[----:B------:R-:W-:Y:S01]  /*3830*/  DADD R8, R20, R8 ;  /* 0x0000000014087229 */ /* 0x000fe20000000008 */
[----:B------:R-:W-:Y:S01]  /*3840*/  LOP3.LUT R20, R22, 0x80000000, RZ, 0x3c, !PT ;  /* 0x8000000016147812 */ /* 0x000fe200078e3cff */
[----:B------:R-:W-:-:S06]  /*3850*/  IMAD.MOV.U32 R21, RZ, RZ, 0x43300000 ;  /* 0x43300000ff157424 */ /* 0x000fcc00078e00ff */
[----:B------:R-:W-:Y:S01]  /*3860*/  DADD R22, R20, -UR6 ;  /* 0x8000000614167e29 */ /* 0x000fe20008000000 */
[----:B------:R-:W-:Y:S01]  /*3870*/  UMOV UR6, 0xfefa39ef ;  /* 0xfefa39ef00067882 */ /* 0x000fe20000000000 */
[----:B------:R-:W-:Y:S01]  /*3880*/  DADD R20, R14, R8 ;  /* 0x000000000e147229 */ /* 0x000fe20000000008 */
[----:B------:R-:W-:-:S07]  /*3890*/  UMOV UR7, 0x3fe62e42 ;  /* 0x3fe62e4200077882 */ /* 0x000fce0000000000 */
        /* <DEDUP_REMOVED lines=82> */
.L_x_545:
[----:B------:R-:W-:Y:S05]  /*3dc0*/  BSYNC.RECONVERGENT B0 ;  /* 0x0000000000007941 */ /* 0x000fea0003800200 */
.L_x_544:
        /* <DEDUP_REMOVED lines=53> */
.L_x_539:
        /* <DEDUP_REMOVED lines=93> */
[----:B------:R-:W-:Y:S01]  /*46f0*/  LOP3.LUT R24, R27, 0x7fffffff, RZ, 0xc0, !PT ;  /* 0x7fffffff1b187812 */ /* 0x000fe200078ec0ff */
[----:B------:R-:W-:Y:S01]  /*4700*/  IMAD.MOV.U32 R20, RZ, RZ, R26 ;  /* 0x000000ffff147224 */ /* 0x000fe200078e001a */
[----:B------:R-:W-:Y:S01]  /*4710*/  MOV R28, 0x4750 ;  /* 0x00004750001c7802 */ /* 0x000fe20000000f00 */
[----:B------:R-:W-:Y:S02]  /*4720*/  IMAD.MOV.U32 R21, RZ, RZ, R27 ;  /* 0x000000ffff157224 */ /* 0x000fe400078e001b */
[----:B------:R-:W-:-:S07]  /*4730*/  VIADD R24, R24, 0xfff00000 ;  /* 0xfff0000018187836 */ /* 0x000fce0000000000 */
[----:B-----5:R-:W-:Y:S05]  /*4740*/  CALL.REL.NOINC `($__internal_8_$__cuda_sm20_dblrcp_rn_slowpath_v3) ;  /* 0x0000014c00787944 */ /* 0x020fea0003c00000 */
.L_x_549:
[----:B------:R-:W-:Y:S05]  /*4750*/  BSYNC.RECONVERGENT B2 ;  /* 0x0000000000027941 */ /* 0x000fea0003800200 */
.L_x_548:
[----:B------:R-:W-:Y:S05]  /*4760*/  BRA `(.L_x_543) ;  /* 0x0000000c002c7947 */ /* 0x000fea0003800000 */
.L_x_547:
        /* <DEDUP_REMOVED lines=78> */
[----:B----4-:R-:W-:Y:S01]  /*4c50*/  DFMA R20, R32, R26, R20 ;  /* 0x0000001a2014722b */ /* 0x010fe20000000014 */
[----:B------:R-:W-:Y:S01]  /*4c60*/  UMOV UR6, 0x4744d5c4 ;  /* 0x4744d5c400067882 */ /* 0x000fe20000000000 */
[----:B------:R-:W-:-:S03]  /*4c70*/  UMOV UR7, 0x3f49b100 ;  /* 0x3f49b10000077882 */ /* 0x000fc60000000000 */
        /* <DEDUP_REMOVED lines=54> */
[----:B------:R-:W-:Y:S01]  /*4fe0*/  UMOV UR6, 0x6f814637 ;  /* 0x6f81463700067882 */ /* 0x000fe20000000000 */
[----:B------:R-:W0:Y:S01]  /*4ff0*/  MUFU.RCP64H R21, R23 ;  /* 0x0000001700157308 */ /* 0x000e220000001800 */
[----:B------:R-:W-:Y:S01]  /*5000*/  @P0 IMAD.SHL.U32 R8, R3, 0x80000, RZ ;  /* 0x0008000003080824 */ /* 0x000fe200078e00ff */
[----:B------:R-:W-:Y:S02]  /*5010*/  UMOV UR7, 0x3c9a6a0d ;  /* 0x3c9a6a0d00077882 */ /* 0x000fe40000000000 */
[----:B------:R-:W-:-:S02]  /*5020*/  DFMA R26, R24, R26, 1 ;  /* 0x3ff00000181a742b */ /* 0x000fc4000000001a */
[----:B------:R-:W-:Y:S01]  /*5030*/  @P0 LOP3.LUT R9, R8, 0xfff00000, RZ, 0xc0, !PT ;  /* 0xfff0000008090812 */ /* 0x000fe200078ec0ff */
[----:B------:R-:W-:-:S04]  /*5040*/  @P0 IMAD.MOV.U32 R8, RZ, RZ, RZ ;  /* 0x000000ffff080224 */ /* 0x000fc800078e00ff */
        /* <DEDUP_REMOVED lines=28> */
.L_x_552:
[----:B------:R-:W-:Y:S05]  /*5210*/  BSYNC.RECONVERGENT B2 ;  /* 0x0000000000027941 */ /* 0x000fea0003800200 */
.L_x_551:
        /* <DEDUP_REMOVED lines=14> */
.L_x_553:
        /* <DEDUP_REMOVED lines=8> */
.L_x_550:
        /* <DEDUP_REMOVED lines=9> */
.L_x_546:
[----:B------:R-:W-:-:S11]  /*5410*/  DADD R22, R12, R12 ;  /* 0x000000000c167229 */ /* 0x000fd6000000000c */
.L_x_543:
[----:B------:R-:W-:Y:S05]  /*5420*/  BSYNC.RECONVERGENT B1 ;  /* 0x0000000000017941 */ /* 0x000fea0003800200 */
.L_x_538:
[----:B------:R-:W0:Y:S01]  /*5430*/  LDC.64 R8, c[0x0][0x390] ;  /* 0x0000e400ff087b82 */ /* 0x000e220000000a00 */
[----:B------:R-:W1:Y:S07]  /*5440*/  LDCU UR6, c[0x0][0x3e4] ;  /* 0x00007c80ff0677ac */ /* 0x000e6e0008000800 */
[----:B------:R-:W2:Y:S01]  /*5450*/  LDC.64 R24, c[0x0][0x3e0] ;  /* 0x0000f800ff187b82 */ /* 0x000ea20000000a00 */
[----:B0-----:R-:W-:-:S05]  /*5460*/  IMAD.WIDE R8, R0, 0x8, R8 ;  /* 0x0000000800087825 */ /* 0x001fca00078e0208 */
[----:B------:R-:W3:Y:S01]  /*5470*/  LDG.E.64 R20, desc[UR4][R8.64] ;  /* 0x0000000408147981 */ /* 0x000ee2000c1e1b00 */
[----:B-1----:R-:W2:Y:S01]  /*5480*/  MUFU.RCP64H R15, UR6 ;  /* 0x00000006000f7d08 */ /* 0x002ea20008001800 */
[----:B------:R-:W-:Y:S01]  /*5490*/  IMAD.MOV.U32 R14, RZ, RZ, 0x1 ;  /* 0x00000001ff0e7424 */ /* 0x000fe200078e00ff */
[----:B------:R-:W-:Y:S01]  /*54a0*/  BSSY.RECONVERGENT B1, `(.L_x_554) ;  /* 0x0000017000017945 */ /* 0x000fe20003800200 */
[----:B------:R-:W-:-:S04]  /*54b0*/  DMUL R16, R22, R16 ;  /* 0x0000001016107228 */ /* 0x000fc80000000000 */
        /* <DEDUP_REMOVED lines=21> */
.L_x_555:
[----:B------:R-:W-:Y:S05]  /*5610*/  BSYNC.RECONVERGENT B1 ;  /* 0x0000000000017941 */ /* 0x000fea0003800200 */
.L_x_554:
        /* <DEDUP_REMOVED lines=81> */
[----:B------:R-:W-:Y:S01]  /*5b30*/  DFMA R24, R28, R24, R28 ;  /* 0x000000181c18722b */ /* 0x000fe2000000001c */
[----:B------:R-:W-:Y:S02]  /*5b40*/  FSEL R28, R20, R30, P2 ;  /* 0x0000001e141c7208 */ /* 0x000fe40001000000 */
[----:B------:R-:W-:-:S05]  /*5b50*/  FSEL R29, R21, R31, P2 ;  /* 0x0000001f151d7208 */ /* 0x000fca0001000000 */
[----:B------:R-:W-:Y:S01]  /*5b60*/  DFMA R22, -R26, R24, 1 ;  /* 0x3ff000001a16742b */ /* 0x000fe20000000118 */
[----:B------:R-:W-:-:S07]  /*5b70*/  FSETP.GEU.AND P1, PT, |R29|, 6.5827683646048100446e-37, PT ;  /* 0x036000001d00780b */ /* 0x000fce0003f2e200 */
        /* <DEDUP_REMOVED lines=13> */
.L_x_560:
[----:B------:R-:W-:Y:S05]  /*5c50*/  BSYNC.RECONVERGENT B2 ;  /* 0x0000000000027941 */ /* 0x000fea0003800200 */
.L_x_559:
[----:B------:R-:W-:Y:S05]  /*5c60*/  BRA `(.L_x_561) ;  /* 0x0000002000607947 */ /* 0x000fea0003800000 */
.L_x_558:
[----:B------:R-:W-:Y:S01]  /*5c70*/  ISETP.GT.U32.AND P0, PT, R24, 0xfffff, PT ;  /* 0x000fffff1800780c */ /* 0x000fe20003f04070 */
[----:B------:R-:W-:Y:S01]  /*5c80*/  IMAD.MOV.U32 R22, RZ, RZ, R14 ;  /* 0x000000ffff167224 */ /* 0x000fe200078e000e */
        /* <DEDUP_REMOVED lines=10> */
[----:B------:R-:W-:Y:S01]  /*5d30*/  @!P0 LEA.HI R3, R35, 0xffffffca, RZ, 0xc ;  /* 0xffffffca23038811 */ /* 0x000fe200078f60ff */
[----:B------:R-:W-:-:S03]  /*5d40*/  @!P0 IMAD.MOV.U32 R22, RZ, RZ, R34 ;  /* 0x000000ffff168224 */ /* 0x000fc600078e0022 */
[----:B------:R-:W-:Y:S01]  /*5d50*/  LOP3.LUT R20, R24, 0x800fffff, RZ, 0xc0, !PT ;  /* 0x800fffff18147812 */ /* 0x000fe200078ec0ff */
[----:B------:R-:W-:-:S03]  /*5d60*/  IMAD.MOV.U32 R24, RZ, RZ, RZ ;  /* 0x000000ffff187224 */ /* 0x000fc600078e00ff */
[----:B------:R-:W-:-:S04]  /*5d70*/  LOP3.LUT R23, R20, 0x3ff00000, RZ, 0xfc, !PT ;  /* 0x3ff0000014177812 */ /* 0x000fc800078efcff */
        /* <DEDUP_REMOVED lines=30> */
[C---:B------:R-:W-:Y:S02]  /*5f60*/  DFMA R40, R20.reuse, R30, -R22 ;  /* 0x0000001e1428722b */ /* 0x040fe40000000816 */
[----:B------:R-:W-:Y:S02]  /*5f70*/  DFMA R36, R20, R20, -R30 ;  /* 0x000000141424722b */ /* 0x000fe4000000081e */
[----:B------:R-:W-:Y:S01]  /*5f80*/  DFMA R26, R28, R26, UR6 ;  /* 0x000000061c1a7e2b */ /* 0x000fe2000800001a */
[----:B------:R-:W-:Y:S01]  /*5f90*/  UMOV UR6, 0x99999dfb ;  /* 0x99999dfb00067882 */ /* 0x000fe20000000000 */
[----:B------:R-:W-:-:S02]  /*5fa0*/  UMOV UR7, 0x3f899999 ;  /* 0x3f89999900077882 */ /* 0x000fc40000000000 */
[----:B------:R-:W-:-:S04]  /*5fb0*/  DFMA R40, R24, R30, R40 ;  /* 0x0000001e1828722b */ /* 0x000fc80000000028 */
[----:B------:R-:W-:Y:S01]  /*5fc0*/  DFMA R32, R28, R26, UR6 ;  /* 0x000000061c207e2b */ /* 0x000fe2000800001a */
[----:B------:R-:W-:Y:S01]  /*5fd0*/  UMOV UR6, 0x55555555 ;  /* 0x5555555500067882 */ /* 0x000fe20000000000 */
[----:B------:R-:W-:-:S06]  /*5fe0*/  UMOV UR7, 0x3fb55555 ;  /* 0x3fb5555500077882 */ /* 0x000fcc0000000000 */
[----:B------:R-:W-:-:S08]  /*5ff0*/  DFMA R26, R28, R32, UR6 ;  /* 0x000000061c1a7e2b */ /* 0x000fd00008000020 */
[----:B------:R-:W-:Y:S01]  /*6000*/  DADD R38, -R26, UR6 ;  /* 0x000000061a267e29 */ /* 0x000fe20008000100 */
[----:B------:R-:W-:Y:S01]  /*6010*/  UMOV UR6, 0xb9e7b0 ;  /* 0x00b9e7b000067882 */ /* 0x000fe20000000000 */
[----:B------:R-:W-:-:S06]  /*6020*/  UMOV UR7, 0x3c46a4cb ;  /* 0x3c46a4cb00077882 */ /* 0x000fcc0000000000 */
[----:B------:R-:W-:Y:S01]  /*6030*/  DFMA R32, R28, R32, R38 ;  /* 0x000000201c20722b */ /* 0x000fe20000000026 */
[----:B------:R-:W-:Y:S02]  /*6040*/  VIADD R39, R25, 0x100000 ;  /* 0x0010000019277836 */ /* 0x000fe40000000000 */
[----:B------:R-:W-:-:S05]  /*6050*/  IMAD.MOV.U32 R38, RZ, RZ, R24 ;  /* 0x000000ffff267224 */ /* 0x000fca00078e0018 */
        /* <DEDUP_REMOVED lines=9> */
[----:B------:R-:W-:Y:S01]  /*60f0*/  DADD R26, R32, R26 ;  /* 0x00000000201a7229 */ /* 0x000fe2000000001a */
[----:B------:R-:W0:Y:S01]  /*6100*/  MUFU.RCP64H R33, R15 ;  /* 0x0000000f00217308 */ /* 0x000e220000001800 */
[----:B------:R-:W-:-:S04]  /*6110*/  IMAD.MOV.U32 R32, RZ, RZ, RZ ;  /* 0x000000ffff207224 */ /* 0x000fc800078e00ff */
[----:B------:R-:W-:-:S08]  /*6120*/  DFMA R36, R28, R36, R38 ;  /* 0x000000241c24722b */ /* 0x000fd00000000026 */
[----:B------:R-:W-:Y:S02]  /*6130*/  DFMA R26, R26, R22, R36 ;  /* 0x000000161a1a722b */ /* 0x000fe40000000024 */
[----:B0-----:R-:W-:-:S06]  /*6140*/  DFMA R34, R32, -R14, 1 ;  /* 0x3ff000002022742b */ /* 0x001fcc000000080e */
        /* <DEDUP_REMOVED lines=98> */
.L_x_563:
[----:B------:R-:W-:Y:S05]  /*6770*/  BSYNC.RECONVERGENT B0 ;  /* 0x0000000000007941 */ /* 0x000fea0003800200 */
.L_x_562:
        /* <DEDUP_REMOVED lines=53> */
.L_x_557:
        /* <DEDUP_REMOVED lines=99> */
.L_x_567:
[----:B------:R-:W-:Y:S05]  /*7100*/  BSYNC.RECONVERGENT B2 ;  /* 0x0000000000027941 */ /* 0x000fea0003800200 */
.L_x_566:
[----:B------:R-:W-:Y:S05]  /*7110*/  BRA `(.L_x_561) ;  /* 0x0000000c00347947 */ /* 0x000fea0003800000 */
.L_x_565:
        /* <DEDUP_REMOVED lines=25> */
[----:B------:R-:W-:-:S03]  /*72b0*/  IMAD.MOV.U32 R3, RZ, RZ, 0x3da8ff83 ;  /* 0x3da8ff83ff037424 */ /* 0x000fc600078e00ff */
[----:B------:R-:W-:Y:S01]  /*72c0*/  ISETP.NE.U32.AND.EX P0, PT, RZ, RZ, PT, P0 ;  /* 0x000000ffff00720c */ /* 0x000fe20003f05100 */
[----:B0-----:R-:W-:Y:S01]  /*72d0*/  IMAD.MOV.U32 R45, RZ, RZ, 0x3ff71547 ;  /* 0x3ff71547ff2d7424 */ /* 0x001fe200078e00ff */
        /* <DEDUP_REMOVED lines=14> */
[----:B------:R-:W-:Y:S01]  /*73c0*/  IMAD.MOV.U32 R40, RZ, RZ, 0x20fd8164 ;  /* 0x20fd8164ff287424 */ /* 0x000fe200078e00ff */
[----:B------:R-:W-:Y:S01]  /*73d0*/  FSEL R41, -R3, 0.11223486810922622681, !P0 ;  /* 0x3de5db6503297808 */ /* 0x000fe20004000100 */
[----:B------:R-:W-:Y:S01]  /*73e0*/  UMOV UR9, 0x3e5ade15 ;  /* 0x3e5ade1500097882 */ /* 0x000fe20000000000 */
[----:B------:R-:W-:Y:S01]  /*73f0*/  DFMA R42, R32, R42, -UR6 ;  /* 0x80000006202a7e2b */ /* 0x000fe2000800002a */
[----:B------:R-:W-:Y:S01]  /*7400*/  UMOV UR6, 0xbde1e324 ;  /* 0xbde1e32400067882 */ /* 0x000fe20000000000 */
[----:B------:R-:W-:Y:S01]  /*7410*/  DMUL R36, R34, R34 ;  /* 0x0000002222247228 */ /* 0x000fe20000000000 */
[----:B------:R-:W-:Y:S01]  /*7420*/  FSEL R40, R40, -8.06006814911005101289e+34, !P0 ;  /* 0xf9785eba28287808 */ /* 0x000fe20004000000 */
[----:B------:R-:W-:-:S04]  /*7430*/  UMOV UR7, 0x3f35a85a ;  /* 0x3f35a85a00077882 */ /* 0x000fc80000000000 */
        /* <DEDUP_REMOVED lines=8> */
[----:B------:R-:W-:Y:S01]  /*74c0*/  UMOV UR7, 0x3fe62e42 ;  /* 0x3fe62e4200077882 */ /* 0x000fe20000000000 */
[----:B--2---:R-:W-:Y:S02]  /*74d0*/  DFMA R40, R36, R40, R20 ;  /* 0x000000282428722b */ /* 0x004fe40000000014 */
[----:B------:R-:W-:-:S06]  /*74e0*/  DFMA R20, |R14|, R44, 6.75539944105574400000e+15 ;  /* 0x433800000e14742b */ /* 0x000fcc000000022c */
[----:B------:R-:W-:Y:S02]  /*74f0*/  DFMA R40, R36, R40, R22 ;  /* 0x000000282428722b */ /* 0x000fe40000000016 */
[----:B------:R-:W-:Y:S02]  /*7500*/  DADD R22, R20, -6.75539944105574400000e+15 ;  /* 0xc338000014167429 */ /* 0x000fe40000000000 */
[----:B------:R-:W-:-:S04]  /*7510*/  IABS R3, R20 ;  /* 0x0000001400037213 */ /* 0x000fc80000000000 */
        /* <DEDUP_REMOVED lines=106> */
[----:B------:R-:W-:Y:S02]  /*7bc0*/  IMAD.MOV.U32 R20, RZ, RZ, R22 ;  /* 0x000000ffff147224 */ /* 0x000fe400078e0016 */
[----:B------:R-:W-:-:S07]  /*7bd0*/  IMAD.MOV.U32 R21, RZ, RZ, R23 ;  /* 0x000000ffff157224 */ /* 0x000fce00078e0017 */
.L_x_570:
[----:B------:R-:W-:Y:S05]  /*7be0*/  BSYNC.RECONVERGENT B2 ;  /* 0x0000000000027941 */ /* 0x000fea0003800200 */
.L_x_569:
[----:B------:R-:W-:Y:S01]  /*7bf0*/  DADD R22, |R14|, -0.5 ;  /* 0xbfe000000e167429 */ /* 0x000fe20000000200 */
[----:B------:R-:W-:Y:S01]  /*7c00*/  FSETP.GTU.AND P0, PT, R15, -3.529541015625, PT ;  /* 0xc061e4000f00780b */ /* 0x000fe20003f0c000 */
[----:B------:R-:W-:Y:S01]  /*7c10*/  DADD R28, -RZ, |R14| ;  /* 0x00000000ff1c7229 */ /* 0x000fe2000000050e */
[----:B------:R-:W-:Y:S07]  /*7c20*/  BSSY.RECONVERGENT B0, `(.L_x_571) ;  /* 0x000000a000007945 */ /* 0x000fee0003800200 */
[----:B------:R-:W-:-:S02]  /*7c30*/  VIADD R3, R23, 0xfff00000 ;  /* 0xfff0000017037836 */ /* 0x000fc40000000000 */
[----:B------:R-:W-:-:S03]  /*7c40*/  IMAD.MOV.U32 R25, RZ, RZ, R28 ;  /* 0x000000ffff197224 */ /* 0x000fc600078e001c */
[----:B------:R-:W-:Y:S02]  /*7c50*/  FSEL R23, R23, R3, P0 ;  /* 0x0000000317177208 */ /* 0x000fe40000000000 */
[----:B------:R-:W-:-:S04]  /*7c60*/  MOV R3, 0x7cc0 ;  /* 0x00007cc000037802 */ /* 0x000fc80000000f00 */
[----:B------:R-:W-:Y:S01]  /*7c70*/  DADD R26, -RZ, -R22 ;  /* 0x00000000ff1a7229 */ /* 0x000fe20000000916 */
[----:B------:R-:W-:-:S09]  /*7c80*/  IMAD.MOV.U32 R22, RZ, RZ, R29 ;  /* 0x000000ffff167224 */ /* 0x000fd200078e001d */
[----:B------:R-:W-:Y:S02]  /*7c90*/  IMAD.MOV.U32 R24, RZ, RZ, R26 ;  /* 0x000000ffff187224 */ /* 0x000fe400078e001a */
[----:B------:R-:W-:-:S07]  /*7ca0*/  IMAD.MOV.U32 R23, RZ, RZ, R27 ;  /* 0x000000ffff177224 */ /* 0x000fce00078e001b */
[----:B-----5:R-:W-:Y:S05]  /*7cb0*/  CALL.REL.NOINC `($_Z6calacpPdS_S_S_S_S_iS_S_S_S_P17curandStateXORWOWdS_$__internal_accurate_pow) ;  /* 0x00000120004c7944 */ /* 0x020fea0003c00000 */
[----:B------:R-:W-:Y:S05]  /*7cc0*/  BSYNC.RECONVERGENT B0 ;  /* 0x0000000000007941 */ /* 0x000fea0003800200 */
.L_x_571:
        /* <DEDUP_REMOVED lines=8> */
.L_x_568:
[----:B------:R-:W0:Y:S02]  /*7d50*/  FRND.F64.FLOOR R20, R14 ;  /* 0x0000000e00147313 */ /* 0x000e240000305800 */
[----:B0-----:R-:W-:-:S10]  /*7d60*/  DMUL R24, R20, 0.5 ;  /* 0x3fe0000014187828 */ /* 0x001fd40000000000 */
[----:B------:R-:W0:Y:S02]  /*7d70*/  FRND.F64.FLOOR R24, R24 ;  /* 0x0000001800187313 */ /* 0x000e240000305800 */
[----:B0-----:R-:W-:-:S08]  /*7d80*/  DADD R22, R24, R24 ;  /* 0x0000000018167229 */ /* 0x001fd00000000018 */
[----:B------:R-:W-:-:S08]  /*7d90*/  DADD R22, R20, -R22 ;  /* 0x0000000014167229 */ /* 0x000fd00000000816 */
[----:B------:R-:W-:Y:S01]  /*7da0*/  DSETP.NEU.AND P0, PT, R22, 1, PT ;  /* 0x3ff000001600742a */ /* 0x000fe20003f0d000 */
[----:B------:R-:W-:-:S05]  /*7db0*/  IMAD.MOV.U32 R22, RZ, RZ, RZ ;  /* 0x000000ffff167224 */ /* 0x000fca00078e00ff */
[----:B------:R-:W-:Y:S01]  /*7dc0*/  FSEL R23, -RZ, RZ, !P0 ;  /* 0x000000ffff177208 */ /* 0x000fe20004000100 */
[----:B------:R-:W-:Y:S07]  /*7dd0*/  BRA `(.L_x_561) ;  /* 0x0000000000047947 */ /* 0x000fee0003800000 */
.L_x_564:
[----:B------:R-:W-:-:S11]  /*7de0*/  DADD R22, R14, R14 ;  /* 0x000000000e167229 */ /* 0x000fd6000000000e */
.L_x_561:
[----:B------:R-:W-:Y:S05]  /*7df0*/  BSYNC.RECONVERGENT B1 ;  /* 0x0000000000017941 */ /* 0x000fea0003800200 */
.L_x_556:
[----:B------:R-:W-:Y:S01]  /*7e00*/  DADD R10, R12, R10 ;  /* 0x000000000c0a7229 */ /* 0x000fe2000000000a */
[----:B------:R-:W-:Y:S01]  /*7e10*/  BSSY.RECONVERGENT B1, `(.L_x_572) ;  /* 0x000027b000017945 */ /* 0x000fe20003800200 */
[----:B------:R-:W-:-:S06]  /*7e20*/  DMUL R16, R16, R22 ;  /* 0x0000001610107228 */ /* 0x000fcc0000000000 */
[----:B------:R-:W-:-:S08]  /*7e30*/  DADD R14, R10, R14 ;  /* 0x000000000a0e7229 */ /* 0x000fd0000000000e */
[----:B------:R-:W-:Y:S02]  /*7e40*/  DSETP.GE.AND P0, PT, R14, RZ, PT ;  /* 0x000000ff0e00722a */ /* 0x000fe40003f06000 */
        /* <DEDUP_REMOVED lines=65> */
[----:B------:R-:W-:Y:S01]  /*8260*/  DFMA R24, R22, R24, 1 ;  /* 0x3ff000001618742b */ /* 0x000fe20000000018 */
[----:B------:R-:W-:-:S07]  /*8270*/  IMAD.MOV.U32 R22, RZ, RZ, 0x1 ;  /* 0x00000001ff167424 */ /* 0x000fce00078e00ff */
[----:B------:R-:W-:-:S10]  /*8280*/  DMUL R14, R14, R24 ;  /* 0x000000180e0e7228 */ /* 0x000fd40000000000 */
[----:B------:R-:W-:Y:S02]  /*8290*/  FSEL R15, R25, R15, P3 ;  /* 0x0000000f190f7208 */ /* 0x000fe40001800000 */
[----:B------:R-:W-:Y:S02]  /*82a0*/  FSEL R14, R24, R14, P3 ;  /* 0x0000000e180e7208 */ /* 0x000fe40001800000 */
        /* <DEDUP_REMOVED lines=9> */
[----:B------:R-:W-:-:S07]  /*8340*/  DFMA R12, R22, R12, R22 ;  /* 0x0000000c160c722b */ /* 0x000fce0000000016 */
[----:B------:R-:W-:Y:S02]  /*8350*/  FSEL R20, R20, R24, P2 ;  /* 0x0000001814147208 */ /* 0x000fe40001000000 */
[----:B------:R-:W-:Y:S01]  /*8360*/  FSEL R21, R21, R25, P2 ;  /* 0x0000001915157208 */ /* 0x000fe20001000000 */
[----:B------:R-:W-:-:S03]  /*8370*/  DFMA R10, -R14, R12, 1 ;  /* 0x3ff000000e0a742b */ /* 0x000fc6000000010c */
[----:B------:R-:W-:-:S05]  /*8380*/  FSETP.GEU.AND P1, PT, |R21|, 6.5827683646048100446e-37, PT ;  /* 0x036000001500780b */ /* 0x000fca0003f2e200 */
        /* <DEDUP_REMOVED lines=13> */
.L_x_576:
[----:B------:R-:W-:Y:S05]  /*8460*/  BSYNC.RECONVERGENT B2 ;  /* 0x0000000000027941 */ /* 0x000fea0003800200 */
.L_x_575:
[----:B------:R-:W-:Y:S05]  /*8470*/  BRA `(.L_x_577) ;  /* 0x0000002000507947 */ /* 0x000fea0003800000 */
.L_x_574:
        /* <DEDUP_REMOVED lines=77> */
[----:B------:R-:W-:-:S06]  /*8950*/  DFMA R30, -R14, R28, 1 ;  /* 0x3ff000000e1e742b */ /* 0x000fcc000000011c */
        /* <DEDUP_REMOVED lines=31> */
[--C-:B------:R-:W-:Y:S02]  /*8b50*/  DADD R10, -R14, R12.reuse ;  /* 0x000000000e0a7229 */ /* 0x100fe4000000010c */
[----:B------:R-:W-:-:S06]  /*8b60*/  DADD R22, R22, -R12 ;  /* 0x0000000016167229 */ /* 0x000fcc000000080c */
[----:B------:R-:W-:Y:S02]  /*8b70*/  DADD R20, R12, -R10 ;  /* 0x000000000c147229 */ /* 0x000fe4000000080a */
[----:B------:R-:W-:Y:S01]  /*8b80*/  DADD R12, R24, R22 ;  /* 0x00000000180c7229 */ /* 0x000fe20000000016 */
[----:B------:R-:W-:Y:S02]  /*8b90*/  IMAD.MOV.U32 R22, RZ, RZ, 0x652b82fe ;  /* 0x652b82feff167424 */ /* 0x000fe400078e00ff */
[----:B------:R-:W-:-:S03]  /*8ba0*/  IMAD.MOV.U32 R23, RZ, RZ, 0x3ff71547 ;  /* 0x3ff71547ff177424 */ /* 0x000fc600078e00ff */
[----:B------:R-:W-:-:S08]  /*8bb0*/  DADD R20, -R14, R20 ;  /* 0x000000000e147229 */ /* 0x000fd00000000114 */
        /* <DEDUP_REMOVED lines=60> */
.L_x_579:
[----:B------:R-:W-:Y:S05]  /*8f80*/  BSYNC.RECONVERGENT B0 ;  /* 0x0000000000007941 */ /* 0x000fea0003800200 */
.L_x_578:
        /* <DEDUP_REMOVED lines=53> */
.L_x_573:
        /* <DEDUP_REMOVED lines=97> */
.L_x_583:
[----:B------:R-:W-:Y:S05]  /*98f0*/  BSYNC.RECONVERGENT B2 ;  /* 0x0000000000027941 */ /* 0x000fea0003800200 */
.L_x_582:
[----:B------:R-:W-:Y:S05]  /*9900*/  BRA `(.L_x_577) ;  /* 0x0000000c002c7947 */ /* 0x000fea0003800000 */
.L_x_581:
        /* <DEDUP_REMOVED lines=31> */
[----:B-1----:R-:W-:-:S08]  /*9b00*/  DFMA R34, -|R14|, R10, 1 ;  /* 0x3ff000000e22742b */ /* 0x002fd0000000030a */
        /* <DEDUP_REMOVED lines=99> */
[----:B------:R-:W-:Y:S02]  /*a140*/  DMUL R22, |R14|, R22 ;  /* 0x000000160e167228 */ /* 0x000fe40000000200 */
        /* <DEDUP_REMOVED lines=38> */
.L_x_586:
[----:B------:R-:W-:Y:S05]  /*a3b0*/  BSYNC.RECONVERGENT B2 ;  /* 0x0000000000027941 */ /* 0x000fea0003800200 */
.L_x_585:
        /* <DEDUP_REMOVED lines=14> */
.L_x_587:
        /* <DEDUP_REMOVED lines=8> */
.L_x_584:
        /* <DEDUP_REMOVED lines=9> */
.L_x_580:
[----:B------:R-:W-:-:S11]  /*a5b0*/  DADD R22, R14, R14 ;  /* 0x000000000e167229 */ /* 0x000fd6000000000e */
.L_x_577:
[----:B------:R-:W-:Y:S05]  /*a5c0*/  BSYNC.RECONVERGENT B1 ;  /* 0x0000000000017941 */ /* 0x000fea0003800200 */
.L_x_572:
[----:B------:R-:W0:Y:S01]  /*a5d0*/  MUFU.RCP64H R11, R23 ;  /* 0x00000017000b7308 */ /* 0x000e220000001800 */
[----:B------:R-:W-:Y:S01]  /*a5e0*/  IMAD.MOV.U32 R10, RZ, RZ, 0x1 ;  /* 0x00000001ff0a7424 */ /* 0x000fe200078e00ff */
[----:B------:R-:W-:Y:S01]  /*a5f0*/  FSETP.GEU.AND P1, PT, |R17|, 6.5827683646048100446e-37, PT ;  /* 0x036000001100780b */ /* 0x000fe20003f2e200 */
[----:B------:R-:W-:Y:S04]  /*a600*/  BSSY.RECONVERGENT B1, `(.L_x_588) ;  /* 0x0000012000017945 */ /* 0x000fe80003800200 */
[----:B0-----:R-:W-:-:S08]  /*a610*/  DFMA R12, R10, -R22, 1 ;  /* 0x3ff000000a0c742b */ /* 0x001fd00000000816 */
[----:B------:R-:W-:-:S08]  /*a620*/  DFMA R12, R12, R12, R12 ;  /* 0x0000000c0c0c722b */ /* 0x000fd0000000000c */
[----:B------:R-:W-:-:S08]  /*a630*/  DFMA R12, R10, R12, R10 ;  /* 0x0000000c0a0c722b */ /* 0x000fd0000000000a */
[----:B------:R-:W-:-:S08]  /*a640*/  DFMA R10, R12, -R22, 1 ;  /* 0x3ff000000c0a742b */ /* 0x000fd00000000816 */
[----:B------:R-:W-:-:S08]  /*a650*/  DFMA R10, R12, R10, R12 ;  /* 0x0000000a0c0a722b */ /* 0x000fd0000000000c */
[----:B------:R-:W-:-:S08]  /*a660*/  DMUL R30, R16, R10 ;  /* 0x0000000a101e7228 */ /* 0x000fd00000000000 */
[----:B------:R-:W-:-:S08]  /*a670*/  DFMA R12, R30, -R22, R16 ;  /* 0x800000161e0c722b */ /* 0x000fd00000000010 */
        /* <DEDUP_REMOVED lines=10> */
.L_x_589:
[----:B------:R-:W-:Y:S05]  /*a720*/  BSYNC.RECONVERGENT B1 ;  /* 0x0000000000017941 */ /* 0x000fea0003800200 */
.L_x_588:
[----:B------:R-:W-:Y:S08]  /*a730*/  BAR.SYNC.DEFER_BLOCKING 0x0 ;  /* 0x0000000000007b1d */ /* 0x000ff00000010000 */
[----:B------:R-:W0:Y:S01]  /*a740*/  LDC.64 R10, c[0x0][0x398] ;  /* 0x0000e600ff0a7b82 */ /* 0x000e220000000a00 */
[----:B------:R-:W1:Y:S07]  /*a750*/  LDCU UR6, c[0x0][0x3e4] ;  /* 0x00007c80ff0677ac */ /* 0x000e6e0008000800 */
[----:B------:R-:W2:Y:S01]  /*a760*/  LDC.64 R20, c[0x0][0x3e0] ;  /* 0x0000f800ff147b82 */ /* 0x000ea20000000a00 */
[----:B------:R-:W3:Y:S01]  /*a770*/  LDG.E.64 R12, desc[UR4][R18.64] ;  /* 0x00000004120c7981 */ /* 0x000ee2000c1e1b00 */
[----:B0-----:R-:W-:-:S05]  /*a780*/  IMAD.WIDE R10, R0, 0x8, R10 ;  /* 0x00000008000a7825 */ /* 0x001fca00078e020a */
[----:B------:R0:W5:Y:S01]  /*a790*/  LDG.E.64 R14, desc[UR4][R10.64] ;  /* 0x000000040a0e7981 */ /* 0x000162000c1e1b00 */
        /* <DEDUP_REMOVED lines=14> */
[----:B0-----:R-:W-:Y:S05]  /*a880*/  @P0 BRA P1, `(.L_x_591) ;  /* 0x00000000001c0947 */ /* 0x001fea0000800000 */
[----:B------:R-:W0:Y:S01]  /*a890*/  LDCU.64 UR6, c[0x0][0x3e0] ;  /* 0x00007c00ff0677ac */ /* 0x000e220008000a00 */
[----:B------:R-:W-:Y:S01]  /*a8a0*/  IMAD.MOV.U32 R25, RZ, RZ, R12 ;  /* 0x000000ffff197224 */ /* 0x000fe200078e000c */
[----:B------:R-:W-:Y:S01]  /*a8b0*/  MOV R3, 0xa900 ;  /* 0x0000a90000037802 */ /* 0x000fe20000000f00 */
[----:B------:R-:W-:Y:S02]  /*a8c0*/  IMAD.MOV.U32 R24, RZ, RZ, R13 ;  /* 0x000000ffff187224 */ /* 0x000fe400078e000d */
[----:B0-----:R-:W-:Y:S02]  /*a8d0*/  IMAD.U32 R22, RZ, RZ, UR6 ;  /* 0x00000006ff167e24 */ /* 0x001fe4000f8e00ff */
[----:B------:R-:W-:-:S07]  /*a8e0*/  IMAD.U32 R23, RZ, RZ, UR7 ;  /* 0x00000007ff177e24 */ /* 0x000fce000f8e00ff */
[----:B-----5:R-:W-:Y:S05]  /*a8f0*/  CALL.REL.NOINC `($__internal_9_$__cuda_sm20_div_rn_f64_full) ;  /* 0x000000ec00a47944 */ /* 0x020fea0003c00000 */
.L_x_591:
[----:B------:R-:W-:Y:S05]  /*a900*/  BSYNC.RECONVERGENT B1 ;  /* 0x0000000000017941 */ /* 0x000fea0003800200 */
.L_x_590:
[----:B------:R-:W-:Y:S01]  /*a910*/  DADD R16, R22, -1 ;  /* 0xbff0000016107429 */ /* 0x000fe20000000000 */
[----:B------:R-:W-:Y:S01]  /*a920*/  BSSY.RECONVERGENT B0, `(.L_x_592) ;  /* 0x0000025000007945 */ /* 0x000fe20003800200 */
[----:B-----5:R-:W-:-:S08]  /*a930*/  DSETP.NEU.AND P2, PT, R14, RZ, PT ;  /* 0x000000ff0e00722a */ /* 0x020fd00003f4d000 */
[----:B------:R-:W-:Y:S02]  /*a940*/  SHF.R.U32.HI R3, RZ, 0x14, R17 ;  /* 0x00000014ff037819 */ /* 0x000fe40000011611 */
[----:B------:R-:W-:Y:S02]  /*a950*/  ISETP.GE.OR P3, PT, R17, RZ, P2 ;  /* 0x000000ff1100720c */ /* 0x000fe40001766670 */
[----:B------:R-:W-:Y:S02]  /*a960*/  LOP3.LUT R3, R3, 0x7ff, RZ, 0xc0, !PT ;  /* 0x000007ff03037812 */ /* 0x000fe400078ec0ff */
[----:B------:R-:W-:-:S03]  /*a970*/  @!P2 IMAD.MOV.U32 R24, RZ, RZ, RZ ;  /* 0x000000ffff18a224 */ /* 0x000fc600078e00ff */
[----:B------:R-:W-:-:S05]  /*a980*/  VIADD R3, R3, 0xfffffc0c ;  /* 0xfffffc0c03037836 */ /* 0x000fca0000000000 */
[CC--:B------:R-:W-:Y:S02]  /*a990*/  SHF.L.U32 R12, R16.reuse, R3.reuse, RZ ;  /* 0x00000003100c7219 */ /* 0x0c0fe400000006ff */
        /* <DEDUP_REMOVED lines=8> */
[----:B------:R-:W-:Y:S01]  /*aa20*/  DADD R12, -RZ, |R14| ;  /* 0x00000000ff0c7229 */ /* 0x000fe2000000050e */
[----:B------:R-:W-:Y:S01]  /*aa30*/  BSSY.RECONVERGENT B1, `(.L_x_594) ;  /* 0x0000007000017945 */ /* 0x000fe20003800200 */
[----:B------:R-:W-:Y:S01]  /*aa40*/  IMAD.MOV.U32 R24, RZ, RZ, R16 ;  /* 0x000000ffff187224 */ /* 0x000fe200078e0010 */
[----:B------:R-:W-:Y:S01]  /*aa50*/  MOV R3, 0xaaa0 ;  /* 0x0000aaa000037802 */ /* 0x000fe20000000f00 */
[----:B------:R-:W-:-:S06]  /*aa60*/  IMAD.MOV.U32 R23, RZ, RZ, R17 ;  /* 0x000000ffff177224 */ /* 0x000fcc00078e0011 */
[----:B------:R-:W-:Y:S02]  /*aa70*/  IMAD.MOV.U32 R25, RZ, RZ, R12 ;  /* 0x000000ffff197224 */ /* 0x000fe400078e000c */
[----:B------:R-:W-:-:S07]  /*aa80*/  IMAD.MOV.U32 R22, RZ, RZ, R13 ;  /* 0x000000ffff167224 */ /* 0x000fce00078e000d */
[----:B------:R-:W-:Y:S05]  /*aa90*/  CALL.REL.NOINC `($_Z6calacpPdS_S_S_S_S_iS_S_S_S_P17curandStateXORWOWdS_$__internal_accurate_pow) ;  /* 0x000000f000d47944 */ /* 0x000fea0003c00000 */
[----:B------:R-:W-:Y:S05]  /*aaa0*/  BSYNC.RECONVERGENT B1 ;  /* 0x0000000000017941 */ /* 0x000fea0003800200 */
.L_x_594:
[----:B------:R-:W-:Y:S01]  /*aab0*/  IMAD.MOV.U32 R20, RZ, RZ, R23 ;  /* 0x000000ffff147224 */ /* 0x000fe200078e0017 */
[----:B------:R-:W0:Y:S01]  /*aac0*/  FRND.F64.TRUNC R12, R16 ;  /* 0x00000010000c7313 */ /* 0x000e22000030d800 */
[----:B------:R-:W-:Y:S01]  /*aad0*/  IMAD.MOV.U32 R21, RZ, RZ, R22 ;  /* 0x000000ffff157224 */ /* 0x000fe200078e0016 */
[----:B------:R-:W-:-:S05]  /*aae0*/  ISETP.GE.AND P2, PT, R15, RZ, PT ;  /* 0x000000ff0f00720c */ /* 0x000fca0003f46270 */
[----:B------:R-:W-:Y:S02]  /*aaf0*/  DADD R20, -RZ, -R20 ;  /* 0x00000000ff147229 */ /* 0x000fe40000000914 */
[----:B0-----:R-:W-:-:S08]  /*ab00*/  DSETP.NEU.AND P0, PT, R16, R12, PT ;  /* 0x0000000c1000722a */ /* 0x001fd00003f0d000 */
[-C--:B------:R-:W-:Y:S02]  /*ab10*/  FSEL R24, R20, R23.reuse, P1 ;  /* 0x0000001714187208 */ /* 0x080fe40000800000 */
[-C--:B------:R-:W-:Y:S02]  /*ab20*/  FSEL R21, R21, R22.reuse, P1 ;  /* 0x0000001615157208 */ /* 0x080fe40000800000 */
[----:B------:R-:W-:Y:S02]  /*ab30*/  FSEL R24, R24, R23, !P2 ;  /* 0x0000001718187208 */ /* 0x000fe40005000000 */
[----:B------:R-:W-:Y:S02]  /*ab40*/  FSEL R25, R21, R22, !P2 ;  /* 0x0000001615197208 */ /* 0x000fe40005000000 */
[----:B------:R-:W-:Y:S02]  /*ab50*/  @!P2 FSEL R24, R24, RZ, !P0 ;  /* 0x000000ff1818a208 */ /* 0x000fe40004000000 */
[----:B------:R-:W-:-:S07]  /*ab60*/  @!P2 FSEL R25, R25, -QNAN , !P0 ;  /* 0xfff800001919a808 */ /* 0x000fce0004000000 */
.L_x_593:
[----:B------:R-:W-:Y:S05]  /*ab70*/  BSYNC.RECONVERGENT B0 ;  /* 0x0000000000007941 */ /* 0x000fea0003800200 */
.L_x_592:
        /* <DEDUP_REMOVED lines=19> */
.L_x_597:
[----:B------:R-:W-:-:S14]  /*acb0*/  DSETP.NEU.AND P0, PT, |R14|, +INF , PT ;  /* 0x7ff000000e00742a */ /* 0x000fdc0003f0d200 */
[----:B------:R-:W-:Y:S05]  /*acc0*/  @P0 BRA `(.L_x_596) ;  /* 0x0000000000240947 */ /* 0x000fea0003800000 */
[----:B------:R-:W-:Y:S01]  /*acd0*/  ISETP.GE.AND P0, PT, R17, RZ, PT ;  /* 0x000000ff1100720c */ /* 0x000fe20003f06270 */
[----:B------:R-:W-:Y:S01]  /*ace0*/  IMAD.MOV.U32 R24, RZ, RZ, RZ ;  /* 0x000000ffff187224 */ /* 0x000fe200078e00ff */
[----:B------:R-:W-:Y:S02]  /*acf0*/  ISETP.GE.AND P2, PT, R15, RZ, PT ;  /* 0x000000ff0f00720c */ /* 0x000fe40003f46270 */
[----:B------:R-:W-:Y:S02]  /*ad00*/  SEL R25, RZ, 0x7ff00000, !P0 ;  /* 0x7ff00000ff197807 */ /* 0x000fe40004000000 */
[----:B------:R-:W-:-:S03]  /*ad10*/  LOP3.LUT R3, R17, 0x7fffffff, RZ, 0xc0, !PT ;  /* 0x7fffffff11037812 */ /* 0x000fc600078ec0ff */
[----:B------:R-:W-:Y:S01]  /*ad20*/  VIADD R12, R25, 0x80000000 ;  /* 0x80000000190c7836 */ /* 0x000fe20000000000 */
[----:B------:R-:W-:-:S04]  /*ad30*/  ISETP.NE.AND P0, PT, R3, 0x3fe00000, PT ;  /* 0x3fe000000300780c */ /* 0x000fc80003f05270 */
[----:B------:R-:W-:-:S04]  /*ad40*/  SEL R12, R12, R25, P0 ;  /* 0x000000190c0c7207 */ /* 0x000fc80000000000 */
[----:B------:R-:W-:-:S07]  /*ad50*/  @!P2 SEL R25, R12, R25, P1 ;  /* 0x000000190c19a207 */ /* 0x000fce0000800000 */
.L_x_596:
[----:B------:R-:W-:Y:S05]  /*ad60*/  BSYNC.RECONVERGENT B0 ;  /* 0x0000000000007941 */ /* 0x000fea0003800200 */
.L_x_595:
[----:B------:R-:W2:Y:S01]  /*ad70*/  LDG.E.64 R20, desc[UR4][R6.64] ;  /* 0x0000000406147981 */ /* 0x000ea2000c1e1b00 */
[----:B------:R-:W0:Y:S01]  /*ad80*/  LDC.64 R12, c[0x0][0x3a0] ;  /* 0x0000e800ff0c7b82 */ /* 0x000e220000000a00 */
[----:B------:R-:W1:Y:S07]  /*ad90*/  LDCU UR6, c[0x0][0x3e4] ;  /* 0x00007c80ff0677ac */ /* 0x000e6e0008000800 */
[----:B------:R-:W3:Y:S01]  /*ada0*/  LDC.64 R26, c[0x0][0x3e0] ;  /* 0x0000f800ff1a7b82 */ /* 0x000ee20000000a00 */
[----:B0-----:R-:W-:-:S05]  /*adb0*/  IMAD.WIDE R12, R0, 0x8, R12 ;  /* 0x00000008000c7825 */ /* 0x001fca00078e020c */
[----:B------:R0:W5:Y:S01]  /*adc0*/  LDG.E.64 R28, desc[UR4][R12.64] ;  /* 0x000000040c1c7981 */ /* 0x000162000c1e1b00 */
[----:B-1----:R-:W3:Y:S01]  /*add0*/  MUFU.RCP64H R23, UR6 ;  /* 0x0000000600177d08 */ /* 0x002ee20008001800 */
[----:B------:R-:W-:Y:S01]  /*ade0*/  IMAD.MOV.U32 R22, RZ, RZ, 0x1 ;  /* 0x00000001ff167424 */ /* 0x000fe200078e00ff */
[----:B------:R-:W-:Y:S01]  /*adf0*/  DSETP.NEU.AND P1, PT, R16, RZ, PT ;  /* 0x000000ff1000722a */ /* 0x000fe20003f2d000 */
[----:B------:R-:W-:Y:S01]  /*ae00*/  BSSY.RECONVERGENT B1, `(.L_x_598) ;  /* 0x0000019000017945 */ /* 0x000fe20003800200 */
[----:B------:R-:W-:-:S04]  /*ae10*/  DSETP.NEU.AND P0, PT, R14, 1, PT ;  /* 0x3ff000000e00742a */ /* 0x000fc80003f0d000 */
[----:B------:R-:W-:Y:S02]  /*ae20*/  FSEL R16, R24, RZ, P1 ;  /* 0x000000ff18107208 */ /* 0x000fe40000800000 */
[----:B------:R-:W-:Y:S02]  /*ae30*/  FSEL R24, R25, 1.875, P1 ;  /* 0x3ff0000019187808 */ /* 0x000fe40000800000 */
[----:B------:R-:W-:Y:S02]  /*ae40*/  FSEL R16, R16, RZ, P0 ;  /* 0x000000ff10107208 */ /* 0x000fe40000000000 */
[----:B------:R-:W-:Y:S01]  /*ae50*/  FSEL R17, R24, 1.875, P0 ;  /* 0x3ff0000018117808 */ /* 0x000fe20000000000 */
[----:B---3--:R-:W-:-:S08]  /*ae60*/  DFMA R32, R22, -R26, 1 ;  /* 0x3ff000001620742b */ /* 0x008fd0000000081a */
[----:B------:R-:W-:-:S08]  /*ae70*/  DFMA R32, R32, R32, R32 ;  /* 0x000000202020722b */ /* 0x000fd00000000020 */
[----:B------:R-:W-:-:S08]  /*ae80*/  DFMA R32, R22, R32, R22 ;  /* 0x000000201620722b */ /* 0x000fd00000000016 */
[----:B------:R-:W-:-:S08]  /*ae90*/  DFMA R22, R32, -R26, 1 ;  /* 0x3ff000002016742b */ /* 0x000fd0000000081a */
[----:B------:R-:W-:-:S08]  /*aea0*/  DFMA R32, R32, R22, R32 ;  /* 0x000000162020722b */ /* 0x000fd00000000020 */
[----:B--2---:R-:W-:Y:S01]  /*aeb0*/  DMUL R22, R32, R20 ;  /* 0x0000001420167228 */ /* 0x004fe20000000000 */
        /* <DEDUP_REMOVED lines=13> */
.L_x_599:
[----:B------:R-:W-:Y:S05]  /*af90*/  BSYNC.RECONVERGENT B1 ;  /* 0x0000000000017941 */ /* 0x000fea0003800200 */
.L_x_598:
        /* <DEDUP_REMOVED lines=26> */
.L_x_602:
        /* <DEDUP_REMOVED lines=12> */
.L_x_601:
[----:B------:R-:W-:Y:S05]  /*b200*/  BSYNC.RECONVERGENT B0 ;  /* 0x0000000000007941 */ /* 0x000fea0003800200 */
.L_x_600:
        /* <DEDUP_REMOVED lines=19> */
.L_x_605:
        /* <DEDUP_REMOVED lines=11> */
.L_x_604:
[----:B------:R-:W-:Y:S05]  /*b3f0*/  BSYNC.RECONVERGENT B0 ;  /* 0x0000000000007941 */ /* 0x000fea0003800200 */
.L_x_603:
        /* <DEDUP_REMOVED lines=15> */
[----:B---3--:R-:W-:-:S05]  /*b4f0*/  DFMA R36, R22, -R34, 1 ;  /* 0x3ff000001624742b */ /* 0x008fca0000000822 */
[----:B------:R-:W-:-:S03]  /*b500*/  DMUL R16, R16, R24 ;  /* 0x0000001810107228 */ /* 0x000fc60000000000 */
        /* <DEDUP_REMOVED lines=18> */
.L_x_607:
[----:B------:R-:W-:Y:S05]  /*b630*/  BSYNC.RECONVERGENT B1 ;  /* 0x0000000000017941 */ /* 0x000fea0003800200 */
.L_x_606:
[----:B------:R-:W-:Y:S01]  /*b640*/  DADD R28, R22, -1 ;  /* 0xbff00000161c7429 */ /* 0x000fe20000000000 */
[----:B------:R-:W-:Y:S01]  /*b650*/  BSSY.RECONVERGENT B0, `(.L_x_608) ;  /* 0x0000026000007945 */ /* 0x000fe20003800200 */
[----:B-----5:R-:W-:-:S08]  /*b660*/  DSETP.NEU.AND P2, PT, R20, RZ, PT ;  /* 0x000000ff1400722a */ /* 0x020fd00003f4d000 */
[----:B------:R-:W-:Y:S02]  /*b670*/  SHF.R.U32.HI R3, RZ, 0x14, R29 ;  /* 0x00000014ff037819 */ /* 0x000fe4000001161d */
[----:B------:R-:W-:Y:S02]  /*b680*/  ISETP.GE.OR P3, PT, R29, RZ, P2 ;  /* 0x000000ff1d00720c */ /* 0x000fe40001766670 */
[----:B------:R-:W-:-:S05]  /*b690*/  LOP3.LUT R3, R3, 0x7ff, RZ, 0xc0, !PT ;  /* 0x000007ff03037812 */ /* 0x000fca00078ec0ff */
[----:B------:R-:W-:-:S05]  /*b6a0*/  VIADD R3, R3, 0xfffffc0c ;  /* 0xfffffc0c03037836 */ /* 0x000fca0000000000 */
        /* <DEDUP_REMOVED lines=13> */
[----:B------:R-:W-:-:S07]  /*b780*/  MOV R3, 0xb7d0 ;  /* 0x0000b7d000037802 */ /* 0x000fce0000000f00 */
[----:B------:R-:W-:Y:S02]  /*b790*/  IMAD.MOV.U32 R25, RZ, RZ, R22 ;  /* 0x000000ffff197224 */ /* 0x000fe400078e0016 */
[----:B------:R-:W-:Y:S02]  /*b7a0*/  IMAD.MOV.U32 R22, RZ, RZ, R23 ;  /* 0x000000ffff167224 */ /* 0x000fe400078e0017 */
[----:B------:R-:W-:-:S07]  /*b7b0*/  IMAD.MOV.U32 R23, RZ, RZ, R29 ;  /* 0x000000ffff177224 */ /* 0x000fce00078e001d */
[----:B------:R-:W-:Y:S05]  /*b7c0*/  CALL.REL.NOINC `($_Z6calacpPdS_S_S_S_S_iS_S_S_S_P17curandStateXORWOWdS_$__internal_accurate_pow) ;  /* 0x000000e400887944 */ /* 0x000fea0003c00000 */
[----:B------:R-:W-:Y:S05]  /*b7d0*/  BSYNC.RECONVERGENT B1 ;  /* 0x0000000000017941 */ /* 0x000fea0003800200 */
.L_x_610:
        /* <DEDUP_REMOVED lines=11> */
[----:B------:R-:W-:-:S03]  /*b890*/  @!P2 FSEL R23, R23, -QNAN , !P0 ;  /* 0xfff800001717a808 */ /* 0x000fc60004000000 */
[----:B------:R-:W-:-:S07]  /*b8a0*/  IMAD.MOV.U32 R22, RZ, RZ, R3 ;  /* 0x000000ffff167224 */ /* 0x000fce00078e0003 */
.L_x_609:
[----:B------:R-:W-:Y:S05]  /*b8b0*/  BSYNC.RECONVERGENT B0 ;  /* 0x0000000000007941 */ /* 0x000fea0003800200 */
.L_x_608:
        /* <DEDUP_REMOVED lines=19> */
.L_x_613:
[----:B------:R-:W-:-:S14]  /*b9f0*/  DSETP.NEU.AND P0, PT, |R20|, +INF , PT ;  /* 0x7ff000001400742a */ /* 0x000fdc0003f0d200 */
[----:B------:R-:W-:Y:S05]  /*ba00*/  @P0 BRA `(.L_x_612) ;  /* 0x0000000000240947 */ /* 0x000fea0003800000 */
[----:B------:R-:W-:Y:S02]  /*ba10*/  ISETP.GE.AND P0, PT, R29, RZ, PT ;  /* 0x000000ff1d00720c */ /* 0x000fe40003f06270 */
[----:B------:R-:W-:Y:S02]  /*ba20*/  ISETP.GE.AND P2, PT, R21, RZ, PT ;  /* 0x000000ff1500720c */ /* 0x000fe40003f46270 */
[----:B------:R-:W-:Y:S02]  /*ba30*/  SEL R23, RZ, 0x7ff00000, !P0 ;  /* 0x7ff00000ff177807 */ /* 0x000fe40004000000 */
[----:B------:R-:W-:-:S03]  /*ba40*/  LOP3.LUT R3, R29, 0x7fffffff, RZ, 0xc0, !PT ;  /* 0x7fffffff1d037812 */ /* 0x000fc600078ec0ff */
[----:B------:R-:W-:Y:S01]  /*ba50*/  VIADD R22, R23, 0x80000000 ;  /* 0x8000000017167836 */ /* 0x000fe20000000000 */
[----:B------:R-:W-:-:S04]  /*ba60*/  ISETP.NE.AND P0, PT, R3, 0x3fe00000, PT ;  /* 0x3fe000000300780c */ /* 0x000fc80003f05270 */
[----:B------:R-:W-:-:S04]  /*ba70*/  SEL R22, R22, R23, P0 ;  /* 0x0000001716167207 */ /* 0x000fc80000000000 */
[----:B------:R-:W-:Y:S01]  /*ba80*/  @!P2 SEL R23, R22, R23, P1 ;  /* 0x000000171617a207 */ /* 0x000fe20000800000 */
[----:B------:R-:W-:-:S07]  /*ba90*/  IMAD.MOV.U32 R22, RZ, RZ, RZ ;  /* 0x000000ffff167224 */ /* 0x000fce00078e00ff */
.L_x_612:
[----:B------:R-:W-:Y:S05]  /*baa0*/  BSYNC.RECONVERGENT B0 ;  /* 0x0000000000007941 */ /* 0x000fea0003800200 */
.L_x_611:
[----:B------:R-:W0:Y:S01]  /*bab0*/  MUFU.RCP64H R25, R31 ;  /* 0x0000001f00197308 */ /* 0x000e220000001800 */
        /* <DEDUP_REMOVED lines=8> */
[----:B0-----:R-:W-:-:S05]  /*bb40*/  DFMA R26, R24, -R30, 1 ;  /* 0x3ff00000181a742b */ /* 0x001fca000000081e */
[----:B------:R-:W-:-:S03]  /*bb50*/  DMUL R28, R16, R22 ;  /* 0x00000016101c7228 */ /* 0x000fc60000000000 */
[----:B------:R-:W-:-:S07]  /*bb60*/  DFMA R26, R26, R26, R26 ;  /* 0x0000001a1a1a722b */ /* 0x000fce000000001a */
[----:B------:R-:W-:Y:S01]  /*bb70*/  FSETP.GEU.AND P1, PT, |R29|, 6.5827683646048100446e-37, PT ;  /* 0x036000001d00780b */ /* 0x000fe20003f2e200 */
        /* <DEDUP_REMOVED lines=14> */
[----:B------:R-:W-:Y:S05]  /*bc60*/  CALL.REL.NOINC `($__internal_9_$__cuda_sm20_div_rn_f64_full) ;  /* 0x000000d800c87944 */ /* 0x000fea0003c00000 */
.L_x_615:
[----:B------:R-:W-:Y:S05]  /*bc70*/  BSYNC.RECONVERGENT B1 ;  /* 0x0000000000017941 */ /* 0x000fea0003800200 */
.L_x_614:
[----:B------:R-:W-:Y:S06]  /*bc80*/  BAR.SYNC.DEFER_BLOCKING 0x0 ;  /* 0x0000000000007b1d */ /* 0x000fec0000010000 */
[----:B------:R-:W0:Y:S02]  /*bc90*/  LDCU UR6, c[0x0][0x3e4] ;  /* 0x00007c80ff0677ac */ /* 0x000e240008000800 */
[----:B------:R-:W1:Y:S01]  /*bca0*/  LDC.64 R24, c[0x0][0x3e0] ;  /* 0x0000f800ff187b82 */ /* 0x000e620000000a00 */
[----:B------:R-:W2:Y:S01]  /*bcb0*/  LDG.E.64 R20, desc[UR4][R10.64] ;  /* 0x000000040a147981 */ /* 0x000ea2000c1e1b00 */
[----:B0-----:R-:W1:Y:S01]  /*bcc0*/  MUFU.RCP64H R17, UR6 ;  /* 0x0000000600117d08 */ /* 0x001e620008001800 */
        /* <DEDUP_REMOVED lines=9> */
[----:B------:R-:W-:-:S08]  /*bd60*/  DFMA R16, R32, -R24, R20 ;  /* 0x800000182010722b */ /* 0x000fd00000000014 */
[----:B------:R-:W-:Y:S01]  /*bd70*/  DFMA R32, R26, R16, R32 ;  /* 0x000000101a20722b */ /* 0x000fe20000000020 */
[----:B------:R-:W-:Y:S02]  /*bd80*/  IMAD.MOV.U32 R16, RZ, RZ, R22 ;  /* 0x000000ffff107224 */ /* 0x000fe400078e0016 */
[----:B------:R-:W-:-:S07]  /*bd90*/  IMAD.MOV.U32 R17, RZ, RZ, R23 ;  /* 0x000000ffff117224 */ /* 0x000fce00078e0017 */
        /* <DEDUP_REMOVED lines=9> */
[----:B------:R-:W-:Y:S05]  /*be30*/  CALL.REL.NOINC `($__internal_9_$__cuda_sm20_div_rn_f64_full) ;  /* 0x000000d800547944 */ /* 0x000fea0003c00000 */
[----:B------:R-:W-:Y:S02]  /*be40*/  IMAD.MOV.U32 R32, RZ, RZ, R22 ;  /* 0x000000ffff207224 */ /* 0x000fe400078e0016 */
[----:B------:R-:W-:-:S07]  /*be50*/  IMAD.MOV.U32 R33, RZ, RZ, R23 ;  /* 0x000000ffff217224 */ /* 0x000fce00078e0017 */
.L_x_617:
[----:B------:R-:W-:Y:S05]  /*be60*/  BSYNC.RECONVERGENT B1 ;  /* 0x0000000000017941 */ /* 0x000fea0003800200 */
.L_x_616:
        /* <DEDUP_REMOVED lines=99> */
.L_x_622:
[----:B------:R-:W-:Y:S05]  /*c4a0*/  BSYNC.RECONVERGENT B2 ;  /* 0x0000000000027941 */ /* 0x000fea0003800200 */
.L_x_621:
[----:B------:R-:W-:Y:S02]  /*c4b0*/  IMAD.MOV.U32 R38, RZ, RZ, R22 ;  /* 0x000000ffff267224 */ /* 0x000fe400078e0016 */
[----:B------:R-:W-:Y:S01]  /*c4c0*/  IMAD.MOV.U32 R39, RZ, RZ, R23 ;  /* 0x000000ffff277224 */ /* 0x000fe200078e0017 */
[----:B------:R-:W-:Y:S06]  /*c4d0*/  BRA `(.L_x_623) ;  /* 0x0000002000687947 */ /* 0x000fec0003800000 */
.L_x_620:
        /* <DEDUP_REMOVED lines=13> */
[----:B------:R-:W-:Y:S01]  /*c5b0*/  LOP3.LUT R20, R22, 0x800fffff, RZ, 0xc0, !PT ;  /* 0x800fffff16147812 */ /* 0x000fe200078ec0ff */
[----:B------:R-:W-:Y:S02]  /*c5c0*/  IMAD.MOV.U32 R22, RZ, RZ, R32 ;  /* 0x000000ffff167224 */ /* 0x000fe400078e0020 */
[----:B------:R-:W-:Y:S01]  /*c5d0*/  @!P0 IMAD.MOV.U32 R22, RZ, RZ, R36 ;  /* 0x000000ffff168224 */ /* 0x000fe200078e0024 */
        /* <DEDUP_REMOVED lines=160> */
.L_x_625:
[----:B------:R-:W-:Y:S05]  /*cfe0*/  BSYNC.RECONVERGENT B0 ;  /* 0x0000000000007941 */ /* 0x000fea0003800200 */
.L_x_624:
        /* <DEDUP_REMOVED lines=53> */
.L_x_619:
        /* <DEDUP_REMOVED lines=98> */
[----:B------:R-:W-:Y:S05]  /*d960*/  CALL.REL.NOINC `($__internal_8_$__cuda_sm20_dblrcp_rn_slowpath_v3) ;  /* 0x000000b800f07944 */ /* 0x000fea0003c00000 */
[----:B------:R-:W-:Y:S02]  /*d970*/  IMAD.MOV.U32 R38, RZ, RZ, R22 ;  /* 0x000000ffff267224 */ /* 0x000fe400078e0016 */
[----:B------:R-:W-:-:S07]  /*d980*/  IMAD.MOV.U32 R39, RZ, RZ, R23 ;  /* 0x000000ffff277224 */ /* 0x000fce00078e0017 */
.L_x_629:
[----:B------:R-:W-:Y:S05]  /*d990*/  BSYNC.RECONVERGENT B2 ;  /* 0x0000000000027941 */ /* 0x000fea0003800200 */
.L_x_628:
[----:B------:R-:W-:Y:S05]  /*d9a0*/  BRA `(.L_x_623) ;  /* 0x0000000c00347947 */ /* 0x000fea0003800000 */
.L_x_627:
        /* <DEDUP_REMOVED lines=23> */
[----:B------:R5:W0:Y:S01]  /*db20*/  MUFU.RCP64H R35, R47 ;  /* 0x0000002f00237308 */ /* 0x000a220000001800 */
[----:B------:R-:W-:Y:S01]  /*db30*/  ISETP.NE.U32.AND P0, PT, R3, 0x1, PT ;  /* 0x000000010300780c */ /* 0x000fe20003f05070 */
[----:B------:R-:W-:-:S03]  /*db40*/  IMAD.MOV.U32 R3, RZ, RZ, 0x3da8ff83 ;  /* 0x3da8ff83ff037424 */ /* 0x000fc600078e00ff */
[----:B------:R-:W-:Y:S01]  /*db50*/  ISETP.NE.U32.AND.EX P0, PT, RZ, RZ, PT, P0 ;  /* 0x000000ffff00720c */ /* 0x000fe20003f05100 */
[----:B-----5:R-:W-:Y:S01]  /*db60*/  IMAD.MOV.U32 R47, RZ, RZ, 0x3ff71547 ;  /* 0x3ff71547ff2f7424 */ /* 0x020fe200078e00ff */
[----:B0-----:R-:W-:-:S08]  /*db70*/  DFMA R38, R34, -|R32|, 1 ;  /* 0x3ff000002226742b */ /* 0x001fd00000000c20 */
[----:B------:R-:W-:Y:S02]  /*db80*/  DFMA R44, R38, R38, R38 ;  /* 0x00000026262c722b */ /* 0x000fe40000000026 */
[----:B-1----:R-:W-:-:S06]  /*db90*/  DFMA R38, R36, -0.5, R32 ;  /* 0xbfe000002426782b */ /* 0x002fcc0000000020 */
        /* <DEDUP_REMOVED lines=139> */
[----:B------:R-:W-:Y:S02]  /*e450*/  IMAD.MOV.U32 R20, RZ, RZ, R22 ;  /* 0x000000ffff147224 */ /* 0x000fe400078e0016 */
[----:B------:R-:W-:-:S07]  /*e460*/  IMAD.MOV.U32 R21, RZ, RZ, R23 ;  /* 0x000000ffff157224 */ /* 0x000fce00078e0017 */
.L_x_632:
[----:B------:R-:W-:Y:S05]  /*e470*/  BSYNC.RECONVERGENT B2 ;  /* 0x0000000000027941 */ /* 0x000fea0003800200 */
.L_x_631:
        /* <DEDUP_REMOVED lines=12> */
[----:B------:R-:W-:Y:S05]  /*e540*/  CALL.REL.NOINC `($_Z6calacpPdS_S_S_S_S_iS_S_S_S_P17curandStateXORWOWdS_$__internal_accurate_pow) ;  /* 0x000000b800287944 */ /* 0x000fea0003c00000 */
[----:B------:R-:W-:Y:S05]  /*e550*/  BSYNC.RECONVERGENT B0 ;  /* 0x0000000000007941 */ /* 0x000fea0003800200 */
.L_x_633:
        /* <DEDUP_REMOVED lines=8> */
.L_x_630:
        /* <DEDUP_REMOVED lines=9> */
.L_x_626:
[----:B------:R-:W-:-:S11]  /*e670*/  DADD R38, R32, R32 ;  /* 0x0000000020267229 */ /* 0x000fd60000000020 */
.L_x_623:
[----:B------:R-:W-:Y:S05]  /*e680*/  BSYNC.RECONVERGENT B1 ;  /* 0x0000000000017941 */ /* 0x000fea0003800200 */
.L_x_618:
[----:B------:R-:W2:Y:S01]  /*e690*/  LDG.E.64 R20, desc[UR4][R12.64] ;  /* 0x000000040c147981 */ /* 0x000ea2000c1e1b00 */
[----:B------:R-:W0:Y:S01]  /*e6a0*/  LDCU UR6, c[0x0][0x3e4] ;  /* 0x00007c80ff0677ac */ /* 0x000e220008000800 */
[----:B------:R-:W1:Y:S01]  /*e6b0*/  LDC.64 R24, c[0x0][0x3e0] ;  /* 0x0000f800ff187b82 */ /* 0x000e620000000a00 */
[----:B------:R-:W-:Y:S01]  /*e6c0*/  IMAD.MOV.U32 R22, RZ, RZ, 0x1 ;  /* 0x00000001ff167424 */ /* 0x000fe200078e00ff */
[----:B------:R-:W-:Y:S01]  /*e6d0*/  BSSY.RECONVERGENT B1, `(.L_x_634) ;  /* 0x0000017000017945 */ /* 0x000fe20003800200 */
[----:B0-----:R-:W1:Y:S04]  /*e6e0*/  MUFU.RCP64H R23, UR6 ;  /* 0x0000000600177d08 */ /* 0x001e680008001800 */
        /* <DEDUP_REMOVED lines=21> */
.L_x_635:
[----:B------:R-:W-:Y:S05]  /*e840*/  BSYNC.RECONVERGENT B1 ;  /* 0x0000000000017941 */ /* 0x000fea0003800200 */
.L_x_634:
        /* <DEDUP_REMOVED lines=99> */
.L_x_640:
[----:B------:R-:W-:Y:S05]  /*ee80*/  BSYNC.RECONVERGENT B2 ;  /* 0x0000000000027941 */ /* 0x000fea0003800200 */
.L_x_639:
[----:B------:R-:W-:Y:S05]  /*ee90*/  BRA `(.L_x_641) ;  /* 0x00000020005c7947 */ /* 0x000fea0003800000 */
.L_x_638:
        /* <DEDUP_REMOVED lines=13> */
[----:B------:R-:W-:Y:S01]  /*ef70*/  @!P0 IMAD.MOV.U32 R22, RZ, RZ, R40 ;  /* 0x000000ffff168224 */ /* 0x000fe200078e0028 */
[----:B------:R-:W-:Y:S01]  /*ef80*/  MUFU.RCP64H R41, R35 ;  /* 0x0000002300297308 */ /* 0x000fe20000001800 */
[----:B------:R-:W-:Y:S01]  /*ef90*/  IMAD.MOV.U32 R40, RZ, RZ, RZ ;  /* 0x000000ffff287224 */ /* 0x000fe200078e00ff */
        /* <DEDUP_REMOVED lines=66> */
[----:B------:R-:W-:-:S06]  /*f3c0*/  DADD R30, R28, R30 ;  /* 0x000000001c1e7229 */ /* 0x000fcc000000001e */
[----:B------:R-:W-:Y:S01]  /*f3d0*/  DADD R20, R26, R20 ;  /* 0x000000001a147229 */ /* 0x000fe20000000014 */
[C---:B------:R-:W-:Y:S02]  /*f3e0*/  VIADD R26, R3.reuse, 0xfffffc01 ;  /* 0xfffffc01031a7836 */ /* 0x040fe40000000000 */
[----:B------:R-:W-:-:S05]  /*f3f0*/  @P1 VIADD R26, R3, 0xfffffc02 ;  /* 0xfffffc02031a1836 */ /* 0x000fca0000000000 */
        /* <DEDUP_REMOVED lines=70> */
[----:B------:R-:W-:-:S08]  /*f860*/  DFMA R28, R42, R42, R42 ;  /* 0x0000002a2a1c722b */ /* 0x000fd0000000002a */
[----:B------:R-:W-:Y:S01]  /*f870*/  DFMA R28, R40, R28, R40 ;  /* 0x0000001c281c722b */ /* 0x000fe20000000028 */
[----:B------:R-:W-:Y:S02]  /*f880*/  IMAD R31, R26, 0x100000, R37 ;  /* 0x001000001a1f7824 */ /* 0x000fe400078e0225 */
[----:B------:R-:W-:Y:S02]  /*f890*/  IMAD.MOV.U32 R40, RZ, RZ, -0x57ecfc2b ;  /* 0xa81303d5ff287424 */ /* 0x000fe400078e00ff */
[----:B------:R-:W-:Y:S02]  /*f8a0*/  IMAD.MOV.U32 R41, RZ, RZ, 0x3f73c25d ;  /* 0x3f73c25dff297424 */ /* 0x000fe400078e00ff */
        /* <DEDUP_REMOVED lines=14> */
.L_x_643:
[----:B------:R-:W-:Y:S05]  /*f990*/  BSYNC.RECONVERGENT B0 ;  /* 0x0000000000007941 */ /* 0x000fea0003800200 */
.L_x_642:
        /* <DEDUP_REMOVED lines=53> */
.L_x_637:
        /* <DEDUP_REMOVED lines=99> */
.L_x_647:
[----:B------:R-:W-:Y:S05]  /*10320*/  BSYNC.RECONVERGENT B2 ;  /* 0x0000000000027941 */ /* 0x000fea0003800200 */
.L_x_646:
[----:B------:R-:W-:Y:S05]  /*10330*/  BRA `(.L_x_641) ;  /* 0x0000000c00347947 */ /* 0x000fea0003800000 */
.L_x_645:
        /* <DEDUP_REMOVED lines=13> */
[--C-:B------:R-:W-:Y:S01]  /*10410*/  DADD R40, -RZ, |R34|.reuse ;  /* 0x00000000ff287229 */ /* 0x100fe20000000522 */
[----:B------:R-:W1:Y:S01]  /*10420*/  FRND.F64 R42, R42 ;  /* 0x0000002a002a7313 */ /* 0x000e620000301800 */
[----:B------:R-:W-:Y:S01]  /*10430*/  UMOV UR6, 0x33145c07 ;  /* 0x33145c0700067882 */ /* 0x000fe20000000000 */
[----:B------:R-:W-:Y:S01]  /*10440*/  UMOV UR7, 0x3ca1a626 ;  /* 0x3ca1a62600077882 */ /* 0x000fe20000000000 */
[----:B------:R-:W-:Y:S01]  /*10450*/  LOP3.LUT R3, R44, 0x1, RZ, 0xc0, !PT ;  /* 0x000000012c037812 */ /* 0x000fe200078ec0ff */
[----:B------:R-:W-:Y:S01]  /*10460*/  UMOV UR8, 0x69ce2bdf ;  /* 0x69ce2bdf00087882 */ /* 0x000fe20000000000 */
[----:B------:R-:W-:Y:S01]  /*10470*/  IMAD.MOV.U32 R40, RZ, RZ, RZ ;  /* 0x000000ffff287224 */ /* 0x000fe200078e00ff */
[----:B------:R-:W-:Y:S01]  /*10480*/  UMOV UR9, 0x3e5ade15 ;  /* 0x3e5ade1500097882 */ /* 0x000fe20000000000 */
[----:B------:R-:W-:Y:S01]  /*10490*/  ISETP.NE.U32.AND P0, PT, R3, 0x1, PT ;  /* 0x000000010300780c */ /* 0x000fe20003f05070 */
[----:B0-----:R-:W-:Y:S01]  /*104a0*/  IMAD.MOV.U32 R48, RZ, RZ, 0x20fd8164 ;  /* 0x20fd8164ff307424 */ /* 0x001fe200078e00ff */
[----:B------:R-:W0:Y:S01]  /*104b0*/  MUFU.RCP64H R41, R41 ;  /* 0x0000002900297308 */ /* 0x000e220000001800 */
[----:B------:R-:W-:Y:S01]  /*104c0*/  IMAD.MOV.U32 R3, RZ, RZ, 0x3da8ff83 ;  /* 0x3da8ff83ff037424 */ /* 0x000fe200078e00ff */
[----:B------:R-:W-:Y:S01]  /*104d0*/  ISETP.NE.U32.AND.EX P0, PT, RZ, RZ, PT, P0 ;  /* 0x000000ffff00720c */ /* 0x000fe20003f05100 */
[----:B------:R-:W-:Y:S01]  /*104e0*/  BSSY.RECONVERGENT B2, `(.L_x_649) ;  /* 0x0000092000027945 */ /* 0x000fe20003800200 */
[----:B-1----:R-:W-:-:S02]  /*104f0*/  DFMA R36, R42, -0.5, R34 ;  /* 0xbfe000002a24782b */ /* 0x002fc40000000022 */
[----:B------:R-:W-:Y:S02]  /*10500*/  FSEL R48, R48, -8.06006814911005101289e+34, !P0 ;  /* 0xf9785eba30307808 */ /* 0x000fe40004000000 */
[----:B------:R-:W-:-:S04]  /*10510*/  FSEL R49, -R3, 0.11223486810922622681, !P0 ;  /* 0x3de5db6503317808 */ /* 0x000fc80004000100 */
[----:B------:R-:W-:Y:S01]  /*10520*/  DMUL R46, R36, UR6 ;  /* 0x00000006242e7c28 */ /* 0x000fe20008000000 */
[----:B------:R-:W-:Y:S01]  /*10530*/  UMOV UR6, 0x54442d18 ;  /* 0x54442d1800067882 */ /* 0x000fe20000000000 */
[----:B------:R-:W-:Y:S01]  /*10540*/  UMOV UR7, 0x400921fb ;  /* 0x400921fb00077882 */ /* 0x000fe20000000000 */
[----:B0-----:R-:W-:-:S05]  /*10550*/  DFMA R50, R40, -|R34|, 1 ;  /* 0x3ff000002832742b */ /* 0x001fca0000000c22 */
[----:B------:R-:W-:Y:S01]  /*10560*/  DFMA R36, R36, UR6, R46 ;  /* 0x0000000624247c2b */ /* 0x000fe2000800002e */
[----:B------:R-:W-:Y:S01]  /*10570*/  UMOV UR6, 0x7c38a637 ;  /* 0x7c38a63700067882 */ /* 0x000fe20000000000 */
[----:B------:R-:W-:Y:S01]  /*10580*/  IMAD.MOV.U32 R46, RZ, RZ, -0x57ecfc2b ;  /* 0xa81303d5ff2e7424 */ /* 0x000fe200078e00ff */
[----:B------:R-:W-:Y:S01]  /*10590*/  DFMA R50, R50, R50, R50 ;  /* 0x000000323232722b */ /* 0x000fe20000000032 */
[----:B------:R-:W-:Y:S01]  /*105a0*/  IMAD.MOV.U32 R47, RZ, RZ, 0x3f73c25d ;  /* 0x3f73c25dff2f7424 */ /* 0x000fe200078e00ff */
[----:B------:R-:W-:-:S03]  /*105b0*/  UMOV UR7, 0x3f64bee4 ;  /* 0x3f64bee400077882 */ /* 0x000fc60000000000 */
[----:B------:R-:W-:-:S03]  /*105c0*/  DMUL R42, R36, R36 ;  /* 0x00000024242a7228 */ /* 0x000fc60000000000 */
[----:B------:R-:W-:-:S08]  /*105d0*/  DFMA R40, R40, R50, R40 ;  /* 0x000000322828722b */ /* 0x000fd00000000028 */
[----:B------:R-:W-:Y:S01]  /*105e0*/  DFMA R46, R40, -UR6, R46 ;  /* 0x80000006282e7c2b */ /* 0x000fe2000800002e */
        /* <DEDUP_REMOVED lines=14> */
[----:B--2---:R-:W-:-:S08]  /*106d0*/  DFMA R20, R42, R48, R20 ;  /* 0x000000302a14722b */ /* 0x004fd00000000014 */
[----:B------:R-:W-:Y:S01]  /*106e0*/  DFMA R22, R42, R20, R22 ;  /* 0x000000142a16722b */ /* 0x000fe20000000016 */
[----:B------:R-:W-:Y:S02]  /*106f0*/  IMAD.MOV.U32 R20, RZ, RZ, 0x652b82fe ;  /* 0x652b82feff147424 */ /* 0x000fe400078e00ff */
[----:B------:R-:W-:-:S05]  /*10700*/  IMAD.MOV.U32 R21, RZ, RZ, 0x3ff71547 ;  /* 0x3ff71547ff157424 */ /* 0x000fca00078e00ff */
[----:B---3--:R-:W-:Y:S02]  /*10710*/  DFMA R24, R42, R22, R24 ;  /* 0x000000162a18722b */ /* 0x008fe40000000018 */
[----:B------:R-:W-:-:S06]  /*10720*/  DFMA R20, |R34|, R20, 6.75539944105574400000e+15 ;  /* 0x433800002214742b */ /* 0x000fcc0000000214 */
[----:B------:R-:W-:Y:S02]  /*10730*/  DFMA R26, R42, R24, R26 ;  /* 0x000000182a1a722b */ /* 0x000fe4000000001a */
[----:B------:R-:W-:Y:S02]  /*10740*/  DADD R22, R20, -6.75539944105574400000e+15 ;  /* 0xc338000014167429 */ /* 0x000fe40000000000 */
[----:B------:R-:W-:-:S04]  /*10750*/  IABS R3, R20 ;  /* 0x0000001400037213 */ /* 0x000fc80000000000 */
[----:B----4-:R-:W-:Y:S02]  /*10760*/  DFMA R26, R42, R26, R28 ;  /* 0x0000001a2a1a722b */ /* 0x010fe4000000001c */
        /* <DEDUP_REMOVED lines=15> */
[----:B------:R-:W-:-:S02]  /*10860*/  DFMA R36, R36, R26, R36 ;  /* 0x0000001a2424722b */ /* 0x000fc40000000024 */
[----:B------:R-:W-:Y:S02]  /*10870*/  DFMA R26, R42, R26, 1 ;  /* 0x3ff000002a1a742b */ /* 0x000fe4000000001a */
[----:B------:R-:W-:Y:S01]  /*10880*/  DFMA R24, R22, UR8, R24 ;  /* 0x0000000816187c2b */ /* 0x000fe20008000018 */
[----:B------:R-:W-:Y:S01]  /*10890*/  UMOV UR8, 0x62401315 ;  /* 0x6240131500087882 */ /* 0x000fe20000000000 */
[----:B------:R-:W-:Y:S01]  /*108a0*/  DFMA R46, R40, R46, UR6 ;  /* 0x00000006282e7e2b */ /* 0x000fe2000800002e */
[----:B------:R-:W-:Y:S01]  /*108b0*/  UMOV UR9, 0x3ec71dee ;  /* 0x3ec71dee00097882 */ /* 0x000fe20000000000 */
[----:B------:R-:W-:Y:S01]  /*108c0*/  UMOV UR6, 0x69ab4b7f ;  /* 0x69ab4b7f00067882 */ /* 0x000fe20000000000 */
[----:B------:R-:W-:-:S03]  /*108d0*/  UMOV UR7, 0x3f2e13ce ;  /* 0x3f2e13ce00077882 */ /* 0x000fc60000000000 */
[----:B------:R-:W-:Y:S01]  /*108e0*/  DFMA R24, R22, R24, UR8 ;  /* 0x0000000816187e2b */ /* 0x000fe20008000018 */
[----:B------:R-:W-:Y:S01]  /*108f0*/  UMOV UR8, 0x7c89eb71 ;  /* 0x7c89eb7100087882 */ /* 0x000fe20000000000 */
[----:B------:R-:W-:Y:S01]  /*10900*/  DFMA R46, R40, R46, -UR6 ;  /* 0x80000006282e7e2b */ /* 0x000fe2000800002e */
[----:B------:R-:W-:Y:S01]  /*10910*/  UMOV UR9, 0x3efa0199 ;  /* 0x3efa019900097882 */ /* 0x000fe20000000000 */
[----:B------:R-:W-:Y:S01]  /*10920*/  UMOV UR6, 0x8ecf8a01 ;  /* 0x8ecf8a0100067882 */ /* 0x000fe20000000000 */
[----:B------:R-:W-:Y:S01]  /*10930*/  UMOV UR7, 0x3f65f726 ;  /* 0x3f65f72600077882 */ /* 0x000fe20000000000 */
[----:B------:R-:W-:Y:S02]  /*10940*/  FSEL R28, R26, R36, !P0 ;  /* 0x000000241a1c7208 */ /* 0x000fe40004000000 */
[----:B------:R-:W-:Y:S01]  /*10950*/  DFMA R24, R22, R24, UR8 ;  /* 0x0000000816187e2b */ /* 0x000fe20008000018 */
[----:B------:R-:W-:Y:S01]  /*10960*/  UMOV UR8, 0x14761f65 ;  /* 0x14761f6500087882 */ /* 0x000fe20000000000 */
[----:B------:R-:W-:Y:S01]  /*10970*/  DFMA R46, R40, R46, -UR6 ;  /* 0x80000006282e7e2b */ /* 0x000fe2000800002e */
[----:B------:R-:W-:Y:S01]  /*10980*/  UMOV UR9, 0x3f2a01a0 ;  /* 0x3f2a01a000097882 */ /* 0x000fe20000000000 */
[----:B------:R-:W-:Y:S01]  /*10990*/  UMOV UR6, 0x1c71ace0 ;  /* 0x1c71ace000067882 */ /* 0x000fe20000000000 */
[----:B------:R-:W-:Y:S01]  /*109a0*/  UMOV UR7, 0x3f6c71c7 ;  /* 0x3f6c71c700077882 */ /* 0x000fe20000000000 */
[----:B------:R-:W-:-:S02]  /*109b0*/  FSEL R29, R27, R37, !P0 ;  /* 0x000000251b1d7208 */ /* 0x000fc40004000000 */
[----:B------:R-:W-:Y:S01]  /*109c0*/  DFMA R24, R22, R24, UR8 ;  /* 0x0000000816187e2b */ /* 0x000fe20008000018 */
[----:B------:R-:W-:Y:S01]  /*109d0*/  UMOV UR8, 0x1852b7af ;  /* 0x1852b7af00087882 */ /* 0x000fe20000000000 */
[----:B------:R-:W-:Y:S01]  /*109e0*/  DFMA R46, R40, R46, UR6 ;  /* 0x00000006282e7e2b */ /* 0x000fe2000800002e */
[----:B------:R-:W-:Y:S01]  /*109f0*/  UMOV UR9, 0x3f56c16c ;  /* 0x3f56c16c00097882 */ /* 0x000fe20000000000 */
[----:B------:R-:W-:Y:S01]  /*10a00*/  UMOV UR6, 0x55555556 ;  /* 0x5555555600067882 */ /* 0x000fe20000000000 */
[----:B------:R-:W-:Y:S01]  /*10a10*/  UMOV UR7, 0x3fb55555 ;  /* 0x3fb5555500077882 */ /* 0x000fe20000000000 */
[----:B------:R-:W-:Y:S02]  /*10a20*/  LOP3.LUT P0, RZ, R44, 0x2, RZ, 0xc0, !PT ;  /* 0x000000022cff7812 */ /* 0x000fe4000780c0ff */
[----:B------:R-:W-:Y:S02]  /*10a30*/  DFMA R26, R22, R24, UR8 ;  /* 0x00000008161a7e2b */ /* 0x000fe40008000018 */
[----:B------:R-:W-:-:S02]  /*10a40*/  DADD R24, RZ, -R28 ;  /* 0x00000000ff187229 */ /* 0x000fc4000000081c */
[----:B------:R-:W-:Y:S01]  /*10a50*/  DFMA R46, R40, R46, UR6 ;  /* 0x00000006282e7e2b */ /* 0x000fe2000800002e */
[----:B------:R-:W-:Y:S01]  /*10a60*/  UMOV UR6, 0x11122322 ;  /* 0x1112232200067882 */ /* 0x000fe20000000000 */
[----:B------:R-:W-:Y:S02]  /*10a70*/  UMOV UR7, 0x3f811111 ;  /* 0x3f81111100077882 */ /* 0x000fe40000000000 */
[----:B------:R-:W-:Y:S01]  /*10a80*/  DFMA R26, R22, R26, UR6 ;  /* 0x00000006161a7e2b */ /* 0x000fe2000800001a */
[----:B------:R-:W-:Y:S01]  /*10a90*/  UMOV UR6, 0x555502a1 ;  /* 0x555502a100067882 */ /* 0x000fe20000000000 */
[----:B------:R-:W-:Y:S02]  /*10aa0*/  UMOV UR7, 0x3fa55555 ;  /* 0x3fa5555500077882 */ /* 0x000fe40000000000 */
[----:B------:R-:W-:Y:S01]  /*10ab0*/  DMUL R46, R40, R46 ;  /* 0x0000002e282e7228 */ /* 0x000fe20000000000 */
[----:B------:R-:W-:Y:S02]  /*10ac0*/  FSEL R24, R28, R24, !P0 ;  /* 0x000000181c187208 */ /* 0x000fe40004000000 */
[----:B------:R-:W-:Y:S01]  /*10ad0*/  FSEL R25, R29, R25, !P0 ;  /* 0x000000191d197208 */ /* 0x000fe20004000000 */
[----:B------:R-:W-:Y:S01]  /*10ae0*/  DFMA R26, R22, R26, UR6 ;  /* 0x00000006161a7e2b */ /* 0x000fe2000800001a */
[----:B------:R-:W-:Y:S01]  /*10af0*/  UMOV UR6, 0x55555511 ;  /* 0x5555551100067882 */ /* 0x000fe20000000000 */
[----:B------:R-:W-:Y:S01]  /*10b00*/  UMOV UR7, 0x3fc55555 ;  /* 0x3fc5555500077882 */ /* 0x000fe20000000000 */
[----:B------:R-:W-:-:S02]  /*10b10*/  ISETP.GT.AND P0, PT, R3, 0x3fe, PT ;  /* 0x000003fe0300780c */ /* 0x000fc40003f04270 */
[----:B------:R-:W-:-:S03]  /*10b20*/  DFMA R46, R24, R46, R24 ;  /* 0x0000002e182e722b */ /* 0x000fc60000000018 */
[----:B------:R-:W-:Y:S01]  /*10b30*/  DFMA R24, R22, R26, UR6 ;  /* 0x0000000616187e2b */ /* 0x000fe2000800001a */
[----:B------:R-:W-:Y:S01]  /*10b40*/  UMOV UR6, 0xb ;  /* 0x0000000b00067882 */ /* 0x000fe20000000000 */
[----:B------:R-:W-:-:S03]  /*10b50*/  UMOV UR7, 0x3fe00000 ;  /* 0x3fe0000000077882 */ /* 0x000fc60000000000 */
[----:B------:R-:W-:-:S03]  /*10b60*/  DMUL R26, R46, |R34| ;  /* 0x400000222e1a7228 */ /* 0x000fc60000000000 */
[C---:B------:R-:W-:Y:S01]  /*10b70*/  DFMA R28, R22.reuse, R24, UR6 ;  /* 0x00000006161c7e2b */ /* 0x040fe20008000018 */
[C---:B------:R-:W-:Y:S01]  /*10b80*/  @P0 VIADD R31, R20.reuse, 0x7fe ;  /* 0x000007fe141f0836 */ /* 0x040fe20000000000 */
[----:B------:R-:W-:Y:S01]  /*10b90*/  @!P0 LEA R3, R20, 0x3ff00000, 0x14 ;  /* 0x3ff0000014038811 */ /* 0x000fe200078ea0ff */
[----:B------:R-:W0:Y:S01]  /*10ba0*/  MUFU.RCP64H R25, R27 ;  /* 0x0000001b00197308 */ /* 0x000e220000001800 */
[----:B------:R-:W-:Y:S01]  /*10bb0*/  IMAD.MOV.U32 R24, RZ, RZ, 0x1 ;  /* 0x00000001ff187424 */ /* 0x000fe200078e00ff */
[----:B------:R-:W-:Y:S01]  /*10bc0*/  UMOV UR6, 0x6f814637 ;  /* 0x6f81463700067882 */ /* 0x000fe20000000000 */
[----:B------:R-:W-:Y:S01]  /*10bd0*/  @P0 IMAD.SHL.U32 R21, R31, 0x80000, RZ ;  /* 0x000800001f150824 */ /* 0x000fe200078e00ff */
[----:B------:R-:W-:Y:S01]  /*10be0*/  UMOV UR7, 0x3c9a6a0d ;  /* 0x3c9a6a0d00077882 */ /* 0x000fe20000000000 */
[----:B------:R-:W-:Y:S01]  /*10bf0*/  DFMA R28, R22, R28, 1 ;  /* 0x3ff00000161c742b */ /* 0x000fe2000000001c */
[----:B------:R-:W-:Y:S02]  /*10c00*/  @P0 IMAD.MOV.U32 R20, RZ, RZ, RZ ;  /* 0x000000ffff140224 */ /* 0x000fe400078e00ff */
[----:B------:R-:W-:-:S05]  /*10c10*/  @P0 LOP3.LUT R21, R21, 0xfff00000, RZ, 0xc0, !PT ;  /* 0xfff0000015150812 */ /* 0x000fca00078ec0ff */
[----:B------:R-:W-:Y:S01]  /*10c20*/  DFMA R22, R22, R28, 1 ;  /* 0x3ff000001616742b */ /* 0x000fe2000000001c */
[----:B------:R-:W-:Y:S01]  /*10c30*/  @P0 IMAD R3, R31, 0x100000, -R21 ;  /* 0x001000001f030824 */ /* 0x000fe200078e0a15 */
[----:B0-----:R-:W-:-:S06]  /*10c40*/  DFMA R28, -R26, R24, 1 ;  /* 0x3ff000001a1c742b */ /* 0x001fcc0000000118 */
[----:B------:R-:W-:Y:S01]  /*10c50*/  @P0 DMUL R22, R22, R20 ;  /* 0x0000001416160228 */ /* 0x000fe20000000000 */
[----:B------:R-:W-:Y:S01]  /*10c60*/  IMAD.MOV.U32 R20, RZ, RZ, RZ ;  /* 0x000000ffff147224 */ /* 0x000fe200078e00ff */
[----:B------:R-:W-:Y:S01]  /*10c70*/  DFMA R28, R28, R28, R28 ;  /* 0x0000001c1c1c722b */ /* 0x000fe2000000001c */
[----:B------:R-:W-:-:S06]  /*10c80*/  IMAD.MOV.U32 R21, RZ, RZ, R3 ;  /* 0x000000ffff157224 */ /* 0x000fcc00078e0003 */
[----:B------:R-:W-:Y:S02]  /*10c90*/  DMUL R20, R20, R22 ;  /* 0x0000001614147228 */ /* 0x000fe40000000000 */
[----:B------:R-:W-:-:S06]  /*10ca0*/  DFMA R28, R24, R28, R24 ;  /* 0x0000001c181c722b */ /* 0x000fcc0000000018 */
[----:B------:R-:W-:Y:S01]  /*10cb0*/  DMUL R22, R20, -UR6 ;  /* 0x8000000614167c28 */ /* 0x000fe20008000000 */
[----:B------:R-:W-:Y:S01]  /*10cc0*/  UMOV UR6, 0x1ff62706 ;  /* 0x1ff6270600067882 */ /* 0x000fe20000000000 */
[----:B------:R-:W-:Y:S01]  /*10cd0*/  DFMA R24, -R26, R28, 1 ;  /* 0x3ff000001a18742b */ /* 0x000fe2000000011c */
[----:B------:R-:W-:-:S05]  /*10ce0*/  UMOV UR7, 0x3ff40d93 ;  /* 0x3ff40d9300077882 */ /* 0x000fca0000000000 */
[----:B------:R-:W-:Y:S02]  /*10cf0*/  DFMA R30, R20, UR6, R22 ;  /* 0x00000006141e7c2b */ /* 0x000fe40008000016 */
[----:B------:R-:W-:-:S08]  /*10d00*/  DFMA R24, R28, R24, R28 ;  /* 0x000000181c18722b */ /* 0x000fd0000000001c */
[----:B------:R-:W-:Y:S01]  /*10d10*/  DMUL R20, R30, R24 ;  /* 0x000000181e147228 */ /* 0x000fe20000000000 */
[----:B------:R-:W-:-:S07]  /*10d20*/  FSETP.GEU.AND P1, PT, |R31|, 6.5827683646048100446e-37, PT ;  /* 0x036000001f00780b */ /* 0x000fce0003f2e200 */
        /* <DEDUP_REMOVED lines=13> */
.L_x_650:
[----:B------:R-:W-:Y:S05]  /*10e00*/  BSYNC.RECONVERGENT B2 ;  /* 0x0000000000027941 */ /* 0x000fea0003800200 */
.L_x_649:
        /* <DEDUP_REMOVED lines=14> */
.L_x_651:
        /* <DEDUP_REMOVED lines=8> */
.L_x_648:
        /* <DEDUP_REMOVED lines=9> */
.L_x_644:
[----:B------:R-:W-:-:S11]  /*11000*/  DADD R22, R34, R34 ;  /* 0x0000000022167229 */ /* 0x000fd60000000022 */
.L_x_641:
[----:B------:R-:W-:Y:S05]  /*11010*/  BSYNC.RECONVERGENT B1 ;  /* 0x0000000000017941 */ /* 0x000fea0003800200 */
.L_x_636:
[----:B------:R-:W2:Y:S01]  /*11020*/  LDG.E.64 R20, desc[UR4][R14.64] ;  /* 0x000000040e147981 */ /* 0x000ea2000c1e1b00 */
[----:B------:R-:W0:Y:S01]  /*11030*/  LDCU UR6, c[0x0][0x3e4] ;  /* 0x00007c80ff0677ac */ /* 0x000e220008000800 */
[----:B------:R-:W1:Y:S01]  /*11040*/  LDC.64 R26, c[0x0][0x3e0] ;  /* 0x0000f800ff1a7b82 */ /* 0x000e620000000a00 */
[----:B------:R-:W-:Y:S01]  /*11050*/  IMAD.MOV.U32 R24, RZ, RZ, 0x1 ;  /* 0x00000001ff187424 */ /* 0x000fe200078e00ff */
[----:B------:R-:W-:Y:S01]  /*11060*/  BSSY.RECONVERGENT B1, `(.L_x_652) ;  /* 0x0000018000017945 */ /* 0x000fe20003800200 */
[----:B------:R-:W-:Y:S01]  /*11070*/  DMUL R38, R22, R38 ;  /* 0x0000002616267228 */ /* 0x000fe20000000000 */
[----:B0-----:R-:W1:Y:S03]  /*11080*/  MUFU.RCP64H R25, UR6 ;  /* 0x0000000600197d08 */ /* 0x001e660008001800 */
        /* <DEDUP_REMOVED lines=21> */
.L_x_653:
[----:B------:R-:W-:Y:S05]  /*111e0*/  BSYNC.RECONVERGENT B1 ;  /* 0x0000000000017941 */ /* 0x000fea0003800200 */
.L_x_652:
        /* <DEDUP_REMOVED lines=99> */
.L_x_658:
[----:B------:R-:W-:Y:S05]  /*11820*/  BSYNC.RECONVERGENT B2 ;  /* 0x0000000000027941 */ /* 0x000fea0003800200 */
.L_x_657:
[----:B------:R-:W-:Y:S05]  /*11830*/  BRA `(.L_x_659) ;  /* 0x00000020005c7947 */ /* 0x000fea0003800000 */
.L_x_656:
        /* <DEDUP_REMOVED lines=42> */
[-C--:B------:R-:W-:Y:S02]  /*11ae0*/  DFMA R24, R24, -R22.reuse, R26 ;  /* 0x800000161818722b */ /* 0x080fe4000000001a */
[----:B------:R-:W-:-:S03]  /*11af0*/  DMUL R26, R22, R22 ;  /* 0x00000016161a7228 */ /* 0x000fc60000000000 */
        /* <DEDUP_REMOVED lines=8> */
[----:B------:R-:W-:-:S03]  /*11b80*/  DFMA R46, R22, R26, -R28 ;  /* 0x0000001a162e722b */ /* 0x000fc6000000081c */
[----:B------:R-:W-:Y:S01]  /*11b90*/  DFMA R40, R30, R20, UR6 ;  /* 0x000000061e287e2b */ /* 0x000fe20008000014 */
[----:B------:R-:W-:Y:S01]  /*11ba0*/  UMOV UR6, 0x55555555 ;  /* 0x5555555500067882 */ /* 0x000fe20000000000 */
[----:B------:R-:W-:-:S03]  /*11bb0*/  UMOV UR7, 0x3fb55555 ;  /* 0x3fb5555500077882 */ /* 0x000fc60000000000 */
[----:B------:R-:W-:-:S03]  /*11bc0*/  DFMA R46, R24, R26, R46 ;  /* 0x0000001a182e722b */ /* 0x000fc6000000002e */
        /* <DEDUP_REMOVED lines=11> */
[----:B------:R-:W-:-:S05]  /*11c80*/  DFMA R44, R22, R30, R44 ;  /* 0x0000001e162c722b */ /* 0x000fca000000002c */
[----:B------:R-:W-:-:S03]  /*11c90*/  DADD R30, R20, R40 ;  /* 0x00000000141e7229 */ /* 0x000fc60000000028 */
[----:B------:R-:W-:-:S05]  /*11ca0*/  DFMA R44, R22, R44, R46 ;  /* 0x0000002c162c722b */ /* 0x000fca000000002e */
        /* <DEDUP_REMOVED lines=10> */
[----:B------:R-:W-:Y:S02]  /*11d50*/  DADD R26, R44, R26 ;  /* 0x000000002c1a7229 */ /* 0x000fe4000000001a */
[----:B------:R-:W-:-:S04]  /*11d60*/  DFMA R44, R42, -R36, 1 ;  /* 0x3ff000002a2c742b */ /* 0x000fc80000000824 */
[----:B------:R-:W-:-:S08]  /*11d70*/  DADD R22, R28, R22 ;  /* 0x000000001c167229 */ /* 0x000fd00000000016 */
[----:B------:R-:W-:Y:S01]  /*11d80*/  DADD R22, R26, R22 ;  /* 0x000000001a167229 */ /* 0x000fe20000000016 */
[C---:B------:R-:W-:Y:S02]  /*11d90*/  VIADD R26, R3.reuse, 0xfffffc01 ;  /* 0xfffffc01031a7836 */ /* 0x040fe40000000000 */
[----:B------:R-:W-:-:S05]  /*11da0*/  @P1 VIADD R26, R3, 0xfffffc02 ;  /* 0xfffffc02031a1836 */ /* 0x000fca0000000000 */
[----:B------:R-:W-:Y:S01]  /*11db0*/  DADD R24, R24, R22 ;  /* 0x0000000018187229 */ /* 0x000fe20000000016 */
[----:B------:R-:W-:Y:S01]  /*11dc0*/  LOP3.LUT R22, R26, 0x80000000, RZ, 0x3c, !PT ;  /* 0x800000001a167812 */ /* 0x000fe200078e3cff */
[----:B------:R-:W-:-:S06]  /*11dd0*/  IMAD.MOV.U32 R23, RZ, RZ, 0x43300000 ;  /* 0x43300000ff177424 */ /* 0x000fcc00078e00ff */
[----:B------:R-:W-:Y:S02]  /*11de0*/  DADD R26, R20, R24 ;  /* 0x00000000141a7229 */ /* 0x000fe40000000018 */
[----:B------:R-:W-:Y:S01]  /*11df0*/  DADD R28, R22, -UR6 ;  /* 0x80000006161c7e29 */ /* 0x000fe20008000000 */
[----:B------:R-:W-:Y:S01]  /*11e00*/  UMOV UR6, 0xfefa39ef ;  /* 0xfefa39ef00067882 */ /* 0x000fe20000000000 */
[----:B------:R-:W-:-:S04]  /*11e10*/  UMOV UR7, 0x3fe62e42 ;  /* 0x3fe62e4200077882 */ /* 0x000fc80000000000 */
[--C-:B------:R-:W-:Y:S02]  /*11e20*/  DADD R20, R20, -R26.reuse ;  /* 0x0000000014147229 */ /* 0x100fe4000000081a */
[----:B------:R-:W-:-:S06]  /*11e30*/  DFMA R22, R28, UR6, R26 ;  /* 0x000000061c167c2b */ /* 0x000fcc000800001a */
[----:B------:R-:W-:Y:S02]  /*11e40*/  DADD R20, R24, R20 ;  /* 0x0000000018147229 */ /* 0x000fe40000000014 */
[----:B------:R-:W-:-:S08]  /*11e50*/  DFMA R30, R28, -UR6, R22 ;  /* 0x800000061c1e7c2b */ /* 0x000fd00008000016 */
        /* <DEDUP_REMOVED lines=13> */
[----:B------:R-:W-:Y:S02]  /*11f30*/  DADD R20, R24, -R36 ;  /* 0x0000000018147229 */ /* 0x000fe40000000824 */
[----:B------:R-:W-:-:S06]  /*11f40*/  DADD R28, R28, -R24 ;  /* 0x000000001c1c7229 */ /* 0x000fcc0000000818 */
[----:B------:R-:W-:Y:S02]  /*11f50*/  DADD R24, R24, -R20 ;  /* 0x0000000018187229 */ /* 0x000fe40000000814 */
[----:B------:R-:W-:-:S06]  /*11f60*/  DADD R22, R22, R28 ;  /* 0x0000000016167229 */ /* 0x000fcc000000001c */
        /* <DEDUP_REMOVED lines=60> */
.L_x_661:
[----:B------:R-:W-:Y:S05]  /*12330*/  BSYNC.RECONVERGENT B0 ;  /* 0x0000000000007941 */ /* 0x000fea0003800200 */
.L_x_660:
        /* <DEDUP_REMOVED lines=53> */
.L_x_655:
        /* <DEDUP_REMOVED lines=99> */
.L_x_665:
[----:B------:R-:W-:Y:S05]  /*12cc0*/  BSYNC.RECONVERGENT B2 ;  /* 0x0000000000027941 */ /* 0x000fea0003800200 */
.L_x_664:
[----:B------:R-:W-:Y:S05]  /*12cd0*/  BRA `(.L_x_659) ;  /* 0x0000000c00347947 */ /* 0x000fea0003800000 */
.L_x_663:
        /* <DEDUP_REMOVED lines=12> */
[----:B------:R-:W4:Y:S01]  /*12da0*/  LDG.E.128.CONSTANT R28, desc[UR4][R50.64+0x20] ;  /* 0x00002004321c7981 */ /* 0x000f22000c1e9d00 */
[----:B------:R-:W0:Y:S01]  /*12db0*/  FRND.F64 R40, R44 ;  /* 0x0000002c00287313 */ /* 0x000e220000301800 */
[--C-:B------:R-:W-:Y:S01]  /*12dc0*/  DADD R42, -RZ, |R36|.reuse ;  /* 0x00000000ff2a7229 */ /* 0x100fe20000000524 */
[----:B------:R-:W-:Y:S01]  /*12dd0*/  UMOV UR6, 0x33145c07 ;  /* 0x33145c0700067882 */ /* 0x000fe20000000000 */
[----:B------:R-:W-:Y:S01]  /*12de0*/  UMOV UR7, 0x3ca1a626 ;  /* 0x3ca1a62600077882 */ /* 0x000fe20000000000 */
[----:B------:R-:W-:Y:S01]  /*12df0*/  LOP3.LUT R3, R46, 0x1, RZ, 0xc0, !PT ;  /* 0x000000012e037812 */ /* 0x000fe200078ec0ff */
[----:B------:R-:W-:Y:S01]  /*12e00*/  UMOV UR8, 0xfefa39ef ;  /* 0xfefa39ef00087882 */ /* 0x000fe20000000000 */
[----:B------:R-:W-:Y:S01]  /*12e10*/  UMOV UR9, 0x3fe62e42 ;  /* 0x3fe62e4200097882 */ /* 0x000fe20000000000 */
[----:B------:R-:W-:Y:S01]  /*12e20*/  IMAD.MOV.U32 R42, RZ, RZ, RZ ;  /* 0x000000ffff2a7224 */ /* 0x000fe200078e00ff */
[----:B------:R-:W-:Y:S01]  /*12e30*/  ISETP.NE.U32.AND P0, PT, R3, 0x1, PT ;  /* 0x000000010300780c */ /* 0x000fe20003f05070 */
[----:B------:R-:W-:Y:S01]  /*12e40*/  IMAD.MOV.U32 R3, RZ, RZ, 0x3da8ff83 ;  /* 0x3da8ff83ff037424 */ /* 0x000fe200078e00ff */
[----:B------:R-:W-:Y:S01]  /*12e50*/  BSSY.RECONVERGENT B2, `(.L_x_667) ;  /* 0x0000095000027945 */ /* 0x000fe20003800200 */
[----:B------:R-:W1:Y:S01]  /*12e60*/  MUFU.RCP64H R43, R43 ;  /* 0x0000002b002b7308 */ /* 0x000e620000001800 */
[----:B------:R-:W-:Y:S01]  /*12e70*/  ISETP.NE.U32.AND.EX P0, PT, RZ, RZ, PT, P0 ;  /* 0x000000ffff00720c */ /* 0x000fe20003f05100 */
[----:B0-----:R-:W-:-:S08]  /*12e80*/  DFMA R40, R40, -0.5, R36 ;  /* 0xbfe000002828782b */ /* 0x001fd00000000024 */
[----:B------:R-:W-:Y:S01]  /*12e90*/  DMUL R48, R40, UR6 ;  /* 0x0000000628307c28 */ /* 0x000fe20008000000 */
[----:B------:R-:W-:Y:S01]  /*12ea0*/  UMOV UR6, 0x54442d18 ;  /* 0x54442d1800067882 */ /* 0x000fe20000000000 */
[----:B------:R-:W-:Y:S01]  /*12eb0*/  UMOV UR7, 0x400921fb ;  /* 0x400921fb00077882 */ /* 0x000fe20000000000 */
[----:B-1----:R-:W-:-:S05]  /*12ec0*/  DFMA R52, R42, -|R36|, 1 ;  /* 0x3ff000002a34742b */ /* 0x002fca0000000c24 */
[----:B------:R-:W-:Y:S01]  /*12ed0*/  DFMA R40, R40, UR6, R48 ;  /* 0x0000000628287c2b */ /* 0x000fe20008000030 */
[----:B------:R-:W-:Y:S01]  /*12ee0*/  UMOV UR6, 0x7c38a637 ;  /* 0x7c38a63700067882 */ /* 0x000fe20000000000 */
[----:B------:R-:W-:Y:S01]  /*12ef0*/  IMAD.MOV.U32 R48, RZ, RZ, 0x20fd8164 ;  /* 0x20fd8164ff307424 */ /* 0x000fe200078e00ff */
[----:B------:R-:W-:Y:S01]  /*12f00*/  FSEL R49, -R3, 0.11223486810922622681, !P0 ;  /* 0x3de5db6503317808 */ /* 0x000fe20004000100 */
[----:B------:R-:W-:Y:S01]  /*12f10*/  UMOV UR7, 0x3f64bee4 ;  /* 0x3f64bee400077882 */ /* 0x000fe20000000000 */
[----:B------:R-:W-:Y:S02]  /*12f20*/  DFMA R52, R52, R52, R52 ;  /* 0x000000343434722b */ /* 0x000fe40000000034 */
[----:B------:R-:W-:Y:S01]  /*12f30*/  FSEL R48, R48, -8.06006814911005101289e+34, !P0 ;  /* 0xf9785eba30307808 */ /* 0x000fe20004000000 */
[----:B------:R-:W-:-:S05]  /*12f40*/  DMUL R44, R40, R40 ;  /* 0x00000028282c7228 */ /* 0x000fca0000000000 */
[----:B------:R-:W-:-:S03]  /*12f50*/  DFMA R42, R42, R52, R42 ;  /* 0x000000342a2a722b */ /* 0x000fc6000000002a */
[----:B--2---:R-:W-:Y:S01]  /*12f60*/  DFMA R20, R44, R48, R20 ;  /* 0x000000302c14722b */ /* 0x004fe20000000014 */
[----:B------:R-:W-:Y:S02]  /*12f70*/  IMAD.MOV.U32 R48, RZ, RZ, -0x57ecfc2b ;  /* 0xa81303d5ff307424 */ /* 0x000fe400078e00ff */
[----:B------:R-:W-:-:S05]  /*12f80*/  IMAD.MOV.U32 R49, RZ, RZ, 0x3f73c25d ;  /* 0x3f73c25dff317424 */ /* 0x000fca00078e00ff */
[----:B------:R-:W-:Y:S02]  /*12f90*/  DFMA R20, R44, R20, R22 ;  /* 0x000000142c14722b */ /* 0x000fe40000000016 */
[----:B------:R-:W-:Y:S01]  /*12fa0*/  DFMA R48, R42, -UR6, R48 ;  /* 0x800000062a307c2b */ /* 0x000fe20008000030 */
[----:B------:R-:W-:Y:S01]  /*12fb0*/  UMOV UR6, 0xa96cfc72 ;  /* 0xa96cfc7200067882 */ /* 0x000fe20000000000 */
[----:B------:R-:W-:-:S04]  /*12fc0*/  UMOV UR7, 0x3f6b7c37 ;  /* 0x3f6b7c3700077882 */ /* 0x000fc80000000000 */
[----:B---3--:R-:W-:Y:S02]  /*12fd0*/  DFMA R24, R44, R20, R24 ;  /* 0x000000142c18722b */ /* 0x008fe40000000018 */
[----:B------:R-:W-:Y:S01]  /*12fe0*/  DFMA R48, R42, R48, -UR6 ;  /* 0x800000062a307e2b */ /* 0x000fe20008000030 */
[----:B------:R-:W-:Y:S01]  /*12ff0*/  UMOV UR6, 0xbde1e324 ;  /* 0xbde1e32400067882 */ /* 0x000fe20000000000 */
[----:B------:R-:W-:Y:S01]  /*13000*/  UMOV UR7, 0x3f35a85a ;  /* 0x3f35a85a00077882 */ /* 0x000fe20000000000 */
[----:B------:R-:W-:Y:S02]  /*13010*/  IMAD.MOV.U32 R20, RZ, RZ, 0x652b82fe ;  /* 0x652b82feff147424 */ /* 0x000fe400078e00ff */
[----:B------:R-:W-:Y:S01]  /*13020*/  IMAD.MOV.U32 R21, RZ, RZ, 0x3ff71547 ;  /* 0x3ff71547ff157424 */ /* 0x000fe200078e00ff */
[----:B------:R-:W-:Y:S02]  /*13030*/  DFMA R26, R44, R24, R26 ;  /* 0x000000182c1a722b */ /* 0x000fe4000000001a */
[----:B------:R-:W-:Y:S01]  /*13040*/  DFMA R48, R42, R48, UR6 ;  /* 0x000000062a307e2b */ /* 0x000fe20008000030 */
[----:B------:R-:W-:Y:S01]  /*13050*/  UMOV UR6, 0xf07b3f05 ;  /* 0xf07b3f0500067882 */ /* 0x000fe20000000000 */
[----:B------:R-:W-:Y:S01]  /*13060*/  UMOV UR7, 0x3f4a8b28 ;  /* 0x3f4a8b2800077882 */ /* 0x000fe20000000000 */
[----:B------:R-:W-:-:S03]  /*13070*/  DFMA R20, |R36|, R20, 6.75539944105574400000e+15 ;  /* 0x433800002414742b */ /* 0x000fc60000000214 */
[----:B----4-:R-:W-:Y:S02]  /*13080*/  DFMA R26, R44, R26, R28 ;  /* 0x0000001a2c1a722b */ /* 0x010fe4000000001c */
[----:B------:R-:W-:Y:S01]  /*13090*/  DFMA R48, R42, R48, UR6 ;  /* 0x000000062a307e2b */ /* 0x000fe20008000030 */
[----:B------:R-:W-:Y:S01]  /*130a0*/  UMOV UR6, 0xd45a282f ;  /* 0xd45a282f00067882 */ /* 0x000fe20000000000 */
[----:B------:R-:W-:Y:S01]  /*130b0*/  UMOV UR7, 0x3f0a15d1 ;  /* 0x3f0a15d100077882 */ /* 0x000fe20000000000 */
[----:B------:R-:W-:Y:S01]  /*130c0*/  DADD R22, R20, -6.75539944105574400000e+15 ;  /* 0xc338000014167429 */ /* 0x000fe20000000000 */
[----:B------:R-:W-:Y:S01]  /*130d0*/  IMAD.MOV.U32 R28, RZ, RZ, -0x35dec16 ;  /* 0xfca213eaff1c7424 */ /* 0x000fe200078e00ff */
[----:B------:R-:W-:Y:S01]  /*130e0*/  IABS R3, R20 ;  /* 0x0000001400037213 */ /* 0x000fe20000000000 */
[----:B------:R-:W-:Y:S01]  /*130f0*/  IMAD.MOV.U32 R29, RZ, RZ, 0x3e928af3 ;  /* 0x3e928af3ff1d7424 */ /* 0x000fe200078e00ff */
[----:B------:R-:W-:Y:S02]  /*13100*/  DFMA R26, R44, R26, R30 ;  /* 0x0000001a2c1a722b */ /* 0x000fe4000000001e */
[----:B------:R-:W-:Y:S01]  /*13110*/  DFMA R24, R42, R48, -UR6 ;  /* 0x800000062a187e2b */ /* 0x000fe20008000030 */
[----:B------:R-:W-:Y:S01]  /*13120*/  UMOV UR6, 0x468cb5be ;  /* 0x468cb5be00067882 */ /* 0x000fe20000000000 */
[----:B------:R-:W-:Y:S01]  /*13130*/  DFMA R48, R22, -UR8, |R36| ;  /* 0x8000000816307c2b */ /* 0x000fe20008000424 */
[----:B------:R-:W-:Y:S01]  /*13140*/  UMOV UR7, 0x3f4367d3 ;  /* 0x3f4367d300077882 */ /* 0x000fe20000000000 */
[----:B------:R-:W-:Y:S01]  /*13150*/  UMOV UR8, 0x69ce2bdf ;  /* 0x69ce2bdf00087882 */ /* 0x000fe20000000000 */
[----:B------:R-:W-:Y:S01]  /*13160*/  UMOV UR9, 0x3e5ade15 ;  /* 0x3e5ade1500097882 */ /* 0x000fe20000000000 */
[----:B------:R-:W-:-:S02]  /*13170*/  DFMA R40, R40, R26, R40 ;  /* 0x0000001a2828722b */ /* 0x000fc40000000028 */
[----:B------:R-:W-:Y:S01]  /*13180*/  DFMA R24, R42, R24, -UR6 ;  /* 0x800000062a187e2b */ /* 0x000fe20008000018 */
[----:B------:R-:W-:Y:S01]  /*13190*/  UMOV UR6, 0x3b39803f ;  /* 0x3b39803f00067882 */ /* 0x000fe20000000000 */
[----:B------:R-:W-:Y:S01]  /*131a0*/  UMOV UR7, 0x3c7abc9e ;  /* 0x3c7abc9e00077882 */ /* 0x000fe20000000000 */
[----:B------:R-:W-:Y:S02]  /*131b0*/  DFMA R26, R44, R26, 1 ;  /* 0x3ff000002c1a742b */ /* 0x000fe4000000001a */
[----:B------:R-:W-:Y:S01]  /*131c0*/  DFMA R22, R22, -UR6, R48 ;  /* 0x8000000616167c2b */ /* 0x000fe20008000030 */
[----:B------:R-:W-:Y:S01]  /*131d0*/  UMOV UR6, 0xe9f1005 ;  /* 0x0e9f100500067882 */ /* 0x000fe20000000000 */
[----:B------:R-:W-:Y:S02]  /*131e0*/  UMOV UR7, 0x3f12471b ;  /* 0x3f12471b00077882 */ /* 0x000fe40000000000 */
[----:B------:R-:W-:Y:S01]  /*131f0*/  DFMA R24, R42, R24, UR6 ;  /* 0x000000062a187e2b */ /* 0x000fe20008000018 */
[----:B------:R-:W-:Y:S01]  /*13200*/  UMOV UR6, 0x4744d5c4 ;  /* 0x4744d5c400067882 */ /* 0x000fe20000000000 */
[----:B------:R-:W-:-:S02]  /*13210*/  UMOV UR7, 0x3f49b100 ;  /* 0x3f49b10000077882 */ /* 0x000fc40000000000 */
[----:B------:R-:W-:Y:S01]  /*13220*/  DFMA R28, R22, UR8, R28 ;  /* 0x00000008161c7c2b */ /* 0x000fe2000800001c */
[----:B------:R-:W-:Y:S01]  /*13230*/  UMOV UR8, 0x62401315 ;  /* 0x6240131500087882 */ /* 0x000fe20000000000 */
[----:B------:R-:W-:Y:S01]  /*13240*/  UMOV UR9, 0x3ec71dee ;  /* 0x3ec71dee00097882 */ /* 0x000fe20000000000 */
[----:B------:R-:W-:Y:S01]  /*13250*/  FSEL R26, R26, R40, !P0 ;  /* 0x000000281a1a7208 */ /* 0x000fe20004000000 */
[----:B------:R-:W-:Y:S01]  /*13260*/  DFMA R24, R42, R24, UR6 ;  /* 0x000000062a187e2b */ /* 0x000fe20008000018 */
[----:B------:R-:W-:Y:S01]  /*13270*/  UMOV UR6, 0x69ab4b7f ;  /* 0x69ab4b7f00067882 */ /* 0x000fe20000000000 */
[----:B------:R-:W-:Y:S01]  /*13280*/  UMOV UR7, 0x3f2e13ce ;  /* 0x3f2e13ce00077882 */ /* 0x000fe20000000000 */
[----:B------:R-:W-:Y:S01]  /*13290*/  FSEL R27, R27, R41, !P0 ;  /* 0x000000291b1b7208 */ /* 0x000fe20004000000 */
[----:B------:R-:W-:Y:S01]  /*132a0*/  DFMA R28, R22, R28, UR8 ;  /* 0x00000008161c7e2b */ /* 0x000fe2000800001c */
[----:B------:R-:W-:Y:S01]  /*132b0*/  UMOV UR8, 0x7c89eb71 ;  /* 0x7c89eb7100087882 */ /* 0x000fe20000000000 */
[----:B------:R-:W-:Y:S01]  /*132c0*/  UMOV UR9, 0x3efa0199 ;  /* 0x3efa019900097882 */ /* 0x000fe20000000000 */
[----:B------:R-:W-:Y:S01]  /*132d0*/  LOP3.LUT P0, RZ, R46, 0x2, RZ, 0xc0, !PT ;  /* 0x000000022eff7812 */ /* 0x000fe2000780c0ff */
[----:B------:R-:W-:Y:S01]  /*132e0*/  DFMA R24, R42, R24, -UR6 ;  /* 0x800000062a187e2b */ /* 0x000fe20008000018 */
[----:B------:R-:W-:Y:S01]  /*132f0*/  UMOV UR6, 0x8ecf8a01 ;  /* 0x8ecf8a0100067882 */ /* 0x000fe20000000000 */
[----:B------:R-:W-:-:S02]  /*13300*/  UMOV UR7, 0x3f65f726 ;  /* 0x3f65f72600077882 */ /* 0x000fc40000000000 */
[----:B------:R-:W-:Y:S01]  /*13310*/  DFMA R28, R22, R28, UR8 ;  /* 0x00000008161c7e2b */ /* 0x000fe2000800001c */
[----:B------:R-:W-:Y:S01]  /*13320*/  UMOV UR8, 0x14761f65 ;  /* 0x14761f6500087882 */ /* 0x000fe20000000000 */
[----:B------:R-:W-:Y:S02]  /*13330*/  UMOV UR9, 0x3f2a01a0 ;  /* 0x3f2a01a000097882 */ /* 0x000fe40000000000 */
[----:B------:R-:W-:Y:S01]  /*13340*/  DFMA R24, R42, R24, -UR6 ;  /* 0x800000062a187e2b */ /* 0x000fe20008000018 */
[----:B------:R-:W-:Y:S01]  /*13350*/  UMOV UR6, 0x1c71ace0 ;  /* 0x1c71ace000067882 */ /* 0x000fe20000000000 */
[----:B------:R-:W-:Y:S02]  /*13360*/  UMOV UR7, 0x3f6c71c7 ;  /* 0x3f6c71c700077882 */ /* 0x000fe40000000000 */
[----:B------:R-:W-:Y:S01]  /*13370*/  DFMA R30, R22, R28, UR8 ;  /* 0x00000008161e7e2b */ /* 0x000fe2000800001c */
[----:B------:R-:W-:Y:S01]  /*13380*/  UMOV UR8, 0x1852b7af ;  /* 0x1852b7af00087882 */ /* 0x000fe20000000000 */
[----:B------:R-:W-:-:S02]  /*13390*/  UMOV UR9, 0x3f56c16c ;  /* 0x3f56c16c00097882 */ /* 0x000fc40000000000 */
[----:B------:R-:W-:Y:S01]  /*133a0*/  DFMA R28, R42, R24, UR6 ;  /* 0x000000062a1c7e2b */ /* 0x000fe20008000018 */
[----:B------:R-:W-:Y:S01]  /*133b0*/  UMOV UR6, 0x55555556 ;  /* 0x5555555600067882 */ /* 0x000fe20000000000 */
[----:B------:R-:W-:Y:S01]  /*133c0*/  UMOV UR7, 0x3fb55555 ;  /* 0x3fb5555500077882 */ /* 0x000fe20000000000 */
[----:B------:R-:W-:Y:S02]  /*133d0*/  DADD R24, RZ, -R26 ;  /* 0x00000000ff187229 */ /* 0x000fe4000000081a */
[----:B------:R-:W-:-:S03]  /*133e0*/  DFMA R30, R22, R30, UR8 ;  /* 0x00000008161e7e2b */ /* 0x000fc6000800001e */
[----:B------:R-:W-:Y:S01]  /*133f0*/  DFMA R28, R42, R28, UR6 ;  /* 0x000000062a1c7e2b */ /* 0x000fe2000800001c */
[----:B------:R-:W-:Y:S01]  /*13400*/  UMOV UR6, 0x11122322 ;  /* 0x1112232200067882 */ /* 0x000fe20000000000 */
[----:B------:R-:W-:-:S03]  /*13410*/  UMOV UR7, 0x3f811111 ;  /* 0x3f81111100077882 */ /* 0x000fc60000000000 */
[----:B------:R-:W-:Y:S01]  /*13420*/  DFMA R30, R22, R30, UR6 ;  /* 0x00000006161e7e2b */ /* 0x000fe2000800001e */
[----:B------:R-:W-:Y:S01]  /*13430*/  FSEL R24, R26, R24, !P0 ;  /* 0x000000181a187208 */ /* 0x000fe20004000000 */
[----:B------:R-:W-:Y:S01]  /*13440*/  UMOV UR6, 0x555502a1 ;  /* 0x555502a100067882 */ /* 0x000fe20000000000 */
[----:B------:R-:W-:Y:S01]  /*13450*/  DMUL R28, R42, R28 ;  /* 0x0000001c2a1c7228 */ /* 0x000fe20000000000 */
[----:B------:R-:W-:Y:S01]  /*13460*/  FSEL R25, R27, R25, !P0 ;  /* 0x000000191b197208 */ /* 0x000fe20004000000 */
[----:B------:R-:W-:Y:S01]  /*13470*/  UMOV UR7, 0x3fa55555 ;  /* 0x3fa5555500077882 */ /* 0x000fe20000000000 */
[----:B------:R-:W-:Y:S02]  /*13480*/  ISETP.GT.AND P0, PT, R3, 0x3fe, PT ;  /* 0x000003fe0300780c */ /* 0x000fe40003f04270 */
[----:B------:R-:W-:Y:S01]  /*13490*/  DFMA R30, R22, R30, UR6 ;  /* 0x00000006161e7e2b */ /* 0x000fe2000800001e */
[----:B------:R-:W-:Y:S01]  /*134a0*/  UMOV UR6, 0x55555511 ;  /* 0x5555551100067882 */ /* 0x000fe20000000000 */
[----:B------:R-:W-:Y:S01]  /*134b0*/  UMOV UR7, 0x3fc55555 ;  /* 0x3fc5555500077882 */ /* 0x000fe20000000000 */
[----:B------:R-:W-:Y:S01]  /*134c0*/  DFMA R26, R24, R28, R24 ;  /* 0x0000001c181a722b */ /* 0x000fe20000000018 */
[----:B------:R-:W-:-:S04]  /*134d0*/  IMAD.MOV.U32 R24, RZ, RZ, 0x1 ;  /* 0x00000001ff187424 */ /* 0x000fc800078e00ff */
[----:B------:R-:W-:Y:S01]  /*134e0*/  DFMA R30, R22, R30, UR6 ;  /* 0x00000006161e7e2b */ /* 0x000fe2000800001e */
[----:B------:R-:W-:Y:S01]  /*134f0*/  UMOV UR6, 0xb ;  /* 0x0000000b00067882 */ /* 0x000fe20000000000 */
[----:B------:R-:W-:Y:S01]  /*13500*/  UMOV UR7, 0x3fe00000 ;  /* 0x3fe0000000077882 */ /* 0x000fe20000000000 */
[----:B------:R-:W-:Y:S01]  /*13510*/  DMUL R26, R26, |R36| ;  /* 0x400000241a1a7228 */ /* 0x000fe20000000000 */
[C---:B------:R-:W-:Y:S01]  /*13520*/  @P0 VIADD R41, R20.reuse, 0x7fe ;  /* 0x000007fe14290836 */ /* 0x040fe20000000000 */
[----:B------:R-:W-:Y:S01]  /*13530*/  @!P0 LEA R3, R20, 0x3ff00000, 0x14 ;  /* 0x3ff0000014038811 */ /* 0x000fe200078ea0ff */
[----:B------:R-:W-:Y:S02]  /*13540*/  @P0 IMAD.MOV.U32 R20, RZ, RZ, RZ ;  /* 0x000000ffff140224 */ /* 0x000fe400078e00ff */
[----:B------:R-:W-:Y:S01]  /*13550*/  DFMA R30, R22, R30, UR6 ;  /* 0x00000006161e7e2b */ /* 0x000fe2000800001e */
[----:B------:R-:W0:Y:S01]  /*13560*/  MUFU.RCP64H R25, R27 ;  /* 0x0000001b00197308 */ /* 0x000e220000001800 */
[----:B------:R-:W-:Y:S01]  /*13570*/  @P0 IMAD.SHL.U32 R21, R41, 0x80000, RZ ;  /* 0x0008000029150824 */ /* 0x000fe200078e00ff */
[----:B------:R-:W-:Y:S01]  /*13580*/  UMOV UR6, 0x6f814637 ;  /* 0x6f81463700067882 */ /* 0x000fe20000000000 */
[----:B------:R-:W-:-:S03]  /*13590*/  UMOV UR7, 0x3c9a6a0d ;  /* 0x3c9a6a0d00077882 */ /* 0x000fc60000000000 */
[----:B------:R-:W-:Y:S01]  /*135a0*/  @P0 LOP3.LUT R21, R21, 0xfff00000, RZ, 0xc0, !PT ;  /* 0xfff0000015150812 */ /* 0x000fe200078ec0ff */
[----:B------:R-:W-:-:S04]  /*135b0*/  DFMA R30, R22, R30, 1 ;  /* 0x3ff00000161e742b */ /* 0x000fc8000000001e */
[----:B------:R-:W-:-:S04]  /*135c0*/  @P0 IMAD R3, R41, 0x100000, -R21 ;  /* 0x0010000029030824 */ /* 0x000fc800078e0a15 */
[----:B------:R-:W-:Y:S02]  /*135d0*/  DFMA R22, R22, R30, 1 ;  /* 0x3ff000001616742b */ /* 0x000fe4000000001e */
[----:B0-----:R-:W-:-:S06]  /*135e0*/  DFMA R28, -R26, R24, 1 ;  /* 0x3ff000001a1c742b */ /* 0x001fcc0000000118 */
[----:B------:R-:W-:Y:S02]  /*135f0*/  @P0 DMUL R22, R22, R20 ;  /* 0x0000001416160228 */ /* 0x000fe40000000000 */
[----:B------:R-:W-:Y:S01]  /*13600*/  DFMA R28, R28, R28, R28 ;  /* 0x0000001c1c1c722b */ /* 0x000fe2000000001c */
[----:B------:R-:W-:Y:S02]  /*13610*/  IMAD.MOV.U32 R20, RZ, RZ, RZ ;  /* 0x000000ffff147224 */ /* 0x000fe400078e00ff */
[----:B------:R-:W-:-:S05]  /*13620*/  IMAD.MOV.U32 R21, RZ, RZ, R3 ;  /* 0x000000ffff157224 */ /* 0x000fca00078e0003 */
[----:B------:R-:W-:Y:S02]  /*13630*/  DFMA R28, R24, R28, R24 ;  /* 0x0000001c181c722b */ /* 0x000fe40000000018 */
[----:B------:R-:W-:-:S06]  /*13640*/  DMUL R20, R20, R22 ;  /* 0x0000001614147228 */ /* 0x000fcc0000000000 */
[----:B------:R-:W-:Y:S02]  /*13650*/  DFMA R24, -R26, R28, 1 ;  /* 0x3ff000001a18742b */ /* 0x000fe4000000011c */
[----:B------:R-:W-:Y:S01]  /*13660*/  DMUL R22, R20, -UR6 ;  /* 0x8000000614167c28 */ /* 0x000fe20008000000 */
[----:B------:R-:W-:Y:S01]  /*13670*/  UMOV UR6, 0x1ff62706 ;  /* 0x1ff6270600067882 */ /* 0x000fe20000000000 */
[----:B------:R-:W-:-:S04]  /*13680*/  UMOV UR7, 0x3ff40d93 ;  /* 0x3ff40d9300077882 */ /* 0x000fc80000000000 */
[----:B------:R-:W-:Y:S02]  /*13690*/  DFMA R24, R28, R24, R28 ;  /* 0x000000181c18722b */ /* 0x000fe4000000001c */
[----:B------:R-:W-:-:S08]  /*136a0*/  DFMA R30, R20, UR6, R22 ;  /* 0x00000006141e7c2b */ /* 0x000fd00008000016 */
[----:B------:R-:W-:Y:S02]  /*136b0*/  DMUL R20, R30, R24 ;  /* 0x000000181e147228 */ /* 0x000fe40000000000 */
[----:B------:R-:W-:-:S06]  /*136c0*/  FSETP.GEU.AND P1, PT, |R31|, 6.5827683646048100446e-37, PT ;  /* 0x036000001f00780b */ /* 0x000fcc0003f2e200 */
        /* <DEDUP_REMOVED lines=13> */
.L_x_668:
[----:B------:R-:W-:Y:S05]  /*137a0*/  BSYNC.RECONVERGENT B2 ;  /* 0x0000000000027941 */ /* 0x000fea0003800200 */
.L_x_667:
        /* <DEDUP_REMOVED lines=14> */
.L_x_669:
        /* <DEDUP_REMOVED lines=8> */
.L_x_666:
        /* <DEDUP_REMOVED lines=9> */
.L_x_662:
[----:B------:R-:W-:-:S11]  /*139a0*/  DADD R22, R36, R36 ;  /* 0x0000000024167229 */ /* 0x000fd60000000024 */
.L_x_659:
[----:B------:R-:W-:Y:S05]  /*139b0*/  BSYNC.RECONVERGENT B1 ;  /* 0x0000000000017941 */ /* 0x000fea0003800200 */
.L_x_654:
        /* <DEDUP_REMOVED lines=102> */
.L_x_674:
[----:B------:R-:W-:Y:S05]  /*14020*/  BSYNC.RECONVERGENT B2 ;  /* 0x0000000000027941 */ /* 0x000fea0003800200 */
.L_x_673:
[----:B------:R-:W-:Y:S05]  /*14030*/  BRA `(.L_x_675) ;  /* 0x00000020005c7947 */ /* 0x000fea0003800000 */
.L_x_672:
        /* <DEDUP_REMOVED lines=175> */
.L_x_677:
[----:B------:R-:W-:Y:S05]  /*14b30*/  BSYNC.RECONVERGENT B0 ;  /* 0x0000000000007941 */ /* 0x000fea0003800200 */
.L_x_676:
        /* <DEDUP_REMOVED lines=53> */
.L_x_671:
        /* <DEDUP_REMOVED lines=99> */
.L_x_681:
[----:B------:R-:W-:Y:S05]  /*154c0*/  BSYNC.RECONVERGENT B2 ;  /* 0x0000000000027941 */ /* 0x000fea0003800200 */
.L_x_680:
[----:B------:R-:W-:Y:S05]  /*154d0*/  BRA `(.L_x_675) ;  /* 0x0000000c00347947 */ /* 0x000fea0003800000 */
.L_x_679:
        /* <DEDUP_REMOVED lines=14> */
[----:B------:R-:W1:Y:S01]  /*155c0*/  FRND.F64 R34, R40 ;  /* 0x0000002800227313 */ /* 0x000e620000301800 */
[----:B------:R-:W-:Y:S01]  /*155d0*/  IMAD.MOV.U32 R32, RZ, RZ, RZ ;  /* 0x000000ffff207224 */ /* 0x000fe200078e00ff */
[----:B------:R-:W-:Y:S01]  /*155e0*/  UMOV UR6, 0x33145c07 ;  /* 0x33145c0700067882 */ /* 0x000fe20000000000 */
[----:B------:R-:W-:Y:S01]  /*155f0*/  UMOV UR7, 0x3ca1a626 ;  /* 0x3ca1a62600077882 */ /* 0x000fe20000000000 */
[----:B------:R-:W-:Y:S01]  /*15600*/  LOP3.LUT R3, R44, 0x1, RZ, 0xc0, !PT ;  /* 0x000000012c037812 */ /* 0x000fe200078ec0ff */
[----:B------:R-:W-:Y:S01]  /*15610*/  UMOV UR8, 0x69ce2bdf ;  /* 0x69ce2bdf00087882 */ /* 0x000fe20000000000 */
[----:B------:R-:W-:Y:S01]  /*15620*/  UMOV UR9, 0x3e5ade15 ;  /* 0x3e5ade1500097882 */ /* 0x000fe20000000000 */
[----:B------:R-:W-:Y:S01]  /*15630*/  BSSY.RECONVERGENT B2, `(.L_x_683) ;  /* 0x0000097000027945 */ /* 0x000fe20003800200 */
[----:B------:R-:W5:Y:S01]  /*15640*/  MUFU.RCP64H R33, R51 ;  /* 0x0000003300217308 */ /* 0x000f620000001800 */
[----:B0-----:R-:W-:Y:S01]  /*15650*/  IMAD.MOV.U32 R46, RZ, RZ, -0x57ecfc2b ;  /* 0xa81303d5ff2e7424 */ /* 0x001fe200078e00ff */
[----:B------:R-:W-:Y:S01]  /*15660*/  ISETP.NE.U32.AND P0, PT, R3, 0x1, PT ;  /* 0x000000010300780c */ /* 0x000fe20003f05070 */
[----:B------:R-:W-:-:S02]  /*15670*/  IMAD.MOV.U32 R47, RZ, RZ, 0x3f73c25d ;  /* 0x3f73c25dff2f7424 */ /* 0x000fc400078e00ff */
[----:B------:R-:W-:Y:S01]  /*15680*/  IMAD.MOV.U32 R3, RZ, RZ, 0x3da8ff83 ;  /* 0x3da8ff83ff037424 */ /* 0x000fe200078e00ff */
[----:B------:R-:W-:Y:S01]  /*15690*/  ISETP.NE.U32.AND.EX P0, PT, RZ, RZ, PT, P0 ;  /* 0x000000ffff00720c */ /* 0x000fe20003f05100 */
[----:B-1----:R-:W-:Y:S02]  /*156a0*/  DFMA R34, R34, -0.5, R36 ;  /* 0xbfe000002222782b */ /* 0x002fe40000000024 */
[----:B-----5:R-:W-:-:S08]  /*156b0*/  DFMA R42, -|R36|, R32, 1 ;  /* 0x3ff00000242a742b */ /* 0x020fd00000000320 */
[----:B------:R-:W-:Y:S02]  /*156c0*/  DFMA R48, R42, R42, R42 ;  /* 0x0000002a2a30722b */ /* 0x000fe4000000002a */
[----:B------:R-:W-:Y:S01]  /*156d0*/  DMUL R42, R34, UR6 ;  /* 0x00000006222a7c28 */ /* 0x000fe20008000000 */
[----:B------:R-:W-:Y:S01]  /*156e0*/  UMOV UR6, 0x54442d18 ;  /* 0x54442d1800067882 */ /* 0x000fe20000000000 */
[----:B------:R-:W-:-:S04]  /*156f0*/  UMOV UR7, 0x400921fb ;  /* 0x400921fb00077882 */ /* 0x000fc80000000000 */
[----:B------:R-:W-:Y:S02]  /*15700*/  DFMA R32, R32, R48, R32 ;  /* 0x000000302020722b */ /* 0x000fe40000000020 */
[----:B------:R-:W-:Y:S01]  /*15710*/  DFMA R34, R34, UR6, R42 ;  /* 0x0000000622227c2b */ /* 0x000fe2000800002a */
[----:B------:R-:W-:Y:S01]  /*15720*/  UMOV UR6, 0x7c38a637 ;  /* 0x7c38a63700067882 */ /* 0x000fe20000000000 */
[----:B------:R-:W-:Y:S01]  /*15730*/  UMOV UR7, 0x3f64bee4 ;  /* 0x3f64bee400077882 */ /* 0x000fe20000000000 */
[----:B------:R-:W-:Y:S01]  /*15740*/  IMAD.MOV.U32 R48, RZ, RZ, 0x20fd8164 ;  /* 0x20fd8164ff307424 */ /* 0x000fe200078e00ff */
[----:B------:R-:W-:Y:S02]  /*15750*/  FSEL R49, -R3, 0.11223486810922622681, !P0 ;  /* 0x3de5db6503317808 */ /* 0x000fe40004000100 */
[----:B------:R-:W-:Y:S01]  /*15760*/  DFMA R42, R32, -UR6, R46 ;  /* 0x80000006202a7c2b */ /* 0x000fe2000800002e */
[----:B------:R-:W-:Y:S01]  /*15770*/  UMOV UR6, 0xa96cfc72 ;  /* 0xa96cfc7200067882 */ /* 0x000fe20000000000 */
[----:B------:R-:W-:Y:S01]  /*15780*/  UMOV UR7, 0x3f6b7c37 ;  /* 0x3f6b7c3700077882 */ /* 0x000fe20000000000 */
[----:B------:R-:W-:Y:S01]  /*15790*/  DMUL R40, R34, R34 ;  /* 0x0000002222287228 */ /* 0x000fe20000000000 */
[----:B------:R-:W-:-:S04]  /*157a0*/  FSEL R48, R48, -8.06006814911005101289e+34, !P0 ;  /* 0xf9785eba30307808 */ /* 0x000fc80004000000 */
        /* <DEDUP_REMOVED lines=12> */
[----:B--2---:R-:W-:Y:S01]  /*15870*/  DFMA R42, R40, R48, R20 ;  /* 0x00000030282a722b */ /* 0x004fe20000000014 */
[----:B------:R-:W-:Y:S02]  /*15880*/  IMAD.MOV.U32 R20, RZ, RZ, 0x652b82fe ;  /* 0x652b82feff147424 */ /* 0x000fe400078e00ff */
[----:B------:R-:W-:-:S05]  /*15890*/  IMAD.MOV.U32 R21, RZ, RZ, 0x3ff71547 ;  /* 0x3ff71547ff157424 */ /* 0x000fca00078e00ff */
[----:B------:R-:W-:Y:S02]  /*158a0*/  DFMA R42, R40, R42, R22 ;  /* 0x0000002a282a722b */ /* 0x000fe40000000016 */
[----:B------:R-:W-:-:S06]  /*158b0*/  DFMA R20, |R36|, R20, 6.75539944105574400000e+15 ;  /* 0x433800002414742b */ /* 0x000fcc0000000214 */
[----:B---3--:R-:W-:Y:S02]  /*158c0*/  DFMA R42, R40, R42, R24 ;  /* 0x0000002a282a722b */ /* 0x008fe40000000018 */
[----:B------:R-:W-:Y:S02]  /*158d0*/  DADD R22, R20, -6.75539944105574400000e+15 ;  /* 0xc338000014167429 */ /* 0x000fe40000000000 */
[----:B------:R-:W-:-:S04]  /*158e0*/  IABS R3, R20 ;  /* 0x0000001400037213 */ /* 0x000fc80000000000 */
[----:B------:R-:W-:Y:S02]  /*158f0*/  DFMA R26, R40, R42, R26 ;  /* 0x0000002a281a722b */ /* 0x000fe4000000001a */
[----:B------:R-:W-:Y:S01]  /*15900*/  DFMA R48, R22, -UR6, |R36| ;  /* 0x8000000616307c2b */ /* 0x000fe20008000424 */
[----:B------:R-:W-:Y:S01]  /*15910*/  UMOV UR6, 0x468cb5be ;  /* 0x468cb5be00067882 */ /* 0x000fe20000000000 */
[----:B------:R-:W-:Y:S01]  /*15920*/  UMOV UR7, 0x3f4367d3 ;  /* 0x3f4367d300077882 */ /* 0x000fe20000000000 */
[----:B------:R-:W-:Y:S01]  /*15930*/  IMAD.MOV.U32 R42, RZ, RZ, -0x35dec16 ;  /* 0xfca213eaff2a7424 */ /* 0x000fe200078e00ff */
[----:B------:R-:W-:Y:S01]  /*15940*/  DFMA R24, R32, R46, -UR6 ;  /* 0x8000000620187e2b */ /* 0x000fe2000800002e */
[----:B------:R-:W-:Y:S01]  /*15950*/  UMOV UR6, 0x3b39803f ;  /* 0x3b39803f00067882 */ /* 0x000fe20000000000 */
[----:B------:R-:W-:Y:S01]  /*15960*/  UMOV UR7, 0x3c7abc9e ;  /* 0x3c7abc9e00077882 */ /* 0x000fe20000000000 */
[----:B------:R-:W-:Y:S01]  /*15970*/  IMAD.MOV.U32 R43, RZ, RZ, 0x3e928af3 ;  /* 0x3e928af3ff2b7424 */ /* 0x000fe200078e00ff */
[----:B------:R-:W-:Y:S01]  /*15980*/  DFMA R22, R22, -UR6, R48 ;  /* 0x8000000616167c2b */ /* 0x000fe20008000030 */
[----:B------:R-:W-:Y:S01]  /*15990*/  UMOV UR6, 0xe9f1005 ;  /* 0x0e9f100500067882 */ /* 0x000fe20000000000 */
[----:B------:R-:W-:Y:S01]  /*159a0*/  UMOV UR7, 0x3f12471b ;  /* 0x3f12471b00077882 */ /* 0x000fe20000000000 */
[----:B----4-:R-:W-:-:S02]  /*159b0*/  DFMA R26, R40, R26, R28 ;  /* 0x0000001a281a722b */ /* 0x010fc4000000001c */
[----:B------:R-:W-:Y:S01]  /*159c0*/  DFMA R24, R32, R24, UR6 ;  /* 0x0000000620187e2b */ /* 0x000fe20008000018 */
[----:B------:R-:W-:Y:S01]  /*159d0*/  UMOV UR6, 0x4744d5c4 ;  /* 0x4744d5c400067882 */ /* 0x000fe20000000000 */
[----:B------:R-:W-:Y:S01]  /*159e0*/  UMOV UR7, 0x3f49b100 ;  /* 0x3f49b10000077882 */ /* 0x000fe20000000000 */
[----:B------:R-:W-:Y:S01]  /*159f0*/  DFMA R28, R22, UR8, R42 ;  /* 0x00000008161c7c2b */ /* 0x000fe2000800002a */
[----:B------:R-:W-:Y:S01]  /*15a00*/  UMOV UR8, 0x62401315 ;  /* 0x6240131500087882 */ /* 0x000fe20000000000 */
[----:B------:R-:W-:Y:S01]  /*15a10*/  UMOV UR9, 0x3ec71dee ;  /* 0x3ec71dee00097882 */ /* 0x000fe20000000000 */
[----:B------:R-:W-:Y:S02]  /*15a20*/  DFMA R26, R40, R26, R30 ;  /* 0x0000001a281a722b */ /* 0x000fe4000000001e */
[----:B------:R-:W-:Y:S01]  /*15a30*/  DFMA R24, R32, R24, UR6 ;  /* 0x0000000620187e2b */ /* 0x000fe20008000018 */
[----:B------:R-:W-:Y:S01]  /*15a40*/  UMOV UR6, 0x69ab4b7f ;  /* 0x69ab4b7f00067882 */ /* 0x000fe20000000000 */
[----:B------:R-:W-:Y:S01]  /*15a50*/  UMOV UR7, 0x3f2e13ce ;  /* 0x3f2e13ce00077882 */ /* 0x000fe20000000000 */
[----:B------:R-:W-:Y:S01]  /*15a60*/  DFMA R28, R22, R28, UR8 ;  /* 0x00000008161c7e2b */ /* 0x000fe2000800001c */
[----:B------:R-:W-:Y:S01]  /*15a70*/  UMOV UR8, 0x7c89eb71 ;  /* 0x7c89eb7100087882 */ /* 0x000fe20000000000 */
[----:B------:R-:W-:Y:S01]  /*15a80*/  UMOV UR9, 0x3efa0199 ;  /* 0x3efa019900097882 */ /* 0x000fe20000000000 */
[----:B------:R-:W-:-:S02]  /*15a90*/  DFMA R34, R34, R26, R34 ;  /* 0x0000001a2222722b */ /* 0x000fc40000000022 */
[----:B------:R-:W-:Y:S01]  /*15aa0*/  DFMA R24, R32, R24, -UR6 ;  /* 0x8000000620187e2b */ /* 0x000fe20008000018 */
[----:B------:R-:W-:Y:S01]  /*15ab0*/  UMOV UR6, 0x8ecf8a01 ;  /* 0x8ecf8a0100067882 */ /* 0x000fe20000000000 */
[----:B------:R-:W-:Y:S01]  /*15ac0*/  UMOV UR7, 0x3f65f726 ;  /* 0x3f65f72600077882 */ /* 0x000fe20000000000 */
[----:B------:R-:W-:Y:S01]  /*15ad0*/  DFMA R28, R22, R28, UR8 ;  /* 0x00000008161c7e2b */ /* 0x000fe2000800001c */
[----:B------:R-:W-:Y:S01]  /*15ae0*/  UMOV UR8, 0x14761f65 ;  /* 0x14761f6500087882 */ /* 0x000fe20000000000 */
[----:B------:R-:W-:Y:S01]  /*15af0*/  DFMA R26, R40, R26, 1 ;  /* 0x3ff00000281a742b */ /* 0x000fe2000000001a */
[----:B------:R-:W-:Y:S02]  /*15b00*/  UMOV UR9, 0x3f2a01a0 ;  /* 0x3f2a01a000097882 */ /* 0x000fe40000000000 */
[----:B------:R-:W-:Y:S01]  /*15b10*/  DFMA R24, R32, R24, -UR6 ;  /* 0x8000000620187e2b */ /* 0x000fe20008000018 */
[----:B------:R-:W-:Y:S01]  /*15b20*/  UMOV UR6, 0x1c71ace0 ;  /* 0x1c71ace000067882 */ /* 0x000fe20000000000 */
[----:B------:R-:W-:Y:S01]  /*15b30*/  UMOV UR7, 0x3f6c71c7 ;  /* 0x3f6c71c700077882 */ /* 0x000fe20000000000 */
[----:B------:R-:W-:Y:S01]  /*15b40*/  DFMA R30, R22, R28, UR8 ;  /* 0x00000008161e7e2b */ /* 0x000fe2000800001c */
[----:B------:R-:W-:Y:S01]  /*15b50*/  UMOV UR8, 0x1852b7af ;  /* 0x1852b7af00087882 */ /* 0x000fe20000000000 */
[----:B------:R-:W-:-:S02]  /*15b60*/  UMOV UR9, 0x3f56c16c ;  /* 0x3f56c16c00097882 */ /* 0x000fc40000000000 */
[----:B------:R-:W-:Y:S01]  /*15b70*/  FSEL R26, R26, R34, !P0 ;  /* 0x000000221a1a7208 */ /* 0x000fe20004000000 */
[----:B------:R-:W-:Y:S01]  /*15b80*/  DFMA R28, R32, R24, UR6 ;  /* 0x00000006201c7e2b */ /* 0x000fe20008000018 */
[----:B------:R-:W-:Y:S01]  /*15b90*/  FSEL R27, R27, R35, !P0 ;  /* 0x000000231b1b7208 */ /* 0x000fe20004000000 */
[----:B------:R-:W-:Y:S01]  /*15ba0*/  UMOV UR6, 0x55555556 ;  /* 0x5555555600067882 */ /* 0x000fe20000000000 */
[----:B------:R-:W-:Y:S01]  /*15bb0*/  UMOV UR7, 0x3fb55555 ;  /* 0x3fb5555500077882 */ /* 0x000fe20000000000 */
[----:B------:R-:W-:Y:S01]  /*15bc0*/  DFMA R30, R22, R30, UR8 ;  /* 0x00000008161e7e2b */ /* 0x000fe2000800001e */
[----:B------:R-:W-:Y:S02]  /*15bd0*/  LOP3.LUT P0, RZ, R44, 0x2, RZ, 0xc0, !PT ;  /* 0x000000022cff7812 */ /* 0x000fe4000780c0ff */
[----:B------:R-:W-:Y:S02]  /*15be0*/  DADD R24, RZ, -R26 ;  /* 0x00000000ff187229 */ /* 0x000fe4000000081a */
[----:B------:R-:W-:Y:S01]  /*15bf0*/  DFMA R28, R32, R28, UR6 ;  /* 0x00000006201c7e2b */ /* 0x000fe2000800001c */
[----:B------:R-:W-:Y:S01]  /*15c00*/  UMOV UR6, 0x11122322 ;  /* 0x1112232200067882 */ /* 0x000fe20000000000 */
[----:B------:R-:W-:-:S02]  /*15c10*/  UMOV UR7, 0x3f811111 ;  /* 0x3f81111100077882 */ /* 0x000fc40000000000 */
        /* <DEDUP_REMOVED lines=10> */
[----:B------:R-:W-:Y:S01]  /*15cc0*/  DFMA R26, R24, R28, R24 ;  /* 0x0000001c181a722b */ /* 0x000fe20000000018 */
[----:B------:R-:W-:Y:S02]  /*15cd0*/  IMAD.MOV.U32 R24, RZ, RZ, 0x1 ;  /* 0x00000001ff187424 */ /* 0x000fe400078e00ff */
[----:B------:R-:W-:Y:S01]  /*15ce0*/  DFMA R30, R22, R30, UR6 ;  /* 0x00000006161e7e2b */ /* 0x000fe2000800001e */
[----:B------:R-:W-:Y:S01]  /*15cf0*/  UMOV UR6, 0xb ;  /* 0x0000000b00067882 */ /* 0x000fe20000000000 */
[----:B------:R-:W-:-:S03]  /*15d00*/  UMOV UR7, 0x3fe00000 ;  /* 0x3fe0000000077882 */ /* 0x000fc60000000000 */
[----:B------:R-:W-:-:S03]  /*15d10*/  DMUL R26, |R36|, R26 ;  /* 0x0000001a241a7228 */ /* 0x000fc60000000200 */
[C---:B------:R-:W-:Y:S01]  /*15d20*/  DFMA R30, R22.reuse, R30, UR6 ;  /* 0x00000006161e7e2b */ /* 0x040fe2000800001e */
[C---:B------:R-:W-:Y:S01]  /*15d30*/  @P0 VIADD R33, R20.reuse, 0x7fe ;  /* 0x000007fe14210836 */ /* 0x040fe20000000000 */
[----:B------:R-:W-:Y:S01]  /*15d40*/  @!P0 LEA R3, R20, 0x3ff00000, 0x14 ;  /* 0x3ff0000014038811 */ /* 0x000fe200078ea0ff */
[----:B------:R-:W0:Y:S01]  /*15d50*/  MUFU.RCP64H R25, R27 ;  /* 0x0000001b00197308 */ /* 0x000e220000001800 */
[----:B------:R-:W-:Y:S01]  /*15d60*/  @P0 IMAD.MOV.U32 R20, RZ, RZ, RZ ;  /* 0x000000ffff140224 */ /* 0x000fe200078e00ff */
[----:B------:R-:W-:Y:S01]  /*15d70*/  UMOV UR6, 0x6f814637 ;  /* 0x6f81463700067882 */ /* 0x000fe20000000000 */
[----:B------:R-:W-:Y:S01]  /*15d80*/  @P0 IMAD.SHL.U32 R21, R33, 0x80000, RZ ;  /* 0x0008000021150824 */ /* 0x000fe200078e00ff */
[----:B------:R-:W-:Y:S01]  /*15d90*/  UMOV UR7, 0x3c9a6a0d ;  /* 0x3c9a6a0d00077882 */ /* 0x000fe20000000000 */
[----:B------:R-:W-:-:S03]  /*15da0*/  DFMA R30, R22, R30, 1 ;  /* 0x3ff00000161e742b */ /* 0x000fc6000000001e */
        /* <DEDUP_REMOVED lines=31> */
.L_x_684:
[----:B------:R-:W-:Y:S05]  /*15fa0*/  BSYNC.RECONVERGENT B2 ;  /* 0x0000000000027941 */ /* 0x000fea0003800200 */
.L_x_683:
        /* <DEDUP_REMOVED lines=14> */
.L_x_685:
        /* <DEDUP_REMOVED lines=8> */
.L_x_682:
        /* <DEDUP_REMOVED lines=9> */
.L_x_678:
[----:B------:R-:W-:-:S11]  /*161a0*/  DADD R22, R36, R36 ;  /* 0x0000000024167229 */ /* 0x000fd60000000024 */
.L_x_675:
[----:B------:R-:W-:Y:S05]  /*161b0*/  BSYNC.RECONVERGENT B1 ;  /* 0x0000000000017941 */ /* 0x000fea0003800200 */
.L_x_670:
        /* <DEDUP_REMOVED lines=18> */
[----:B------:R-:W-:Y:S05]  /*162e0*/  CALL.REL.NOINC `($__internal_9_$__cuda_sm20_div_rn_f64_full) ;  /* 0x0000003400287944 */ /* 0x000fea0003c00000 */
[----:B------:R-:W-:Y:S02]  /*162f0*/  IMAD.MOV.U32 R20, RZ, RZ, R22 ;  /* 0x000000ffff147224 */ /* 0x000fe400078e0016 */
[----:B------:R-:W-:-:S07]  /*16300*/  IMAD.MOV.U32 R21, RZ, RZ, R23 ;  /* 0x000000ffff157224 */ /* 0x000fce00078e0017 */
.L_x_687:
[----:B------:R-:W-:Y:S05]  /*16310*/  BSYNC.RECONVERGENT B1 ;  /* 0x0000000000017941 */ /* 0x000fea0003800200 */
.L_x_686:
[----:B------:R-:W-:Y:S06]  /*16320*/  BAR.SYNC.DEFER_BLOCKING 0x0 ;  /* 0x0000000000007b1d */ /* 0x000fec0000010000 */
[----:B------:R-:W0:Y:S02]  /*16330*/  LDCU UR6, c[0x0][0x3e4] ;  /* 0x00007c80ff0677ac */ /* 0x000e240008000800 */
[----:B------:R-:W1:Y:S01]  /*16340*/  LDC.64 R24, c[0x0][0x3e0] ;  /* 0x0000f800ff187b82 */ /* 0x000e620000000a00 */
[----:B------:R-:W2:Y:S04]  /*16350*/  LDG.E.64 R26, desc[UR4][R10.64] ;  /* 0x000000040a1a7981 */ /* 0x000ea8000c1e1b00 */
[----:B------:R3:W5:Y:S01]  /*16360*/  LDG.E.64 R28, desc[UR4][R18.64] ;  /* 0x00000004121c7981 */ /* 0x000762000c1e1b00 */
        /* <DEDUP_REMOVED lines=14> */
[----:B---3--:R-:W-:Y:S05]  /*16450*/  @P0 BRA P1, `(.L_x_689) ;  /* 0x00000000001c0947 */ /* 0x008fea0000800000 */
[----:B------:R-:W0:Y:S01]  /*16460*/  LDCU.64 UR6, c[0x0][0x3e0] ;  /* 0x00007c00ff0677ac */ /* 0x000e220008000a00 */
[----:B------:R-:W-:Y:S01]  /*16470*/  IMAD.MOV.U32 R25, RZ, RZ, R26 ;  /* 0x000000ffff197224 */ /* 0x000fe200078e001a */
[----:B------:R-:W-:Y:S01]  /*16480*/  MOV R3, 0x164d0 ;  /* 0x000164d000037802 */ /* 0x000fe20000000f00 */
[----:B------:R-:W-:Y:S02]  /*16490*/  IMAD.MOV.U32 R24, RZ, RZ, R27 ;  /* 0x000000ffff187224 */ /* 0x000fe400078e001b */
[----:B0-----:R-:W-:Y:S02]  /*164a0*/  IMAD.U32 R22, RZ, RZ, UR6 ;  /* 0x00000006ff167e24 */ /* 0x001fe4000f8e00ff */
[----:B------:R-:W-:-:S07]  /*164b0*/  IMAD.U32 R23, RZ, RZ, UR7 ;  /* 0x00000007ff177e24 */ /* 0x000fce000f8e00ff */
[----:B-----5:R-:W-:Y:S05]  /*164c0*/  CALL.REL.NOINC `($__internal_9_$__cuda_sm20_div_rn_f64_full) ;  /* 0x0000003000b07944 */ /* 0x020fea0003c00000 */
.L_x_689:
[----:B------:R-:W-:Y:S05]  /*164d0*/  BSYNC.RECONVERGENT B1 ;  /* 0x0000000000017941 */ /* 0x000fea0003800200 */
.L_x_688:
        /* <DEDUP_REMOVED lines=26> */
.L_x_692:
        /* <DEDUP_REMOVED lines=12> */
.L_x_691:
[----:B------:R-:W-:Y:S05]  /*16740*/  BSYNC.RECONVERGENT B0 ;  /* 0x0000000000007941 */ /* 0x000fea0003800200 */
.L_x_690:
        /* <DEDUP_REMOVED lines=19> */
.L_x_695:
        /* <DEDUP_REMOVED lines=11> */
.L_x_694:
[----:B------:R-:W-:Y:S05]  /*16930*/  BSYNC.RECONVERGENT B0 ;  /* 0x0000000000007941 */ /* 0x000fea0003800200 */
.L_x_693:
[----:B------:R-:W2:Y:S01]  /*16940*/  LDG.E.64 R26, desc[UR4][R12.64] ;  /* 0x000000040c1a7981 */ /* 0x000ea2000c1e1b00 */
[----:B------:R-:W0:Y:S01]  /*16950*/  LDCU UR6, c[0x0][0x3e4] ;  /* 0x00007c80ff0677ac */ /* 0x000e220008000800 */
[----:B------:R-:W1:Y:S02]  /*16960*/  LDC.64 R34, c[0x0][0x3e0] ;  /* 0x0000f800ff227b82 */ /* 0x000e640000000a00 */
[----:B------:R3:W5:Y:S01]  /*16970*/  LDG.E.64 R32, desc[UR4][R6.64] ;  /* 0x0000000406207981 */ /* 0x000762000c1e1b00 */
        /* <DEDUP_REMOVED lines=8> */
[----:B0-----:R-:W1:Y:S02]  /*16a00*/  MUFU.RCP64H R23, UR6 ;  /* 0x0000000600177d08 */ /* 0x001e640008001800 */
        /* <DEDUP_REMOVED lines=19> */
.L_x_697:
[----:B------:R-:W-:Y:S05]  /*16b40*/  BSYNC.RECONVERGENT B1 ;  /* 0x0000000000017941 */ /* 0x000fea0003800200 */
.L_x_696:
        /* <DEDUP_REMOVED lines=26> */
.L_x_700:
        /* <DEDUP_REMOVED lines=12> */
.L_x_699:
[----:B------:R-:W-:Y:S05]  /*16db0*/  BSYNC.RECONVERGENT B0 ;  /* 0x0000000000007941 */ /* 0x000fea0003800200 */
.L_x_698:
        /* <DEDUP_REMOVED lines=19> */
.L_x_703:
        /* <DEDUP_REMOVED lines=11> */
.L_x_702:
[----:B------:R-:W-:Y:S05]  /*16fa0*/  BSYNC.RECONVERGENT B0 ;  /* 0x0000000000007941 */ /* 0x000fea0003800200 */
.L_x_701:
        /* <DEDUP_REMOVED lines=12> */
[----:B0-----:R-:W1:Y:S05]  /*17070*/  MUFU.RCP64H R23, UR6 ;  /* 0x0000000600177d08 */ /* 0x001e6a0008001800 */
[----:B------:R-:W-:-:S02]  /*17080*/  DMUL R28, R28, R24 ;  /* 0x000000181c1c7228 */ /* 0x000fc40000000000 */
        /* <DEDUP_REMOVED lines=19> */
.L_x_705:
[----:B------:R-:W-:Y:S05]  /*171c0*/  BSYNC.RECONVERGENT B1 ;  /* 0x0000000000017941 */ /* 0x000fea0003800200 */
.L_x_704:
        /* <DEDUP_REMOVED lines=26> */
.L_x_708:
        /* <DEDUP_REMOVED lines=13> */
.L_x_707:
[----:B------:R-:W-:Y:S05]  /*17440*/  BSYNC.RECONVERGENT B0 ;  /* 0x0000000000007941 */ /* 0x000fea0003800200 */
.L_x_706:
        /* <DEDUP_REMOVED lines=19> */
.L_x_711:
        /* <DEDUP_REMOVED lines=11> */
.L_x_710:
[----:B------:R-:W-:Y:S05]  /*17630*/  BSYNC.RECONVERGENT B0 ;  /* 0x0000000000007941 */ /* 0x000fea0003800200 */
.L_x_709:
[----:B------:R-:W0:Y:S01]  /*17640*/  MUFU.RCP64H R25, R21 ;  /* 0x0000001500197308 */ /* 0x000e220000001800 */
[----:B------:R-:W-:Y:S01]  /*17650*/  IMAD.MOV.U32 R24, RZ, RZ, 0x1 ;  /* 0x00000001ff187424 */ /* 0x000fe200078e00ff */
[----:B------:R-:W-:Y:S01]  /*17660*/  DSETP.NEU.AND P1, PT, R32, RZ, PT ;  /* 0x000000ff2000722a */ /* 0x000fe20003f2d000 */
[----:B------:R-:W-:Y:S01]  /*17670*/  BSSY.RECONVERGENT B1, `(.L_x_712) ;  /* 0x0000019000017945 */ /* 0x000fe20003800200 */
[----:B------:R-:W-:-:S04]  /*17680*/  DSETP.NEU.AND P0, PT, R30, 1, PT ;  /* 0x3ff000001e00742a */ /* 0x000fc80003f0d000 */
[----:B------:R-:W-:Y:S01]  /*17690*/  FSEL R3, R23, 1.875, P1 ;  /* 0x3ff0000017037808 */ /* 0x000fe20000800000 */
[----:B0-----:R-:W-:-:S08]  /*176a0*/  DFMA R26, R24, -R20, 1 ;  /* 0x3ff00000181a742b */ /* 0x001fd00000000814 */
[----:B------:R-:W-:-:S08]  /*176b0*/  DFMA R26, R26, R26, R26 ;  /* 0x0000001a1a1a722b */ /* 0x000fd0000000001a */
[----:B------:R-:W-:Y:S01]  /*176c0*/  DFMA R26, R24, R26, R24 ;  /* 0x0000001a181a722b */ /* 0x000fe20000000018 */
[----:B------:R-:W-:Y:S02]  /*176d0*/  FSEL R24, R22, RZ, P1 ;  /* 0x000000ff16187208 */ /* 0x000fe40000800000 */
[----:B------:R-:W-:Y:S02]  /*176e0*/  FSEL R25, R3, 1.875, P0 ;  /* 0x3ff0000003197808 */ /* 0x000fe40000000000 */
[----:B------:R-:W-:-:S03]  /*176f0*/  FSEL R24, R24, RZ, P0 ;  /* 0x000000ff18187208 */ /* 0x000fc60000000000 */
[----:B------:R-:W-:-:S03]  /*17700*/  DFMA R22, R26, -R20, 1 ;  /* 0x3ff000001a16742b */ /* 0x000fc60000000814 */
[----:B------:R-:W-:-:S05]  /*17710*/  DMUL R28, R28, R24 ;  /* 0x000000181c1c7228 */ /* 0x000fca0000000000 */
[----:B------:R-:W-:-:S05]  /*17720*/  DFMA R22, R26, R22, R26 ;  /* 0x000000161a16722b */ /* 0x000fca000000001a */
[----:B------:R-:W-:-:S03]  /*17730*/  FSETP.GEU.AND P1, PT, |R29|, 6.5827683646048100446e-37, PT ;  /* 0x036000001d00780b */ /* 0x000fc60003f2e200 */
        /* <DEDUP_REMOVED lines=12> */
.L_x_713:
[----:B------:R-:W-:Y:S05]  /*17800*/  BSYNC.RECONVERGENT B1 ;  /* 0x0000000000017941 */ /* 0x000fea0003800200 */
.L_x_712:
[----:B------:R-:W-:Y:S01]  /*17810*/  BAR.SYNC.DEFER_BLOCKING 0x0 ;  /* 0x0000000000007b1d */ /* 0x000fe20000010000 */
[----:B------:R-:W-:Y:S01]  /*17820*/  ISETP.GT.AND P0, PT, R23, 0xfffff, PT ;  /* 0x000fffff1700780c */ /* 0x000fe20003f04270 */
[----:B------:R-:W-:Y:S02]  /*17830*/  IMAD.MOV.U32 R20, RZ, RZ, R22 ;  /* 0x000000ffff147224 */ /* 0x000fe400078e0016 */
[--C-:B------:R-:W-:Y:S02]  /*17840*/  IMAD.MOV.U32 R21, RZ, RZ, R23.reuse ;  /* 0x000000ffff157224 */ /* 0x100fe400078e0017 */
[----:B------:R-:W-:Y:S01]  /*17850*/  IMAD.MOV.U32 R3, RZ, RZ, R23 ;  /* 0x000000ffff037224 */ /* 0x000fe200078e0017 */
[----:B------:R-:W-:Y:S01]  /*17860*/  BSSY.RECONVERGENT B0, `(.L_x_714) ;  /* 0x0000050000007945 */ /* 0x000fe20003800200 */
[----:B------:R-:W-:-:S06]  /*17870*/  IMAD.MOV.U32 R28, RZ, RZ, -0x3ff ;  /* 0xfffffc01ff1c7424 */ /* 0x000fcc00078e00ff */
        /* <DEDUP_REMOVED lines=8> */
[----:B------:R-:W-:Y:S01]  /*17900*/  IMAD.MOV.U32 R32, RZ, RZ, -0x748574fc ;  /* 0x8b7a8b04ff207424 */ /* 0x000fe200078e00ff */
[----:B------:R-:W-:Y:S01]  /*17910*/  UMOV UR6, 0x3ae80f1e ;  /* 0x3ae80f1e00067882 */ /* 0x000fe20000000000 */
[----:B------:R-:W-:Y:S01]  /*17920*/  IMAD.MOV.U32 R33, RZ, RZ, 0x3ed0ee25 ;  /* 0x3ed0ee25ff217424 */ /* 0x000fe200078e00ff */
        /* <DEDUP_REMOVED lines=61> */
.L_x_715:
[----:B------:R-:W-:Y:S01]  /*17d00*/  IMAD.MOV.U32 R22, RZ, RZ, 0x0 ;  /* 0x00000000ff167424 */ /* 0x000fe200078e00ff */
[----:B------:R-:W-:Y:S01]  /*17d10*/  LOP3.LUT P0, RZ, R21, 0x7fffffff, RZ, 0xc0, !PT ;  /* 0x7fffffff15ff7812 */ /* 0x000fe2000780c0ff */
[----:B------:R-:W-:-:S06]  /*17d20*/  IMAD.MOV.U32 R23, RZ, RZ, 0x7ff00000 ;  /* 0x7ff00000ff177424 */ /* 0x000fcc00078e00ff */
[----:B------:R-:W-:-:S10]  /*17d30*/  DFMA R22, R20, R22, +INF ;  /* 0x7ff000001416742b */ /* 0x000fd40000000016 */
[----:B------:R-:W-:Y:S02]  /*17d40*/  FSEL R20, R22, RZ, P0 ;  /* 0x000000ff16147208 */ /* 0x000fe40000000000 */
[----:B------:R-:W-:-:S07]  /*17d50*/  FSEL R21, R23, -QNAN , P0 ;  /* 0xfff0000017157808 */ /* 0x000fce0000000000 */
.L_x_716:
[----:B------:R-:W-:Y:S05]  /*17d60*/  BSYNC.RECONVERGENT B0 ;  /* 0x0000000000007941 */ /* 0x000fea0003800200 */
.L_x_714:
[----:B------:R-:W0:Y:S02]  /*17d70*/  LDC.64 R22, c[0x0][0x3b8] ;  /* 0x0000ee00ff167b82 */ /* 0x000e240000000a00 */
[----:B0-----:R-:W-:-:S06]  /*17d80*/  IMAD.WIDE R22, R0, 0x8, R22 ;  /* 0x0000000800167825 */ /* 0x001fcc00078e0216 */
[----:B------:R-:W2:Y:S01]  /*17d90*/  LDG.E.64 R22, desc[UR4][R22.64] ;  /* 0x0000000416167981 */ /* 0x000ea2000c1e1b00 */
[----:B------:R-:W-:Y:S01]  /*17da0*/  BSSY.RECONVERGENT B0, `(.L_x_717) ;  /* 0x0000053000007945 */ /* 0x000fe20003800200 */
[----:B--2---:R-:W-:Y:S01]  /*17db0*/  ISETP.GT.AND P0, PT, R23, 0xfffff, PT ;  /* 0x000fffff1700780c */ /* 0x004fe20003f04270 */
[----:B------:R-:W-:Y:S02]  /*17dc0*/  IMAD.MOV.U32 R24, RZ, RZ, R22 ;  /* 0x000000ffff187224 */ /* 0x000fe400078e0016 */
[--C-:B------:R-:W-:Y:S02]  /*17dd0*/  IMAD.MOV.U32 R25, RZ, RZ, R23.reuse ;  /* 0x000000ffff197224 */ /* 0x100fe400078e0017 */
[----:B------:R-:W-:-:S08]  /*17de0*/  IMAD.MOV.U32 R30, RZ, RZ, R23 ;  /* 0x000000ffff1e7224 */ /* 0x000fd000078e0017 */
        /* <DEDUP_REMOVED lines=72> */
.L_x_718:
[----:B------:R-:W-:Y:S01]  /*18270*/  IMAD.MOV.U32 R22, RZ, RZ, 0x0 ;  /* 0x00000000ff167424 */ /* 0x000fe200078e00ff */
[----:B------:R-:W-:Y:S01]  /*18280*/  LOP3.LUT P0, RZ, R25, 0x7fffffff, RZ, 0xc0, !PT ;  /* 0x7fffffff19ff7812 */ /* 0x000fe2000780c0ff */
[----:B------:R-:W-:-:S06]  /*18290*/  IMAD.MOV.U32 R23, RZ, RZ, 0x7ff00000 ;  /* 0x7ff00000ff177424 */ /* 0x000fcc00078e00ff */
[----:B------:R-:W-:-:S10]  /*182a0*/  DFMA R22, R24, R22, +INF ;  /* 0x7ff000001816742b */ /* 0x000fd40000000016 */
[----:B------:R-:W-:Y:S02]  /*182b0*/  FSEL R22, R22, RZ, P0 ;  /* 0x000000ff16167208 */ /* 0x000fe40000000000 */
[----:B------:R-:W-:-:S07]  /*182c0*/  FSEL R23, R23, -QNAN , P0 ;  /* 0xfff0000017177808 */ /* 0x000fce0000000000 */
.L_x_719:
[----:B------:R-:W-:Y:S05]  /*182d0*/  BSYNC.RECONVERGENT B0 ;  /* 0x0000000000007941 */ /* 0x000fea0003800200 */
.L_x_717:
[----:B------:R-:W-:Y:S01]  /*182e0*/  ISETP.GT.AND P0, PT, R17, 0xfffff, PT ;  /* 0x000fffff1100780c */ /* 0x000fe20003f04270 */
[----:B------:R-:W-:Y:S01]  /*182f0*/  IMAD.MOV.U32 R28, RZ, RZ, R17 ;  /* 0x000000ffff1c7224 */ /* 0x000fe200078e0011 */
[----:B------:R-:W-:Y:S01]  /*18300*/  BSSY.RECONVERGENT B0, `(.L_x_720) ;  /* 0x0000052000007945 */ /* 0x000fe20003800200 */
[----:B------:R-:W-:Y:S01]  /*18310*/  IMAD.MOV.U32 R24, RZ, RZ, R16 ;  /* 0x000000ffff187224 */ /* 0x000fe200078e0010 */
[----:B------:R-:W-:-:S09]  /*18320*/  DADD R20, R22, R20 ;  /* 0x0000000016147229 */ /* 0x000fd20000000014 */
        /* <DEDUP_REMOVED lines=73> */
.L_x_721:
[----:B------:R-:W-:Y:S01]  /*187c0*/  IMAD.MOV.U32 R22, RZ, RZ, 0x0 ;  /* 0x00000000ff167424 */ /* 0x000fe200078e00ff */
[----:B------:R-:W-:Y:S01]  /*187d0*/  LOP3.LUT P0, RZ, R17, 0x7fffffff, RZ, 0xc0, !PT ;  /* 0x7fffffff11ff7812 */ /* 0x000fe2000780c0ff */
[----:B------:R-:W-:-:S06]  /*187e0*/  IMAD.MOV.U32 R23, RZ, RZ, 0x7ff00000 ;  /* 0x7ff00000ff177424 */ /* 0x000fcc00078e00ff */
[----:B------:R-:W-:-:S10]  /*187f0*/  DFMA R22, R16, R22, +INF ;  /* 0x7ff000001016742b */ /* 0x000fd40000000016 */
[----:B------:R-:W-:Y:S02]  /*18800*/  FSEL R16, R22, RZ, P0 ;  /* 0x000000ff16107208 */ /* 0x000fe40000000000 */
[----:B------:R-:W-:-:S07]  /*18810*/  FSEL R17, R23, -QNAN , P0 ;  /* 0xfff0000017117808 */ /* 0x000fce0000000000 */
.L_x_722:
[----:B------:R-:W-:Y:S05]  /*18820*/  BSYNC.RECONVERGENT B0 ;  /* 0x0000000000007941 */ /* 0x000fea0003800200 */
.L_x_720:
[----:B------:R-:W0:Y:S02]  /*18830*/  LDC.64 R22, c[0x0][0x3c0] ;  /* 0x0000f000ff167b82 */ /* 0x000e240000000a00 */
[----:B0-----:R-:W-:-:S06]  /*18840*/  IMAD.WIDE R22, R0, 0x8, R22 ;  /* 0x0000000800167825 */ /* 0x001fcc00078e0216 */
[----:B------:R-:W2:Y:S01]  /*18850*/  LDG.E.64 R22, desc[UR4][R22.64] ;  /* 0x0000000416167981 */ /* 0x000ea2000c1e1b00 */
[----:B------:R-:W-:Y:S01]  /*18860*/  BSSY.RECONVERGENT B0, `(.L_x_723) ;  /* 0x0000055000007945 */ /* 0x000fe20003800200 */
[----:B------:R-:W-:Y:S01]  /*18870*/  DADD R20, R20, -R16 ;  /* 0x0000000014147229 */ /* 0x000fe20000000810 */
[----:B------:R-:W-:Y:S01]  /*18880*/  IMAD.MOV.U32 R28, RZ, RZ, -0x3ff ;  /* 0xfffffc01ff1c7424 */ /* 0x000fe200078e00ff */
[----:B--2---:R-:W-:Y:S01]  /*18890*/  ISETP.GT.AND P0, PT, R23, 0xfffff, PT ;  /* 0x000fffff1700780c */ /* 0x004fe20003f04270 */
[--C-:B------:R-:W-:Y:S02]  /*188a0*/  IMAD.MOV.U32 R24, RZ, RZ, R22.reuse ;  /* 0x000000ffff187224 */ /* 0x100fe400078e0016 */
[--C-:B------:R-:W-:Y:S02]  /*188b0*/  IMAD.MOV.U32 R25, RZ, RZ, R23.reuse ;  /* 0x000000ffff197224 */ /* 0x100fe400078e0017 */
[----:B------:R-:W-:Y:S02]  /*188c0*/  IMAD.MOV.U32 R3, RZ, RZ, R23 ;  /* 0x000000ffff037224 */ /* 0x000fe400078e0017 */
[----:B------:R-:W-:-:S06]  /*188d0*/  IMAD.MOV.U32 R16, RZ, RZ, R22 ;  /* 0x000000ffff107224 */ /* 0x000fcc00078e0016 */
        /* <DEDUP_REMOVED lines=71> */
.L_x_724:
[----:B------:R-:W-:Y:S01]  /*18d50*/  IMAD.MOV.U32 R16, RZ, RZ, 0x0 ;  /* 0x00000000ff107424 */ /* 0x000fe200078e00ff */
[----:B------:R-:W-:Y:S01]  /*18d60*/  LOP3.LUT P0, RZ, R25, 0x7fffffff, RZ, 0xc0, !PT ;  /* 0x7fffffff19ff7812 */ /* 0x000fe2000780c0ff */
[----:B------:R-:W-:-:S06]  /*18d70*/  IMAD.MOV.U32 R17, RZ, RZ, 0x7ff00000 ;  /* 0x7ff00000ff117424 */ /* 0x000fcc00078e00ff */
[----:B------:R-:W-:-:S10]  /*18d80*/  DFMA R16, R24, R16, +INF ;  /* 0x7ff000001810742b */ /* 0x000fd40000000010 */
[----:B------:R-:W-:Y:S02]  /*18d90*/  FSEL R16, R16, RZ, P0 ;  /* 0x000000ff10107208 */ /* 0x000fe40000000000 */
[----:B------:R-:W-:-:S07]  /*18da0*/  FSEL R17, R17, -QNAN , P0 ;  /* 0xfff0000011117808 */ /* 0x000fce0000000000 */
.L_x_725:
[----:B------:R-:W-:Y:S05]  /*18db0*/  BSYNC.RECONVERGENT B0 ;  /* 0x0000000000007941 */ /* 0x000fea0003800200 */
.L_x_723:
[----:B------:R-:W-:Y:S01]  /*18dc0*/  SHF.R.U32.HI R22, RZ, 0x2, R5 ;  /* 0x00000002ff167819 */ /* 0x000fe20000011605 */
[----:B------:R-:W-:Y:S01]  /*18dd0*/  IMAD.SHL.U32 R3, R2, 0x10, RZ ;  /* 0x0000001002037824 */ /* 0x000fe200078e00ff */
[----:B------:R-:W0:Y:S01]  /*18de0*/  LDC.64 R24, c[0x0][0x3c8] ;  /* 0x0000f200ff187b82 */ /* 0x000e220000000a00 */
[----:B------:R-:W-:Y:S01]  /*18df0*/  DADD R16, R20, -R16 ;  /* 0x0000000014107229 */ /* 0x000fe20000000810 */
[----:B------:R-:W-:Y:S01]  /*18e00*/  LOP3.LUT R22, R22, R5, RZ, 0x3c, !PT ;  /* 0x0000000516167212 */ /* 0x000fe200078e3cff */
[----:B------:R-:W-:Y:S01]  /*18e10*/  BSSY.RECONVERGENT B0, `(.L_x_726) ;  /* 0x0000061000007945 */ /* 0x000fe20003800200 */
[----:B------:R-:W-:-:S03]  /*18e20*/  IMAD.MOV.U32 R27, RZ, RZ, -0x3ff ;  /* 0xfffffc01ff1b7424 */ /* 0x000fc600078e00ff */
[----:B------:R-:W-:-:S05]  /*18e30*/  IMAD.SHL.U32 R5, R22, 0x2, RZ ;  /* 0x0000000216057824 */ /* 0x000fca00078e00ff */
[----:B------:R-:W-:Y:S01]  /*18e40*/  LOP3.LUT R3, R2, R3, R5, 0x96, !PT ;  /* 0x0000000302037212 */ /* 0x000fe200078e9605 */
[----:B------:R-:W-:-:S03]  /*18e50*/  IMAD.MOV.U32 R2, RZ, RZ, 0x2f800000 ;  /* 0x2f800000ff027424 */ /* 0x000fc600078e00ff */
[----:B------:R-:W-:-:S04]  /*18e60*/  LOP3.LUT R3, R3, R22, RZ, 0x3c, !PT ;  /* 0x0000001603037212 */ /* 0x000fc800078e3cff */
[----:B------:R-:W-:Y:S02]  /*18e70*/  IADD3 R3, PT, PT, R4, 0x587c5, R3 ;  /* 0x000587c504037810 */ /* 0x000fe40007ffe003 */
[----:B------:R-:W1:Y:S02]  /*18e80*/  LDC.64 R4, c[0x0][0x3d0] ;  /* 0x0000f400ff047b82 */ /* 0x000e640000000a00 */
[----:B------:R-:W-:Y:S01]  /*18e90*/  I2FP.F32.U32 R3, R3 ;  /* 0x0000000300037245 */ /* 0x000fe20000201000 */
[----:B0-----:R-:W-:-:S04]  /*18ea0*/  IMAD.WIDE R20, R0, 0x8, R24 ;  /* 0x0000000800147825 */ /* 0x001fc800078e0218 */
[----:B------:R-:W-:-:S06]  /*18eb0*/  FFMA R3, R3, R2, 1.1641532182693481445e-10 ;  /* 0x2f00000003037423 */ /* 0x000fcc0000000002 */
[----:B------:R-:W0:Y:S01]  /*18ec0*/  F2F.F64.F32 R2, R3 ;  /* 0x0000000300027310 */ /* 0x000e220000201800 */
[----:B-1----:R-:W-:Y:S01]  /*18ed0*/  IMAD.WIDE R4, R0, 0x8, R4 ;  /* 0x0000000800047825 */ /* 0x002fe200078e0204 */
[----:B0-----:R-:W-:-:S03]  /*18ee0*/  ISETP.GT.AND P0, PT, R3, 0xfffff, PT ;  /* 0x000fffff0300780c */ /* 0x001fc60003f04270 */
[----:B------:R-:W-:Y:S01]  /*18ef0*/  IMAD.MOV.U32 R22, RZ, RZ, R2 ;  /* 0x000000ffff167224 */ /* 0x000fe200078e0002 */
[----:B------:R0:W-:Y:S01]  /*18f00*/  STG.E.64 desc[UR4][R4.64], R16 ;  /* 0x0000001004007986 */ /* 0x0001e2000c101b04 */
[--C-:B------:R-:W-:Y:S02]  /*18f10*/  IMAD.MOV.U32 R23, RZ, RZ, R3.reuse ;  /* 0x000000ffff177224 */ /* 0x100fe400078e0003 */
[----:B------:R-:W-:Y:S01]  /*18f20*/  IMAD.MOV.U32 R26, RZ, RZ, R3 ;  /* 0x000000ffff1a7224 */ /* 0x000fe200078e0003 */
[----:B------:R0:W-:Y:S05]  /*18f30*/  STG.E.64 desc[UR4][R20.64], R2 ;  /* 0x0000000214007986 */ /* 0x0001ea000c101b04 */
[----:B------:R-:W-:Y:S01]  /*18f40*/  @!P0 DMUL R22, R2, 1.80143985094819840000e+16 ;  /* 0x4350000002168828 */ /* 0x000fe20000000000 */
[----:B------:R-:W-:-:S09]  /*18f50*/  @!P0 IMAD.MOV.U32 R27, RZ, RZ, -0x435 ;  /* 0xfffffbcbff1b8424 */ /* 0x000fd200078e00ff */
[----:B------:R-:W-:-:S04]  /*18f60*/  @!P0 IMAD.MOV.U32 R26, RZ, RZ, R23 ;  /* 0x000000ffff1a8224 */ /* 0x000fc800078e0017 */
[----:B------:R-:W-:-:S05]  /*18f70*/  VIADD R24, R26, 0xffffffff ;  /* 0xffffffff1a187836 */ /* 0x000fca0000000000 */
[----:B------:R-:W-:Y:S01]  /*18f80*/  ISETP.GT.U32.AND P1, PT, R24, 0x7feffffe, PT ;  /* 0x7feffffe1800780c */ /* 0x000fe20003f24070 */
[----:B------:R-:W-:Y:S02]  /*18f90*/  IMAD.MOV.U32 R24, RZ, RZ, R2 ;  /* 0x000000ffff187224 */ /* 0x000fe400078e0002 */
[----:B------:R-:W-:-:S10]  /*18fa0*/  @!P0 IMAD.MOV.U32 R24, RZ, RZ, R22 ;  /* 0x000000ffff188224 */ /* 0x000fd400078e0016 */
[----:B0-----:R-:W-:Y:S05]  /*18fb0*/  @P1 BRA `(.L_x_727) ;  /* 0x0000000400001947 */ /* 0x001fea0003800000 */
[----:B------:R-:W-:Y:S01]  /*18fc0*/  LOP3.LUT R16, R26, 0xfffff, RZ, 0xc0, !PT ;  /* 0x000fffff1a107812 */ /* 0x000fe200078ec0ff */
[----:B------:R-:W-:Y:S01]  /*18fd0*/  IMAD.MOV.U32 R20, RZ, RZ, RZ ;  /* 0x000000ffff147224 */ /* 0x000fe200078e00ff */
[----:B------:R-:W-:Y:S01]  /*18fe0*/  UMOV UR6, 0x3ae80f1e ;  /* 0x3ae80f1e00067882 */ /* 0x000fe20000000000 */
[----:B------:R-:W-:Y:S01]  /*18ff0*/  IMAD.MOV.U32 R30, RZ, RZ, -0x748574fc ;  /* 0x8b7a8b04ff1e7424 */ /* 0x000fe200078e00ff */
[----:B------:R-:W-:Y:S01]  /*19000*/  LOP3.LUT R25, R16, 0x3ff00000, RZ, 0xfc, !PT ;  /* 0x3ff0000010197812 */ /* 0x000fe200078efcff */
[----:B------:R-:W-:Y:S01]  /*19010*/  IMAD.MOV.U32 R31, RZ, RZ, 0x3ed0ee25 ;  /* 0x3ed0ee25ff1f7424 */ /* 0x000fe200078e00ff */
[----:B------:R-:W-:Y:S01]  /*19020*/  UMOV UR7, 0x3eb1380b ;  /* 0x3eb1380b00077882 */ /* 0x000fe20000000000 */
[----:B------:R-:W-:Y:S01]  /*19030*/  UMOV UR8, 0x80000000 ;  /* 0x8000000000087882 */ /* 0x000fe20000000000 */
[----:B------:R-:W-:Y:S01]  /*19040*/  ISETP.GE.U32.AND P0, PT, R25, 0x3ff6a09f, PT ;  /* 0x3ff6a09f1900780c */ /* 0x000fe20003f06070 */
[----:B------:R-:W-:-:S12]  /*19050*/  UMOV UR9, 0x43300000 ;  /* 0x4330000000097882 */ /* 0x000fd80000000000 */
        /* <DEDUP_REMOVED lines=14> */
[----:B------:R-:W-:Y:S01]  /*19140*/  LEA.HI R30, R26, R27, RZ, 0xc ;  /* 0x0000001b1a1e7211 */ /* 0x000fe200078f60ff */
[----:B------:R-:W-:Y:S01]  /*19150*/  DADD R26, R24, -R16 ;  /* 0x00000000181a7229 */ /* 0x000fe20000000810 */
[----:B------:R-:W-:-:S03]  /*19160*/  IMAD.MOV.U32 R31, RZ, RZ, 0x43300000 ;  /* 0x43300000ff1f7424 */ /* 0x000fc600078e00ff */
        /* <DEDUP_REMOVED lines=37> */
.L_x_727:
[----:B------:R-:W-:Y:S01]  /*193c0*/  IMAD.MOV.U32 R16, RZ, RZ, 0x0 ;  /* 0x00000000ff107424 */ /* 0x000fe200078e00ff */
[----:B------:R-:W-:Y:S01]  /*193d0*/  LOP3.LUT P0, RZ, R23, 0x7fffffff, RZ, 0xc0, !PT ;  /* 0x7fffffff17ff7812 */ /* 0x000fe2000780c0ff */
[----:B------:R-:W-:-:S06]  /*193e0*/  IMAD.MOV.U32 R17, RZ, RZ, 0x7ff00000 ;  /* 0x7ff00000ff117424 */ /* 0x000fcc00078e00ff */
[----:B------:R-:W-:-:S10]  /*193f0*/  DFMA R16, R22, R16, +INF ;  /* 0x7ff000001610742b */ /* 0x000fd40000000010 */
[----:B------:R-:W-:Y:S02]  /*19400*/  FSEL R24, R16, RZ, P0 ;  /* 0x000000ff10187208 */ /* 0x000fe40000000000 */
[----:B------:R-:W-:-:S07]  /*19410*/  FSEL R25, R17, -QNAN , P0 ;  /* 0xfff0000011197808 */ /* 0x000fce0000000000 */
.L_x_728:
[----:B------:R-:W-:Y:S05]  /*19420*/  BSYNC.RECONVERGENT B0 ;  /* 0x0000000000007941 */ /* 0x000fea0003800200 */
.L_x_726:
[----:B------:R-:W2:Y:S02]  /*19430*/  LDG.E.64 R4, desc[UR4][R4.64] ;  /* 0x0000000404047981 */ /* 0x000ea4000c1e1b00 */
[----:B--2---:R-:W-:-:S14]  /*19440*/  DSETP.GEU.AND P0, PT, R24, R4, PT ;  /* 0x000000041800722a */ /* 0x004fdc0003f0e000 */
[----:B------:R-:W-:Y:S05]  /*19450*/  @P0 EXIT ;  /* 0x000000000000094d */ /* 0x000fea0003800000 */
[----:B------:R-:W2:Y:S01]  /*19460*/  LDG.E.64 R10, desc[UR4][R10.64] ;  /* 0x000000040a0a7981 */ /* 0x000ea2000c1e1b00 */
[----:B------:R-:W0:Y:S03]  /*19470*/  LDC.64 R16, c[0x0][0x3e8] ;  /* 0x0000fa00ff107b82 */ /* 0x000e260000000a00 */
[----:B--2---:R-:W-:Y:S04]  /*19480*/  STG.E.64 desc[UR4][R18.64], R10 ;  /* 0x0000000a12007986 */ /* 0x004fe8000c101b04 */
[----:B------:R-:W2:Y:S01]  /*19490*/  LDG.E.64 R12, desc[UR4][R12.64] ;  /* 0x000000040c0c7981 */ /* 0x000ea2000c1e1b00 */
[----:B------:R-:W-:Y:S01]  /*194a0*/  DSETP.GT.AND P0, PT, R4, R2, PT ;  /* 0x000000020400722a */ /* 0x000fe20003f04000 */
[----:B0-----:R-:W-:-:S02]  /*194b0*/  IMAD.WIDE R2, R0, 0x8, R16 ;  /* 0x0000000800027825 */ /* 0x001fc400078e0210 */
[----:B--2---:R-:W-:Y:S04]  /*194c0*/  STG.E.64 desc[UR4][R6.64], R12 ;  /* 0x0000000c06007986 */ /* 0x004fe8000c101b04 */
[----:B------:R-:W2:Y:S01]  /*194d0*/  LDG.E.64 R14, desc[UR4][R14.64] ;  /* 0x000000040e0e7981 */ /* 0x000ea2000c1e1b00 */
[----:B------:R-:W-:Y:S01]  /*194e0*/  FSEL R5, RZ, 1.875, !P0 ;  /* 0x3ff00000ff057808 */ /* 0x000fe20004000000 */
[----:B------:R-:W-:Y:S02]  /*194f0*/  IMAD.MOV.U32 R4, RZ, RZ, RZ ;  /* 0x000000ffff047224 */ /* 0x000fe400078e00ff */
[----:B--2---:R-:W-:Y:S04]  /*19500*/  STG.E.64 desc[UR4][R8.64], R14 ;  /* 0x0000000e08007986 */ /* 0x004fe8000c101b04 */
[----:B------:R-:W-:Y:S01]  /*19510*/  STG.E.64 desc[UR4][R2.64], R4 ;  /* 0x0000000402007986 */ /* 0x000fe2000c101b04 */
[----:B------:R-:W-:Y:S05]  /*19520*/  EXIT ;  /* 0x000000000000794d */ /* 0x000fea0003800000 */
        .weak           $__internal_8_$__cuda_sm20_dblrcp_rn_slowpath_v3
        .type           $__internal_8_$__cuda_sm20_dblrcp_rn_slowpath_v3,@function
        .size           $__internal_8_$__cuda_sm20_dblrcp_rn_slowpath_v3,($__internal_9_$__cuda_sm20_div_rn_f64_full - $__internal_8_$__cuda_sm20_dblrcp_rn_slowpath_v3)
$__internal_8_$__cuda_sm20_dblrcp_rn_slowpath_v3:
        /* <DEDUP_REMOVED lines=11> */
[----:B------:R-:W-:Y:S02]  /*195e0*/  VIADD R23, R21, 0xc0200000 ;  /* 0xc020000015177836 */ /* 0x000fe40000000000 */
[----:B------:R-:W-:Y:S02]  /*195f0*/  IMAD.MOV.U32 R22, RZ, RZ, R20 ;  /* 0x000000ffff167224 */ /* 0x000fe400078e0014 */
[----:B------:R-:W0:Y:S04]  /*19600*/  MUFU.RCP64H R25, R23 ;  /* 0x0000001700197308 */ /* 0x000e280000001800 */
        /* <DEDUP_REMOVED lines=10> */
.L_x_732:
[----:B------:R-:W-:-:S06]  /*196b0*/  DMUL R20, R20, 8.11296384146066816958e+31 ;  /* 0x4690000014147828 */ /* 0x000fcc0000000000 */
        /* <DEDUP_REMOVED lines=8> */
.L_x_730:
[----:B------:R-:W-:Y:S01]  /*19740*/  LOP3.LUT R23, R21, 0x80000, RZ, 0xfc, !PT ;  /* 0x0008000015177812 */ /* 0x000fe200078efcff */
[----:B------:R-:W-:-:S07]  /*19750*/  IMAD.MOV.U32 R22, RZ, RZ, R20 ;  /* 0x000000ffff167224 */ /* 0x000fce00078e0014 */
.L_x_731:
[----:B------:R-:W-:Y:S05]  /*19760*/  BSYNC.RECONVERGENT B0 ;  /* 0x0000000000007941 */ /* 0x000fea0003800200 */
.L_x_729:
[----:B------:R-:W-:-:S04]  /*19770*/  IMAD.MOV.U32 R29, RZ, RZ, 0x0 ;  /* 0x00000000ff1d7424 */ /* 0x000fc800078e00ff */
[----:B------:R-:W-:Y:S05]  /*19780*/  RET.REL.NODEC R28 `(_Z6calacpPdS_S_S_S_S_iS_S_S_S_P17curandStateXORWOWdS_) ;  /* 0xfffffe681c1c7950 */ /* 0x000fea0003c3ffff */
        .weak           $__internal_9_$__cuda_sm20_div_rn_f64_full
        .type           $__internal_9_$__cuda_sm20_div_rn_f64_full,@function
        .size           $__internal_9_$__cuda_sm20_div_rn_f64_full,($_Z6calacpPdS_S_S_S_S_iS_S_S_S_P17curandStateXORWOWdS_$__internal_accurate_pow - $__internal_9_$__cuda_sm20_div_rn_f64_full)
$__internal_9_$__cuda_sm20_div_rn_f64_full:
[C---:B------:R-:W-:Y:S01]  /*19790*/  FSETP.GEU.AND P0, PT, |R23|.reuse, 1.469367938527859385e-39, PT ;  /* 0x001000001700780b */ /* 0x040fe20003f0e200 */
[--C-:B------:R-:W-:Y:S01]  /*197a0*/  IMAD.MOV.U32 R40, RZ, RZ, R22.reuse ;  /* 0x000000ffff287224 */ /* 0x100fe200078e0016 */
[----:B------:R-:W-:Y:S01]  /*197b0*/  LOP3.LUT R26, R23, 0x800fffff, RZ, 0xc0, !PT ;  /* 0x800fffff171a7812 */ /* 0x000fe200078ec0ff */
[----:B------:R-:W-:Y:S01]  /*197c0*/  IMAD.MOV.U32 R41, RZ, RZ, R23 ;  /* 0x000000ffff297224 */ /* 0x000fe200078e0017 */
[----:B------:R-:W-:Y:S01]  /*197d0*/  BSSY.RECONVERGENT B0, `(.L_x_733) ;  /* 0x000005c000007945 */ /* 0x000fe20003800200 */
[----:B------:R-:W-:Y:S01]  /*197e0*/  IMAD.MOV.U32 R42, RZ, RZ, R22 ;  /* 0x000000ffff2a7224 */ /* 0x000fe200078e0016 */
[----:B------:R-:W-:Y:S01]  /*197f0*/  LOP3.LUT R43, R26, 0x3ff00000, RZ, 0xfc, !PT ;  /* 0x3ff000001a2b7812 */ /* 0x000fe200078efcff */
[----:B------:R-:W-:Y:S02]  /*19800*/  IMAD.MOV.U32 R45, RZ, RZ, R24 ;  /* 0x000000ffff2d7224 */ /* 0x000fe400078e0018 */
[----:B------:R-:W-:Y:S02]  /*19810*/  IMAD.MOV.U32 R50, RZ, RZ, 0x1 ;  /* 0x00000001ff327424 */ /* 0x000fe400078e00ff */
[----:B------:R-:W-:Y:S01]  /*19820*/  IMAD.MOV.U32 R44, RZ, RZ, R25 ;  /* 0x000000ffff2c7224 */ /* 0x000fe200078e0019 */
[C---:B------:R-:W-:Y:S01]  /*19830*/  FSETP.GEU.AND P2, PT, |R45|.reuse, 1.469367938527859385e-39, PT ;  /* 0x001000002d00780b */ /* 0x040fe20003f4e200 */
[----:B------:R-:W-:Y:S01]  /*19840*/  @!P0 DMUL R42, R40, 8.98846567431157953865e+307 ;  /* 0x7fe00000282a8828 */ /* 0x000fe20000000000 */
[----:B------:R-:W-:Y:S01]  /*19850*/  LOP3.LUT R22, R45, 0x7ff00000, RZ, 0xc0, !PT ;  /* 0x7ff000002d167812 */ /* 0x000fe200078ec0ff */
[----:B------:R-:W-:Y:S01]  /*19860*/  IMAD.MOV.U32 R46, RZ, RZ, R44 ;  /* 0x000000ffff2e7224 */ /* 0x000fe200078e002c */
[----:B------:R-:W-:Y:S01]  /*19870*/  LOP3.LUT R25, R23, 0x7ff00000, RZ, 0xc0, !PT ;  /* 0x7ff0000017197812 */ /* 0x000fe200078ec0ff */
[----:B------:R-:W-:-:S02]  /*19880*/  IMAD.MOV.U32 R23, RZ, RZ, 0x1ca00000 ;  /* 0x1ca00000ff177424 */ /* 0x000fc400078e00ff */
[----:B------:R-:W0:Y:S01]  /*19890*/  MUFU.RCP64H R51, R43 ;  /* 0x0000002b00337308 */ /* 0x000e220000001800 */
[----:B------:R-:W-:-:S03]  /*198a0*/  ISETP.GE.U32.AND P1, PT, R22, R25, PT ;  /* 0x000000191600720c */ /* 0x000fc60003f26070 */
[----:B------:R-:W-:Y:S02]  /*198b0*/  @!P0 LOP3.LUT R25, R43, 0x7ff00000, RZ, 0xc0, !PT ;  /* 0x7ff000002b198812 */ /* 0x000fe400078ec0ff */
[----:B------:R-:W-:Y:S01]  /*198c0*/  @!P2 LOP3.LUT R24, R41, 0x7ff00000, RZ, 0xc0, !PT ;  /* 0x7ff000002918a812 */ /* 0x000fe200078ec0ff */
[----:B------:R-:W-:-:S03]  /*198d0*/  @!P2 IMAD.MOV.U32 R48, RZ, RZ, RZ ;  /* 0x000000ffff30a224 */ /* 0x000fc600078e00ff */
[----:B------:R-:W-:-:S04]  /*198e0*/  @!P2 ISETP.GE.U32.AND P3, PT, R22, R24, PT ;  /* 0x000000181600a20c */ /* 0x000fc80003f66070 */
[----:B------:R-:W-:Y:S01]  /*198f0*/  @!P2 SEL R24, R23, 0x63400000, !P3 ;  /* 0x634000001718a807 */ /* 0x000fe20005800000 */
[----:B0-----:R-:W-:-:S03]  /*19900*/  DFMA R26, R50, -R42, 1 ;  /* 0x3ff00000321a742b */ /* 0x001fc6000000082a */
[----:B------:R-:W-:-:S04]  /*19910*/  @!P2 LOP3.LUT R24, R24, 0x80000000, R45, 0xf8, !PT ;  /* 0x800000001818a812 */ /* 0x000fc800078ef82d */
[----:B------:R-:W-:Y:S01]  /*19920*/  @!P2 LOP3.LUT R49, R24, 0x100000, RZ, 0xfc, !PT ;  /* 0x001000001831a812 */ /* 0x000fe200078efcff */
[----:B------:R-:W-:Y:S01]  /*19930*/  IMAD.MOV.U32 R24, RZ, RZ, R22 ;  /* 0x000000ffff187224 */ /* 0x000fe200078e0016 */
[----:B------:R-:W-:-:S08]  /*19940*/  DFMA R26, R26, R26, R26 ;  /* 0x0000001a1a1a722b */ /* 0x000fd0000000001a */
[----:B------:R-:W-:Y:S01]  /*19950*/  DFMA R50, R50, R26, R50 ;  /* 0x0000001a3232722b */ /* 0x000fe20000000032 */
[----:B------:R-:W-:-:S04]  /*19960*/  SEL R26, R23, 0x63400000, !P1 ;  /* 0x63400000171a7807 */ /* 0x000fc80004800000 */
[----:B------:R-:W-:-:S03]  /*19970*/  LOP3.LUT R47, R26, 0x800fffff, R45, 0xf8, !PT ;  /* 0x800fffff1a2f7812 */ /* 0x000fc600078ef82d */
[----:B------:R-:W-:-:S03]  /*19980*/  DFMA R26, R50, -R42, 1 ;  /* 0x3ff00000321a742b */ /* 0x000fc6000000082a */
[----:B------:R-:W-:-:S05]  /*19990*/  @!P2 DFMA R46, R46, 2, -R48 ;  /* 0x400000002e2ea82b */ /* 0x000fca0000000830 */
[----:B------:R-:W-:Y:S01]  /*199a0*/  DFMA R50, R50, R26, R50 ;  /* 0x0000001a3232722b */ /* 0x000fe20000000032 */
[----:B------:R-:W-:-:S04]  /*199b0*/  VIADD R27, R25, 0xffffffff ;  /* 0xffffffff191b7836 */ /* 0x000fc80000000000 */
        /* <DEDUP_REMOVED lines=10> */
[----:B------:R-:W-:Y:S01]  /*19a60*/  ISETP.GE.U32.AND P0, PT, R22, R24, PT ;  /* 0x000000181600720c */ /* 0x000fe20003f06070 */
[----:B------:R-:W-:Y:S01]  /*19a70*/  IMAD.MOV.U32 R24, RZ, RZ, RZ ;  /* 0x000000ffff187224 */ /* 0x000fe200078e00ff */
        /* <DEDUP_REMOVED lines=25> */
.L_x_734:
        /* <DEDUP_REMOVED lines=17> */
.L_x_737:
[----:B------:R-:W-:Y:S01]  /*19d20*/  LOP3.LUT R22, R41, 0x80000, RZ, 0xfc, !PT ;  /* 0x0008000029167812 */ /* 0x000fe200078efcff */
[----:B------:R-:W-:-:S04]  /*19d30*/  IMAD.MOV.U32 R48, RZ, RZ, R40 ;  /* 0x000000ffff307224 */ /* 0x000fc800078e0028 */
[----:B------:R-:W-:Y:S01]  /*19d40*/  IMAD.MOV.U32 R49, RZ, RZ, R22 ;  /* 0x000000ffff317224 */ /* 0x000fe200078e0016 */
[----:B------:R-:W-:Y:S06]  /*19d50*/  BRA `(.L_x_735) ;  /* 0x00000000000c7947 */ /* 0x000fec0003800000 */
.L_x_736:
[----:B------:R-:W-:Y:S01]  /*19d60*/  LOP3.LUT R22, R45, 0x80000, RZ, 0xfc, !PT ;  /* 0x000800002d167812 */ /* 0x000fe200078efcff */
[----:B------:R-:W-:-:S04]  /*19d70*/  IMAD.MOV.U32 R48, RZ, RZ, R44 ;  /* 0x000000ffff307224 */ /* 0x000fc800078e002c */
[----:B------:R-:W-:-:S07]  /*19d80*/  IMAD.MOV.U32 R49, RZ, RZ, R22 ;  /* 0x000000ffff317224 */ /* 0x000fce00078e0016 */
.L_x_735:
[----:B------:R-:W-:Y:S05]  /*19d90*/  BSYNC.RECONVERGENT B0 ;  /* 0x0000000000007941 */ /* 0x000fea0003800200 */
.L_x_733:
[----:B------:R-:W-:Y:S02]  /*19da0*/  IMAD.MOV.U32 R24, RZ, RZ, R3 ;  /* 0x000000ffff187224 */ /* 0x000fe400078e0003 */
[----:B------:R-:W-:Y:S02]  /*19db0*/  IMAD.MOV.U32 R25, RZ, RZ, 0x0 ;  /* 0x00000000ff197424 */ /* 0x000fe400078e00ff */
[----:B------:R-:W-:Y:S02]  /*19dc0*/  IMAD.MOV.U32 R22, RZ, RZ, R48 ;  /* 0x000000ffff167224 */ /* 0x000fe400078e0030 */
[----:B------:R-:W-:Y:S01]  /*19dd0*/  IMAD.MOV.U32 R23, RZ, RZ, R49 ;  /* 0x000000ffff177224 */ /* 0x000fe200078e0031 */
[----:B------:R-:W-:Y:S06]  /*19de0*/  RET.REL.NODEC R24 `(_Z6calacpPdS_S_S_S_S_iS_S_S_S_P17curandStateXORWOWdS_) ;  /* 0xfffffe6018847950 */ /* 0x000fec0003c3ffff */
        .type           $_Z6calacpPdS_S_S_S_S_iS_S_S_S_P17curandStateXORWOWdS_$__internal_accurate_pow,@function
        .size           $_Z6calacpPdS_S_S_S_S_iS_S_S_S_P17curandStateXORWOWdS_$__internal_accurate_pow,(.L_x_871 - $_Z6calacpPdS_S_S_S_S_iS_S_S_S_P17curandStateXORWOWdS_$__internal_accurate_pow)
$_Z6calacpPdS_S_S_S_S_iS_S_S_S_P17curandStateXORWOWdS_$__internal_accurate_pow:
[----:B------:R-:W-:Y:S01]  /*19df0*/  ISETP.GT.U32.AND P0, PT, R22, 0xfffff, PT ;  /* 0x000fffff1600780c */ /* 0x000fe20003f04070 */
[----:B------:R-:W-:Y:S01]  /*19e00*/  IMAD.MOV.U32 R26, RZ, RZ, R25 ;  /* 0x000000ffff1a7224 */ /* 0x000fe200078e0019 */
[----:B------:R-:W-:Y:S01]  /*19e10*/  UMOV UR6, 0x7d2cafe2 ;  /* 0x7d2cafe200067882 */ /* 0x000fe20000000000 */
[----:B------:R-:W-:Y:S01]  /*19e20*/  IMAD.MOV.U32 R27, RZ, RZ, R22 ;  /* 0x000000ffff1b7224 */ /* 0x000fe200078e0016 */
[----:B------:R-:W-:Y:S01]  /*19e30*/  UMOV UR7, 0x3eb0f5ff ;  /* 0x3eb0f5ff00077882 */ /* 0x000fe20000000000 */
[----:B------:R-:W-:Y:S01]  /*19e40*/  UMOV UR8, 0x3b39803f ;  /* 0x3b39803f00087882 */ /* 0x000fe20000000000 */
[----:B------:R-:W-:-:S07]  /*19e50*/  UMOV UR9, 0x3c7abc9e ;  /* 0x3c7abc9e00097882 */ /* 0x000fce0000000000 */
[----:B------:R-:W-:Y:S01]  /*19e60*/  @!P0 DMUL R40, R26, 1.80143985094819840000e+16 ;  /* 0x435000001a288828 */ /* 0x000fe20000000000 */
[--C-:B------:R-:W-:Y:S01]  /*19e70*/  IMAD.MOV.U32 R26, RZ, RZ, R22.reuse ;  /* 0x000000ffff1a7224 */ /* 0x100fe200078e0016 */
[----:B------:R-:W-:-:S08]  /*19e80*/  SHF.R.U32.HI R22, RZ, 0x14, R22 ;  /* 0x00000014ff167819 */ /* 0x000fd00000011616 */
[----:B------:R-:W-:Y:S01]  /*19e90*/  @!P0 IMAD.MOV.U32 R26, RZ, RZ, R41 ;  /* 0x000000ffff1a8224 */ /* 0x000fe200078e0029 */
[----:B------:R-:W-:Y:S01]  /*19ea0*/  @!P0 LEA.HI R22, R41, 0xffffffca, RZ, 0xc ;  /* 0xffffffca29168811 */ /* 0x000fe200078f60ff */
[----:B------:R-:W-:-:S03]  /*19eb0*/  @!P0 IMAD.MOV.U32 R25, RZ, RZ, R40 ;  /* 0x000000ffff198224 */ /* 0x000fc600078e0028 */
[----:B------:R-:W-:Y:S01]  /*19ec0*/  LOP3.LUT R26, R26, 0x800fffff, RZ, 0xc0, !PT ;  /* 0x800fffff1a1a7812 */ /* 0x000fe200078ec0ff */
[----:B------:R-:W-:-:S03]  /*19ed0*/  IMAD.MOV.U32 R48, RZ, RZ, R25 ;  /* 0x000000ffff307224 */ /* 0x000fc600078e0019 */
[----:B------:R-:W-:-:S04]  /*19ee0*/  LOP3.LUT R26, R26, 0x3ff00000, RZ, 0xfc, !PT ;  /* 0x3ff000001a1a7812 */ /* 0x000fc800078efcff */
[----:B------:R-:W-:Y:S01]  /*19ef0*/  ISETP.GE.U32.AND P2, PT, R26, 0x3ff6a09f, PT ;  /* 0x3ff6a09f1a00780c */ /* 0x000fe20003f46070 */
[----:B------:R-:W-:Y:S02]  /*19f00*/  IMAD.MOV.U32 R49, RZ, RZ, R26 ;  /* 0x000000ffff317224 */ /* 0x000fe400078e001a */
[----:B------:R-:W-:-:S10]  /*19f10*/  IMAD.MOV.U32 R26, RZ, RZ, RZ ;  /* 0x000000ffff1a7224 */ /* 0x000fd400078e00ff */
[----:B------:R-:W-:-:S04]  /*19f20*/  @P2 VIADD R25, R49, 0xfff00000 ;  /* 0xfff0000031192836 */ /* 0x000fc80000000000 */
[----:B------:R-:W-:Y:S02]  /*19f30*/  @P2 IMAD.MOV.U32 R49, RZ, RZ, R25 ;  /* 0x000000ffff312224 */ /* 0x000fe400078e0019 */
[C---:B------:R-:W-:Y:S02]  /*19f40*/  VIADD R25, R22.reuse, 0xfffffc01 ;  /* 0xfffffc0116197836 */ /* 0x040fe40000000000 */
[----:B------:R-:W-:Y:S02]  /*19f50*/  @P2 VIADD R25, R22, 0xfffffc02 ;  /* 0xfffffc0216192836 */ /* 0x000fe40000000000 */
        /* <DEDUP_REMOVED lines=36> */
[----:B------:R-:W-:-:S08]  /*1a1a0*/  DFMA R52, R44, R42, UR6 ;  /* 0x000000062c347e2b */ /* 0x000fd0000800002a */
[----:B------:R-:W-:Y:S01]  /*1a1b0*/  DADD R50, -R52, UR6 ;  /* 0x0000000634327e29 */ /* 0x000fe20008000100 */
[----:B------:R-:W-:Y:S01]  /*1a1c0*/  UMOV UR6, 0xb9e7b0 ;  /* 0x00b9e7b000067882 */ /* 0x000fe20000000000 */
[----:B------:R-:W-:-:S06]  /*1a1d0*/  UMOV UR7, 0x3c46a4cb ;  /* 0x3c46a4cb00077882 */ /* 0x000fcc0000000000 */
[----:B------:R-:W-:Y:S02]  /*1a1e0*/  DFMA R50, R44, R42, R50 ;  /* 0x0000002a2c32722b */ /* 0x000fe40000000032 */
[C---:B------:R-:W-:Y:S02]  /*1a1f0*/  DFMA R42, R54.reuse, R54, -R48 ;  /* 0x00000036362a722b */ /* 0x040fe40000000830 */
[----:B------:R-:W-:-:S04]  /*1a200*/  DMUL R44, R54, R48 ;  /* 0x00000030362c7228 */ /* 0x000fc80000000000 */
[----:B------:R-:W-:Y:S01]  /*1a210*/  DADD R50, R50, -UR6 ;  /* 0x8000000632327e29 */ /* 0x000fe20008000000 */
[----:B------:R-:W-:Y:S01]  /*1a220*/  UMOV UR6, 0x80000000 ;  /* 0x8000000000067882 */ /* 0x000fe20000000000 */
[C---:B------:R-:W-:Y:S01]  /*1a230*/  DFMA R46, R54.reuse, R46, R42 ;  /* 0x0000002e362e722b */ /* 0x040fe2000000002a */
[----:B------:R-:W-:Y:S01]  /*1a240*/  UMOV UR7, 0x43300000 ;  /* 0x4330000000077882 */ /* 0x000fe20000000000 */
        /* <DEDUP_REMOVED lines=16> */
[----:B------:R-:W-:Y:S01]  /*1a350*/  LOP3.LUT R44, R25, 0x80000000, RZ, 0x3c, !PT ;  /* 0x80000000192c7812 */ /* 0x000fe200078e3cff */
[----:B------:R-:W-:Y:S02]  /*1a360*/  IMAD.MOV.U32 R45, RZ, RZ, 0x43300000 ;  /* 0x43300000ff2d7424 */ /* 0x000fe400078e00ff */
[----:B------:R-:W-:-:S04]  /*1a370*/  IMAD.MOV.U32 R25, RZ, RZ, R23 ;  /* 0x000000ffff197224 */ /* 0x000fc800078e0017 */
[----:B------:R-:W-:Y:S01]  /*1a380*/  DADD R40, R46, R54 ;  /* 0x000000002e287229 */ /* 0x000fe20000000036 */
[C---:B------:R-:W-:Y:S01]  /*1a390*/  IMAD.SHL.U32 R23, R25.reuse, 0x2, RZ ;  /* 0x0000000219177824 */ /* 0x040fe200078e00ff */
[----:B------:R-:W-:Y:S01]  /*1a3a0*/  DADD R44, R44, -UR6 ;  /* 0x800000062c2c7e29 */ /* 0x000fe20008000000 */
[----:B------:R-:W-:Y:S01]  /*1a3b0*/  UMOV UR6, 0xfefa39ef ;  /* 0xfefa39ef00067882 */ /* 0x000fe20000000000 */
[----:B------:R-:W-:Y:S01]  /*1a3c0*/  UMOV UR7, 0x3fe62e42 ;  /* 0x3fe62e4200077882 */ /* 0x000fe20000000000 */
[----:B------:R-:W-:Y:S02]  /*1a3d0*/  LOP3.LUT R22, R25, 0xff0fffff, RZ, 0xc0, !PT ;  /* 0xff0fffff19167812 */ /* 0x000fe400078ec0ff */
[----:B------:R-:W-:Y:S01]  /*1a3e0*/  ISETP.GT.U32.AND P0, PT, R23, -0x2000001, PT ;  /* 0xfdffffff1700780c */ /* 0x000fe20003f04070 */
[----:B------:R-:W-:-:S03]  /*1a3f0*/  DADD R40, R26, R40 ;  /* 0x000000001a287229 */ /* 0x000fc60000000028 */
[----:B------:R-:W-:-:S05]  /*1a400*/  SEL R25, R22, R25, P0 ;  /* 0x0000001916197207 */ /* 0x000fca0000000000 */
        /* <DEDUP_REMOVED lines=8> */
[----:B------:R-:W-:Y:S02]  /*1a490*/  IMAD.MOV.U32 R42, RZ, RZ, 0x652b82fe ;  /* 0x652b82feff2a7424 */ /* 0x000fe400078e00ff */
[----:B------:R-:W-:-:S05]  /*1a4a0*/  IMAD.MOV.U32 R43, RZ, RZ, 0x3ff71547 ;  /* 0x3ff71547ff2b7424 */ /* 0x000fca00078e00ff */
[----:B------:R-:W-:-:S08]  /*1a4b0*/  DADD R40, R26, R44 ;  /* 0x000000001a287229 */ /* 0x000fd0000000002c */
        /* <DEDUP_REMOVED lines=61> */
.L_x_738:
[----:B------:R-:W-:Y:S01]  /*1a890*/  DFMA R26, R26, R40, R40 ;  /* 0x000000281a1a722b */ /* 0x000fe20000000028 */
[----:B------:R-:W-:Y:S01]  /*1a8a0*/  IMAD.MOV.U32 R24, RZ, RZ, R3 ;  /* 0x000000ffff187224 */ /* 0x000fe200078e0003 */
[----:B------:R-:W-:Y:S01]  /*1a8b0*/  DSETP.NEU.AND P0, PT, |R40|, +INF , PT ;  /* 0x7ff000002800742a */ /* 0x000fe20003f0d200 */
[----:B------:R-:W-:-:S07]  /*1a8c0*/  IMAD.MOV.U32 R25, RZ, RZ, 0x0 ;  /* 0x00000000ff197424 */ /* 0x000fce00078e00ff */
[----:B------:R-:W-:Y:S02]  /*1a8d0*/  FSEL R23, R40, R26, !P0 ;  /* 0x0000001a28177208 */ /* 0x000fe40004000000 */
[----:B------:R-:W-:Y:S01]  /*1a8e0*/  FSEL R22, R41, R27, !P0 ;  /* 0x0000001b29167208 */ /* 0x000fe20004000000 */
[----:B------:R-:W-:Y:S06]  /*1a8f0*/  RET.REL.NODEC R24 `(_Z6calacpPdS_S_S_S_S_iS_S_S_S_P17curandStateXORWOWdS_) ;  /* 0xfffffe5418c07950 */ /* 0x000fec0003c3ffff */
.L_x_739:
        /* <DEDUP_REMOVED lines=16> */
.L_x_871:


//--------------------- .text._Z7c_gammadPdS_iP17curandStateXORWOW --------------------------
	.section	.text._Z7c_gammadPdS_iP17curandStateXORWOW,"ax",@progbits
	.align	128
        .global         _Z7c_gammadPdS_iP17curandStateXORWOW
        .type           _Z7c_gammadPdS_iP17curandStateXORWOW,@function
        .size           _Z7c_gammadPdS_iP17curandStateXORWOW,(.L_x_876 - _Z7c_gammadPdS_iP17curandStateXORWOW)
        .other          _Z7c_gammadPdS_iP17curandStateXORWOW,@"STO_CUDA_ENTRY STV_DEFAULT"
_Z7c_gammadPdS_iP17curandStateXORWOW:
.text._Z7c_gammadPdS_iP17curandStateXORWOW:
[----:B------:R-:W-:Y:S01]  /*0000*/  LDC R1, c[0x0][0x37c] ;  /* 0x0000df00ff017b82 */ /* 0x000fe20000000800 */
[----:B------:R-:W0:Y:S07]  /*0010*/  S2R R10, SR_TID.X ;  /* 0x00000000000a7919 */ /* 0x000e2e0000002100 */
[----:B------:R-:W0:Y:S08]  /*0020*/  S2UR UR6, SR_CTAID.X ;  /* 0x00000000000679c3 */ /* 0x000e300000002500 */
[----:B------:R-:W0:Y:S01]  /*0030*/  LDC R3, c[0x0][0x360] ;  /* 0x0000d800ff037b82 */ /* 0x000e220000000800 */
[----:B------:R-:W-:Y:S01]  /*0040*/  IMAD.MOV.U32 R16, RZ, RZ, 0x55555555 ;  /* 0x55555555ff107424 */ /* 0x000fe200078e00ff */
[----:B------:R-:W1:Y:S01]  /*0050*/  LDCU.64 UR4, c[0x0][0x358] ;  /* 0x00006b00ff0477ac */ /* 0x000e620008000a00 */
[----:B------:R-:W-:-:S05]  /*0060*/  IMAD.MOV.U32 R17, RZ, RZ, 0x3fd55555 ;  /* 0x3fd55555ff117424 */ /* 0x000fca00078e00ff */
[----:B------:R-:W2:Y:S01]  /*0070*/  LDC.64 R4, c[0x0][0x3a0] ;  /* 0x0000e800ff047b82 */ /* 0x000ea20000000a00 */
[----:B0-----:R-:W-:Y:S01]  /*0080*/  IMAD R10, R3, UR6, R10 ;  /* 0x00000006030a7c24 */ /* 0x001fe2000f8e020a */
[----:B------:R-:W0:Y:S01]  /*0090*/  LDCU.64 UR6, c[0x0][0x380] ;  /* 0x00007000ff0677ac */ /* 0x000e220008000a00 */
[----:B------:R-:W-:Y:S02]  /*00a0*/  IMAD.MOV.U32 R22, RZ, RZ, 0x0 ;  /* 0x00000000ff167424 */ /* 0x000fe400078e00ff */
[----:B------:R-:W-:Y:S02]  /*00b0*/  IMAD.MOV.U32 R23, RZ, RZ, 0x3fd80000 ;  /* 0x3fd80000ff177424 */ /* 0x000fe400078e00ff */
[----:B--2---:R-:W-:-:S05]  /*00c0*/  IMAD.WIDE R4, R10, 0x30, R4 ;  /* 0x000000300a047825 */ /* 0x004fca00078e0204 */
[----:B-1----:R-:W5:Y:S04]  /*00d0*/  LDG.E R0, desc[UR4][R4.64+0x18] ;  /* 0x0000180404007981 */ /* 0x002f68000c1e1900 */
[----:B------:R-:W5:Y:S01]  /*00e0*/  LDG.E R2, desc[UR4][R4.64+0x20] ;  /* 0x0000200404027981 */ /* 0x000f62000c1e1900 */
[----:B0-----:R-:W-:-:S03]  /*00f0*/  DADD R16, -R16, UR6 ;  /* 0x0000000610107e29 */ /* 0x001fc60008000100 */
[----:B------:R-:W5:Y:S04]  /*0100*/  LDG.E.64 R20, desc[UR4][R4.64] ;  /* 0x0000000404147981 */ /* 0x000f68000c1e1b00 */
[----:B------:R-:W5:Y:S01]  /*0110*/  LDG.E.64 R18, desc[UR4][R4.64+0x8] ;  /* 0x0000080404127981 */ /* 0x000f62000c1e1b00 */
[----:B------:R-:W-:-:S03]  /*0120*/  DMUL R6, R16, 9 ;  /* 0x4022000010067828 */ /* 0x000fc60000000000 */
[----:B------:R0:W5:Y:S03]  /*0130*/  LDG.E.64 R8, desc[UR4][R4.64+0x10] ;  /* 0x0000100404087981 */ /* 0x000166000c1e1b00 */
[----:B------:R-:W1:Y:S04]  /*0140*/  MUFU.RSQ64H R13, R7 ;  /* 0x00000007000d7308 */ /* 0x000e680000001c00 */
[----:B------:R-:W-:-:S05]  /*0150*/  VIADD R12, R7, 0xfcb00000 ;  /* 0xfcb00000070c7836 */ /* 0x000fca0000000000 */
[----:B------:R-:W-:Y:S01]  /*0160*/  ISETP.GE.U32.AND P0, PT, R12, 0x7ca00000, PT ;  /* 0x7ca000000c00780c */ /* 0x000fe20003f06070 */
[----:B-1----:R-:W-:-:S08]  /*0170*/  DMUL R14, R12, R12 ;  /* 0x0000000c0c0e7228 */ /* 0x002fd00000000000 */
        /* <DEDUP_REMOVED lines=8> */
[----:B0-----:R-:W-:Y:S01]  /*0200*/  DFMA R4, R24, R26, R22 ;  /* 0x0000001a1804722b */ /* 0x001fe20000000016 */
[----:B------:R-:W-:Y:S10]  /*0210*/  @!P0 BRA `(.L_x_740) ;  /* 0x0000000000108947 */ /* 0x000ff40003800000 */
[----:B------:R-:W-:-:S07]  /*0220*/  MOV R4, 0x240 ;  /* 0x0000024000047802 */ /* 0x000fce0000000f00 */
[----:B-----5:R-:W-:Y:S05]  /*0230*/  CALL.REL.NOINC `($__internal_12_$__cuda_sm20_dsqrt_rn_f64_mediumpath_v1) ;  /* 0x0000001c00f47944 */ /* 0x020fea0003c00000 */
[----:B------:R-:W-:Y:S02]  /*0240*/  IMAD.MOV.U32 R4, RZ, RZ, R12 ;  /* 0x000000ffff047224 */ /* 0x000fe400078e000c */
[----:B------:R-:W-:-:S07]  /*0250*/  IMAD.MOV.U32 R5, RZ, RZ, R13 ;  /* 0x000000ffff057224 */ /* 0x000fce00078e000d */
.L_x_740:
[----:B------:R-:W0:Y:S01]  /*0260*/  MUFU.RCP64H R7, R5 ;  /* 0x0000000500077308 */ /* 0x000e220000001800 */
[----:B------:R-:W-:-:S05]  /*0270*/  VIADD R6, R5, 0x300402 ;  /* 0x0030040205067836 */ /* 0x000fca0000000000 */
        /* <DEDUP_REMOVED lines=8> */
[----:B------:R-:W-:Y:S01]  /*0300*/  IMAD.MOV.U32 R22, RZ, RZ, R4 ;  /* 0x000000ffff167224 */ /* 0x000fe200078e0004 */
[----:B------:R-:W-:Y:S02]  /*0310*/  MOV R23, R5 ;  /* 0x0000000500177202 */ /* 0x000fe40000000f00 */
[----:B------:R-:W-:Y:S01]  /*0320*/  MOV R4, 0x350 ;  /* 0x0000035000047802 */ /* 0x000fe20000000f00 */
[----:B------:R-:W-:-:S07]  /*0330*/  VIADD R3, R3, 0xfff00000 ;  /* 0xfff0000003037836 */ /* 0x000fce0000000000 */
[----:B-----5:R-:W-:Y:S05]  /*0340*/  CALL.REL.NOINC `($__internal_10_$__cuda_sm20_dblrcp_rn_slowpath_v3) ;  /* 0x0000001400a47944 */ /* 0x020fea0003c00000 */
.L_x_741:
[----:B------:R-:W0:Y:S08]  /*0350*/  LDC.64 R12, c[0x0][0x388] ;  /* 0x0000e200ff0c7b82 */ /* 0x000e300000000a00 */
[----:B------:R-:W1:Y:S01]  /*0360*/  LDC.64 R4, c[0x0][0x390] ;  /* 0x0000e400ff047b82 */ /* 0x000e620000000a00 */
[----:B0-----:R-:W-:-:S04]  /*0370*/  IMAD.WIDE R12, R10, 0x8, R12 ;  /* 0x000000080a0c7825 */ /* 0x001fc800078e020c */
[----:B-1----:R-:W-:-:S07]  /*0380*/  IMAD.WIDE R10, R10, 0x8, R4 ;  /* 0x000000080a0a7825 */ /* 0x002fce00078e0204 */
.L_x_763:
[----:B-----5:R-:W-:Y:S01]  /*0390*/  SHF.R.U32.HI R4, RZ, 0x2, R21 ;  /* 0x00000002ff047819 */ /* 0x020fe20000011615 */
[----:B0-----:R-:W-:Y:S01]  /*03a0*/  IMAD.SHL.U32 R6, R9, 0x10, RZ ;  /* 0x0000001009067824 */ /* 0x001fe200078e00ff */
[----:B------:R-:W-:Y:S01]  /*03b0*/  ISETP.NE.AND P0, PT, R0, 0x1, PT ;  /* 0x000000010000780c */ /* 0x000fe20003f05270 */
[----:B------:R-:W-:Y:S01]  /*03c0*/  BSSY.RECONVERGENT B0, `(.L_x_742) ;  /* 0x0000055000007945 */ /* 0x000fe20003800200 */
[----:B------:R-:W-:Y:S01]  /*03d0*/  LOP3.LUT R4, R4, R21, RZ, 0x3c, !PT ;  /* 0x0000001504047212 */ /* 0x000fe200078e3cff */
[----:B------:R-:W-:Y:S01]  /*03e0*/  IMAD.MOV.U32 R0, RZ, RZ, RZ ;  /* 0x000000ffff007224 */ /* 0x000fe200078e00ff */
[----:B------:R-:W-:-:S03]  /*03f0*/  MOV R21, 0x2f800000 ;  /* 0x2f80000000157802 */ /* 0x000fc60000000f00 */
[----:B------:R-:W-:-:S05]  /*0400*/  IMAD.SHL.U32 R3, R4, 0x2, RZ ;  /* 0x0000000204037824 */ /* 0x000fca00078e00ff */
[----:B------:R-:W-:Y:S01]  /*0410*/  LOP3.LUT R5, R9, R6, R3, 0x96, !PT ;  /* 0x0000000609057212 */ /* 0x000fe200078e9603 */
[----:B------:R-:W-:Y:S02]  /*0420*/  VIADD R3, R20, 0x587c5 ;  /* 0x000587c514037836 */ /* 0x000fe40000000000 */
[----:B------:R-:W-:Y:S01]  /*0430*/  IMAD.MOV.U32 R6, RZ, RZ, R2 ;  /* 0x000000ffff067224 */ /* 0x000fe200078e0002 */
[----:B------:R-:W-:Y:S01]  /*0440*/  LOP3.LUT R22, R5, R4, RZ, 0x3c, !PT ;  /* 0x0000000405167212 */ /* 0x000fe200078e3cff */
[----:B------:R-:W-:-:S04]  /*0450*/  IMAD.MOV.U32 R5, RZ, RZ, R9 ;  /* 0x000000ffff057224 */ /* 0x000fc800078e0009 */
[----:B------:R-:W-:Y:S02]  /*0460*/  IMAD.IADD R4, R22, 0x1, R3 ;  /* 0x0000000116047824 */ /* 0x000fe400078e0203 */
[----:B------:R-:W-:-:S03]  /*0470*/  IMAD.MOV.U32 R40, RZ, RZ, R22 ;  /* 0x000000ffff287224 */ /* 0x000fc600078e0016 */
[----:B------:R-:W-:Y:S01]  /*0480*/  I2FP.F32.U32 R7, R4 ;  /* 0x0000000400077245 */ /* 0x000fe20000201000 */
[----:B------:R-:W-:-:S04]  /*0490*/  IMAD.MOV.U32 R4, RZ, RZ, R8 ;  /* 0x000000ffff047224 */ /* 0x000fc800078e0008 */
[----:B------:R-:W-:Y:S01]  /*04a0*/  FFMA R7, R7, R21, 1.1641532182693481445e-10 ;  /* 0x2f00000007077423 */ /* 0x000fe20000000015 */
[----:B------:R-:W-:Y:S06]  /*04b0*/  @!P0 BRA `(.L_x_743) ;  /* 0x0000000400148947 */ /* 0x000fec0003800000 */
[----:B------:R-:W-:Y:S01]  /*04c0*/  SHF.R.U32.HI R3, RZ, 0x2, R18 ;  /* 0x00000002ff037819 */ /* 0x000fe20000011612 */
[----:B------:R-:W-:Y:S01]  /*04d0*/  BSSY.RECONVERGENT B1, `(.L_x_744) ;  /* 0x000003a000017945 */ /* 0x000fe20003800200 */
[----:B------:R-:W-:Y:S02]  /*04e0*/  SHF.L.U32 R0, R22, 0x4, RZ ;  /* 0x0000000416007819 */ /* 0x000fe400000006ff */
        /* <DEDUP_REMOVED lines=22> */
[----:B------:R-:W-:Y:S01]  /*0650*/  FFMA R21, R2, R21, 0.13980610668659210205 ;  /* 0x3e0f295502157423 */ /* 0x000fe20000000015 */
[----:B------:R-:W-:-:S03]  /*0660*/  IMAD.MOV.U32 R19, RZ, RZ, 0x30c90fdb ;  /* 0x30c90fdbff137424 */ /* 0x000fc600078e00ff */
        /* <DEDUP_REMOVED lines=15> */
[----:B------:R-:W-:Y:S01]  /*0760*/  VIADD R3, R20, 0x10974f ;  /* 0x0010974f14037836 */ /* 0x000fe20000000000 */
[----:B------:R-:W-:-:S02]  /*0770*/  FSEL R21, R6, +INF , P0 ;  /* 0x7f80000006157808 */ /* 0x000fc40000000000 */
[----:B------:R-:W-:Y:S02]  /*0780*/  LOP3.LUT R40, R2, R5, RZ, 0x3c, !PT ;  /* 0x0000000502287212 */ /* 0x000fe400078e3cff */
[----:B------:R0:W1:Y:S01]  /*0790*/  MUFU.RSQ R4, R21 ;  /* 0x0000001500047308 */ /* 0x0000620000001400 */
[----:B------:R-:W-:Y:S02]  /*07a0*/  VIADD R2, R21, 0xf3000000 ;  /* 0xf300000015027836 */ /* 0x000fe40000000000 */
[----:B------:R-:W-:-:S03]  /*07b0*/  IMAD.IADD R0, R40, 0x1, R3 ;  /* 0x0000000128007824 */ /* 0x000fc600078e0203 */
[----:B------:R-:W-:Y:S02]  /*07c0*/  ISETP.GT.U32.AND P0, PT, R2, 0x727fffff, PT ;  /* 0x727fffff0200780c */ /* 0x000fe40003f04070 */
[----:B------:R-:W-:-:S05]  /*07d0*/  I2FP.F32.U32 R0, R0 ;  /* 0x0000000000007245 */ /* 0x000fca0000201000 */
[----:B------:R-:W-:-:S06]  /*07e0*/  FFMA R20, R0, R19, 7.314590599882819788e-10 ;  /* 0x30490fdb00147423 */ /* 0x000fcc0000000013 */
[----:B01----:R-:W-:Y:S05]  /*07f0*/  @!P0 BRA `(.L_x_745) ;  /* 0x00000000000c8947 */ /* 0x003fea0003800000 */
[----:B------:R-:W-:-:S07]  /*0800*/  MOV R18, 0x820 ;  /* 0x0000082000127802 */ /* 0x000fce0000000f00 */
[----:B------:R-:W-:Y:S05]  /*0810*/  CALL.REL.NOINC `($__internal_13_$__cuda_sm20_sqrt_rn_f32_slowpath) ;  /* 0x0000001c00147944 */ /* 0x000fea0003c00000 */
[----:B------:R-:W-:Y:S05]  /*0820*/  BRA `(.L_x_746) ;  /* 0x0000000000107947 */ /* 0x000fea0003800000 */
.L_x_745:
[----:B------:R-:W-:Y:S01]  /*0830*/  FMUL.FTZ R2, R21, R4 ;  /* 0x0000000415027220 */ /* 0x000fe20000410000 */
[----:B------:R-:W-:-:S03]  /*0840*/  FMUL.FTZ R0, R4, 0.5 ;  /* 0x3f00000004007820 */ /* 0x000fc60000410000 */
[----:B------:R-:W-:-:S04]  /*0850*/  FFMA R19, -R2, R2, R21 ;  /* 0x0000000202137223 */ /* 0x000fc80000000115 */
[----:B------:R-:W-:-:S07]  /*0860*/  FFMA R2, R19, R0, R2 ;  /* 0x0000000013027223 */ /* 0x000fce0000000002 */
.L_x_746:
[----:B------:R-:W-:Y:S05]  /*0870*/  BSYNC.RECONVERGENT B1 ;  /* 0x0000000000017941 */ /* 0x000fea0003800200 */
.L_x_744:
[----:B------:R-:W-:Y:S01]  /*0880*/  FMUL.RZ R20, R20, 0.15915493667125701904 ;  /* 0x3e22f98314147820 */ /* 0x000fe2000040c000 */
[----:B------:R-:W-:Y:S01]  /*0890*/  MOV R4, R22 ;  /* 0x0000001600047202 */ /* 0x000fe20000000f00 */
[----:B------:R-:W-:Y:S02]  /*08a0*/  IMAD.MOV.U32 R18, RZ, RZ, R8 ;  /* 0x000000ffff127224 */ /* 0x000fe400078e0008 */
[----:B------:R-:W0:Y:S01]  /*08b0*/  MUFU.SIN R19, R20 ;  /* 0x0000001400137308 */ /* 0x000e220000000400 */
[----:B------:R-:W-:-:S07]  /*08c0*/  IMAD.MOV.U32 R0, RZ, RZ, 0x1 ;  /* 0x00000001ff007424 */ /* 0x000fce00078e00ff */
[----:B------:R-:W1:Y:S01]  /*08d0*/  MUFU.COS R21, R20 ;  /* 0x0000001400157308 */ /* 0x000e620000000000 */
[-C--:B0-----:R-:W-:Y:S01]  /*08e0*/  FMUL R6, R19, R2.reuse ;  /* 0x0000000213067220 */ /* 0x081fe20000400000 */
[----:B------:R-:W-:Y:S02]  /*08f0*/  IMAD.MOV.U32 R19, RZ, RZ, R9 ;  /* 0x000000ffff137224 */ /* 0x000fe400078e0009 */
[----:B-1----:R-:W-:-:S07]  /*0900*/  FMUL R2, R21, R2 ;  /* 0x0000000215027220 */ /* 0x002fce0000400000 */
.L_x_743:
[----:B------:R-:W-:Y:S05]  /*0910*/  BSYNC.RECONVERGENT B0 ;  /* 0x0000000000007941 */ /* 0x000fea0003800200 */
.L_x_742:
[----:B------:R-:W0:Y:S01]  /*0920*/  F2F.F64.F32 R8, R6 ;  /* 0x0000000600087310 */ /* 0x000e220000201800 */
[----:B------:R-:W-:Y:S01]  /*0930*/  BSSY.RECONVERGENT B0, `(.L_x_747) ;  /* 0x0000009000007945 */ /* 0x000fe20003800200 */
[----:B------:R-:W-:Y:S01]  /*0940*/  MOV R21, R18 ;  /* 0x0000001200157202 */ /* 0x000fe20000000f00 */
[----:B------:R-:W-:Y:S01]  /*0950*/  IMAD.MOV.U32 R20, RZ, RZ, RZ ;  /* 0x000000ffff147224 */ /* 0x000fe200078e00ff */
[----:B------:R-:W-:Y:S01]  /*0960*/  MOV R42, 0x9c0 ;  /* 0x000009c0002a7802 */ /* 0x000fe20000000f00 */
[----:B------:R-:W-:Y:S02]  /*0970*/  IMAD.MOV.U32 R41, RZ, RZ, 0x40080000 ;  /* 0x40080000ff297424 */ /* 0x000fe400078e00ff */
[----:B------:R-:W-:Y:S01]  /*0980*/  IMAD.MOV.U32 R18, RZ, RZ, R19 ;  /* 0x000000ffff127224 */ /* 0x000fe200078e0013 */
[----:B0-----:R-:W-:-:S08]  /*0990*/  DFMA R38, R8, R14, 1 ;  /* 0x3ff000000826742b */ /* 0x001fd0000000000e */
[----:B------:R-:W-:-:S11]  /*09a0*/  DADD R34, -RZ, |R38| ;  /* 0x00000000ff227229 */ /* 0x000fd60000000526 */
[----:B------:R-:W-:Y:S05]  /*09b0*/  CALL.REL.NOINC `($_Z7c_gammadPdS_iP17curandStateXORWOW$__internal_accurate_pow) ;  /* 0x0000001c00047944 */ /* 0x000fea0003c00000 */
[----:B------:R-:W-:Y:S05]  /*09c0*/  BSYNC.RECONVERGENT B0 ;  /* 0x0000000000007941 */ /* 0x000fea0003800200 */
.L_x_747:
        /* <DEDUP_REMOVED lines=20> */
.L_x_749:
[----:B------:R-:W-:Y:S05]  /*0b10*/  BSYNC.RECONVERGENT B0 ;  /* 0x0000000000007941 */ /* 0x000fea0003800200 */
.L_x_748:
[----:B------:R-:W-:Y:S01]  /*0b20*/  FSEL R38, R22, RZ, P0 ;  /* 0x000000ff16267208 */ /* 0x000fe20000000000 */
[----:B------:R-:W-:Y:S01]  /*0b30*/  BSSY.RECONVERGENT B0, `(.L_x_750) ;  /* 0x00000cd000007945 */ /* 0x000fe20003800200 */
[----:B------:R-:W-:Y:S02]  /*0b40*/  FSEL R39, R23, 1.875, P0 ;  /* 0x3ff0000017277808 */ /* 0x000fe40000000000 */
[----:B------:R-:W-:-:S04]  /*0b50*/  PLOP3.LUT P0, PT, PT, PT, PT, 0x80, 0x8 ;  /* 0x000000000008781c */ /* 0x000fc80003f0f070 */
[----:B------:R-:W-:-:S14]  /*0b60*/  DSETP.GT.AND P1, PT, R38, RZ, PT ;  /* 0x000000ff2600722a */ /* 0x000fdc0003f24000 */
[----:B------:R-:W-:Y:S05]  /*0b70*/  @!P1 BRA `(.L_x_751) ;  /* 0x0000000c00209947 */ /* 0x000fea0003800000 */
[----:B------:R-:W0:Y:S01]  /*0b80*/  F2F.F64.F32 R24, R7 ;  /* 0x0000000700187310 */ /* 0x000e220000201800 */
[----:B------:R-:W-:Y:S01]  /*0b90*/  BSSY.RECONVERGENT B1, `(.L_x_752) ;  /* 0x0000054000017945 */ /* 0x000fe20003800200 */
[----:B0-----:R-:W-:Y:S01]  /*0ba0*/  ISETP.GT.AND P0, PT, R25, 0xfffff, PT ;  /* 0x000fffff1900780c */ /* 0x001fe20003f04270 */
[--C-:B------:R-:W-:Y:S01]  /*0bb0*/  IMAD.MOV.U32 R22, RZ, RZ, R24.reuse ;  /* 0x000000ffff167224 */ /* 0x100fe200078e0018 */
[----:B------:R-:W-:Y:S01]  /*0bc0*/  MOV R30, R25 ;  /* 0x00000019001e7202 */ /* 0x000fe20000000f00 */
[----:B------:R-:W-:Y:S02]  /*0bd0*/  IMAD.MOV.U32 R23, RZ, RZ, R25 ;  /* 0x000000ffff177224 */ /* 0x000fe400078e0019 */
        /* <DEDUP_REMOVED lines=19> */
[----:B------:R-:W-:-:S12]  /*0d10*/  UMOV UR9, 0x43300000 ;  /* 0x4330000000097882 */ /* 0x000fd80000000000 */
[----:B------:R-:W-:Y:S01]  /*0d20*/  @P0 VIADD R7, R35, 0xfff00000 ;  /* 0xfff0000023070836 */ /* 0x000fe20000000000 */
[----:B------:R-:W-:-:S03]  /*0d30*/  @P0 IADD3 R19, PT, PT, R19, 0x1, RZ ;  /* 0x0000000113130810 */ /* 0x000fc60007ffe0ff */
[----:B------:R-:W-:-:S06]  /*0d40*/  @P0 IMAD.MOV.U32 R35, RZ, RZ, R7 ;  /* 0x000000ffff230224 */ /* 0x000fcc00078e0007 */
[C---:B------:R-:W-:Y:S02]  /*0d50*/  DADD R32, R34.reuse, 1 ;  /* 0x3ff0000022207429 */ /* 0x040fe40000000000 */
[----:B------:R-:W-:-:S04]  /*0d60*/  DADD R34, R34, -1 ;  /* 0xbff0000022227429 */ /* 0x000fc80000000000 */
[----:B------:R-:W0:Y:S02]  /*0d70*/  MUFU.RCP64H R23, R33 ;  /* 0x0000002100177308 */ /* 0x000e240000001800 */
[----:B0-----:R-:W-:Y:S01]  /*0d80*/  DFMA R24, -R32, R22, 1 ;  /* 0x3ff000002018742b */ /* 0x001fe20000000116 */
[----:B------:R-:W-:Y:S01]  /*0d90*/  LOP3.LUT R32, R19, 0x80000000, RZ, 0x3c, !PT ;  /* 0x8000000013207812 */ /* 0x000fe200078e3cff */
[----:B------:R-:W-:-:S06]  /*0da0*/  IMAD.MOV.U32 R33, RZ, RZ, 0x43300000 ;  /* 0x43300000ff217424 */ /* 0x000fcc00078e00ff */
[----:B------:R-:W-:Y:S02]  /*0db0*/  DFMA R24, R24, R24, R24 ;  /* 0x000000181818722b */ /* 0x000fe40000000018 */
[----:B------:R-:W-:Y:S01]  /*0dc0*/  DADD R32, R32, -UR8 ;  /* 0x8000000820207e29 */ /* 0x000fe20008000000 */
[----:B------:R-:W-:Y:S01]  /*0dd0*/  UMOV UR8, 0xfefa39ef ;  /* 0xfefa39ef00087882 */ /* 0x000fe20000000000 */
[----:B------:R-:W-:-:S04]  /*0de0*/  UMOV UR9, 0x3fe62e42 ;  /* 0x3fe62e4200097882 */ /* 0x000fc80000000000 */
[----:B------:R-:W-:-:S08]  /*0df0*/  DFMA R22, R22, R24, R22 ;  /* 0x000000181616722b */ /* 0x000fd00000000016 */
[----:B------:R-:W-:-:S08]  /*0e00*/  DMUL R24, R34, R22 ;  /* 0x0000001622187228 */ /* 0x000fd00000000000 */
[----:B------:R-:W-:-:S08]  /*0e10*/  DFMA R24, R34, R22, R24 ;  /* 0x000000162218722b */ /* 0x000fd00000000018 */
[----:B------:R-:W-:Y:S02]  /*0e20*/  DMUL R26, R24, R24 ;  /* 0x00000018181a7228 */ /* 0x000fe40000000000 */
[--C-:B------:R-:W-:Y:S02]  /*0e30*/  DADD R30, R34, -R24.reuse ;  /* 0x00000000221e7229 */ /* 0x100fe40000000818 */
[----:B------:R-:W-:-:S04]  /*0e40*/  DFMA R44, R32, UR8, R24 ;  /* 0x00000008202c7c2b */ /* 0x000fc80008000018 */
        /* <DEDUP_REMOVED lines=34> */
.L_x_753:
[----:B------:R-:W-:Y:S01]  /*1070*/  IMAD.MOV.U32 R24, RZ, RZ, 0x0 ;  /* 0x00000000ff187424 */ /* 0x000fe200078e00ff */
[----:B------:R-:W-:Y:S01]  /*1080*/  LOP3.LUT P0, RZ, R23, 0x7fffffff, RZ, 0xc0, !PT ;  /* 0x7fffffff17ff7812 */ /* 0x000fe2000780c0ff */
[----:B------:R-:W-:-:S06]  /*1090*/  IMAD.MOV.U32 R25, RZ, RZ, 0x7ff00000 ;  /* 0x7ff00000ff197424 */ /* 0x000fcc00078e00ff */
[----:B------:R-:W-:-:S10]  /*10a0*/  DFMA R24, R22, R24, +INF ;  /* 0x7ff000001618742b */ /* 0x000fd40000000018 */
[----:B------:R-:W-:Y:S02]  /*10b0*/  FSEL R44, R24, RZ, P0 ;  /* 0x000000ff182c7208 */ /* 0x000fe40000000000 */
[----:B------:R-:W-:-:S07]  /*10c0*/  FSEL R45, R25, -QNAN , P0 ;  /* 0xfff00000192d7808 */ /* 0x000fce0000000000 */
.L_x_754:
[----:B------:R-:W-:Y:S05]  /*10d0*/  BSYNC.RECONVERGENT B1 ;  /* 0x0000000000017941 */ /* 0x000fea0003800200 */
.L_x_752:
[----:B------:R-:W-:Y:S01]  /*10e0*/  DADD R34, -RZ, |R8| ;  /* 0x00000000ff227229 */ /* 0x000fe20000000508 */
[----:B------:R-:W-:Y:S01]  /*10f0*/  BSSY.RECONVERGENT B1, `(.L_x_755) ;  /* 0x0000004000017945 */ /* 0x000fe20003800200 */
[----:B------:R-:W-:Y:S01]  /*1100*/  IMAD.MOV.U32 R41, RZ, RZ, 0x40000000 ;  /* 0x40000000ff297424 */ /* 0x000fe200078e00ff */
[----:B------:R-:W-:-:S08]  /*1110*/  MOV R42, 0x1130 ;  /* 0x00001130002a7802 */ /* 0x000fd00000000f00 */
[----:B------:R-:W-:Y:S05]  /*1120*/  CALL.REL.NOINC `($_Z7c_gammadPdS_iP17curandStateXORWOW$__internal_accurate_pow) ;  /* 0x0000001400287944 */ /* 0x000fea0003c00000 */
[----:B------:R-:W-:Y:S05]  /*1130*/  BSYNC.RECONVERGENT B1 ;  /* 0x0000000000017941 */ /* 0x000fea0003800200 */
.L_x_755:
[----:B------:R-:W-:Y:S01]  /*1140*/  DADD R22, R8, 2 ;  /* 0x4000000008167429 */ /* 0x000fe20000000000 */
[----:B------:R-:W-:Y:S01]  /*1150*/  ISETP.GT.AND P0, PT, R39, 0xfffff, PT ;  /* 0x000fffff2700780c */ /* 0x000fe20003f04270 */
[----:B------:R-:W-:Y:S01]  /*1160*/  BSSY.RECONVERGENT B1, `(.L_x_756) ;  /* 0x0000010000017945 */ /* 0x000fe20003800200 */
[----:B------:R-:W-:-:S03]  /*1170*/  FSETP.NEU.AND P1, PT, R6, RZ, PT ;  /* 0x000000ff0600720b */ /* 0x000fc60003f2d000 */
[----:B------:R-:W-:Y:S01]  /*1180*/  IMAD.MOV.U32 R22, RZ, RZ, R38 ;  /* 0x000000ffff167224 */ /* 0x000fe200078e0026 */
[----:B------:R-:W-:Y:S02]  /*1190*/  FSEL R24, R24, RZ, P1 ;  /* 0x000000ff18187208 */ /* 0x000fe40000800000 */
[----:B------:R-:W-:Y:S02]  /*11a0*/  FSEL R25, R25, RZ, P1 ;  /* 0x000000ff19197208 */ /* 0x000fe40000800000 */
[----:B------:R-:W-:Y:S02]  /*11b0*/  LOP3.LUT R7, R23, 0x7ff00000, RZ, 0xc0, !PT ;  /* 0x7ff0000017077812 */ /* 0x000fe400078ec0ff */
[----:B------:R-:W-:Y:S01]  /*11c0*/  MOV R23, R39 ;  /* 0x0000002700177202 */ /* 0x000fe20000000f00 */
        /* <DEDUP_REMOVED lines=9> */
.L_x_757:
[----:B------:R-:W-:Y:S05]  /*1260*/  BSYNC.RECONVERGENT B1 ;  /* 0x0000000000017941 */ /* 0x000fea0003800200 */
.L_x_756:
[----:B------:R-:W-:Y:S01]  /*1270*/  DMUL R24, R24, 0.5 ;  /* 0x3fe0000018187828 */ /* 0x000fe20000000000 */
[----:B------:R-:W-:Y:S01]  /*1280*/  IMAD.MOV.U32 R19, RZ, RZ, R39 ;  /* 0x000000ffff137224 */ /* 0x000fe200078e0027 */
[----:B------:R-:W-:Y:S01]  /*1290*/  FSETP.NEU.AND P1, PT, R6, 1, PT ;  /* 0x3f8000000600780b */ /* 0x000fe20003f2d000 */
[----:B------:R-:W-:Y:S01]  /*12a0*/  @!P0 IMAD.MOV.U32 R19, RZ, RZ, R23 ;  /* 0x000000ffff138224 */ /* 0x000fe200078e0017 */
[----:B------:R-:W-:Y:S01]  /*12b0*/  BSSY.RECONVERGENT B1, `(.L_x_758) ;  /* 0x0000051000017945 */ /* 0x000fe20003800200 */
[----:B------:R-:W-:Y:S01]  /*12c0*/  MOV R26, R38 ;  /* 0x00000026001a7202 */ /* 0x000fe20000000f00 */
[----:B------:R-:W-:Y:S02]  /*12d0*/  IMAD.MOV.U32 R20, RZ, RZ, -0x3ff ;  /* 0xfffffc01ff147424 */ /* 0x000fe400078e00ff */
[----:B------:R-:W-:Y:S02]  /*12e0*/  VIADD R8, R19, 0xffffffff ;  /* 0xffffffff13087836 */ /* 0x000fe40000000000 */
[----:B------:R-:W-:Y:S01]  /*12f0*/  FSEL R6, R24, RZ, P1 ;  /* 0x000000ff18067208 */ /* 0x000fe20000800000 */
[----:B------:R-:W-:Y:S01]  /*1300*/  @!P0 IMAD.MOV.U32 R20, RZ, RZ, -0x435 ;  /* 0xfffffbcbff148424 */ /* 0x000fe200078e00ff */
[----:B------:R-:W-:Y:S01]  /*1310*/  FSEL R7, R25, 1.75, P1 ;  /* 0x3fe0000019077808 */ /* 0x000fe20000800000 */
[----:B------:R-:W-:Y:S01]  /*1320*/  @!P0 IMAD.MOV.U32 R26, RZ, RZ, R22 ;  /* 0x000000ffff1a8224 */ /* 0x000fe200078e0016 */
[----:B------:R-:W-:-:S04]  /*1330*/  ISETP.GT.U32.AND P1, PT, R8, 0x7feffffe, PT ;  /* 0x7feffffe0800780c */ /* 0x000fc80003f24070 */
[----:B------:R-:W-:-:S09]  /*1340*/  DADD R6, R16, R6 ;  /* 0x0000000010067229 */ /* 0x000fd20000000006 */
[----:B------:R-:W-:Y:S05]  /*1350*/  @P1 BRA `(.L_x_759) ;  /* 0x0000000400001947 */ /* 0x000fea0003800000 */
[C---:B------:R-:W-:Y:S01]  /*1360*/  LOP3.LUT R8, R19.reuse, 0xfffff, RZ, 0xc0, !PT ;  /* 0x000fffff13087812 */ /* 0x040fe200078ec0ff */
[----:B------:R-:W-:Y:S01]  /*1370*/  IMAD.MOV.U32 R28, RZ, RZ, -0x748574fc ;  /* 0x8b7a8b04ff1c7424 */ /* 0x000fe200078e00ff */
[----:B------:R-:W-:Y:S01]  /*1380*/  MOV R34, RZ ;  /* 0x000000ff00227202 */ /* 0x000fe20000000f00 */
[----:B------:R-:W-:Y:S01]  /*1390*/  IMAD.MOV.U32 R29, RZ, RZ, 0x3ed0ee25 ;  /* 0x3ed0ee25ff1d7424 */ /* 0x000fe200078e00ff */
[----:B------:R-:W-:Y:S01]  /*13a0*/  LOP3.LUT R27, R8, 0x3ff00000, RZ, 0xfc, !PT ;  /* 0x3ff00000081b7812 */ /* 0x000fe200078efcff */
[----:B------:R-:W-:Y:S01]  /*13b0*/  UMOV UR6, 0x3ae80f1e ;  /* 0x3ae80f1e00067882 */ /* 0x000fe20000000000 */
[----:B------:R-:W-:Y:S01]  /*13c0*/  UMOV UR7, 0x3eb1380b ;  /* 0x3eb1380b00077882 */ /* 0x000fe20000000000 */
[----:B------:R-:W-:Y:S01]  /*13d0*/  LEA.HI R20, R19, R20, RZ, 0xc ;  /* 0x0000001413147211 */ /* 0x000fe200078f60ff */
[----:B------:R-:W-:Y:S01]  /*13e0*/  UMOV UR8, 0x80000000 ;  /* 0x8000000000087882 */ /* 0x000fe20000000000 */
[----:B------:R-:W-:Y:S01]  /*13f0*/  ISETP.GE.U32.AND P0, PT, R27, 0x3ff6a09f, PT ;  /* 0x3ff6a09f1b00780c */ /* 0x000fe20003f06070 */
[----:B------:R-:W-:-:S12]  /*1400*/  UMOV UR9, 0x43300000 ;  /* 0x4330000000097882 */ /* 0x000fd80000000000 */
[----:B------:R-:W-:Y:S02]  /*1410*/  @P0 VIADD R9, R27, 0xfff00000 ;  /* 0xfff000001b090836 */ /* 0x000fe40000000000 */
[----:B------:R-:W-:Y:S02]  /*1420*/  @P0 VIADD R20, R20, 0x1 ;  /* 0x0000000114140836 */ /* 0x000fe40000000000 */
        /* <DEDUP_REMOVED lines=25> */
[----:B------:R-:W-:Y:S01]  /*15c0*/  LOP3.LUT R24, R20, 0x80000000, RZ, 0x3c, !PT ;  /* 0x8000000014187812 */ /* 0x000fe200078e3cff */
[----:B------:R-:W-:Y:S01]  /*15d0*/  IMAD.MOV.U32 R25, RZ, RZ, 0x43300000 ;  /* 0x43300000ff197424 */ /* 0x000fe200078e00ff */
[----:B------:R-:W-:-:S03]  /*15e0*/  DMUL R26, R34, R26 ;  /* 0x0000001a221a7228 */ /* 0x000fc60000000000 */
        /* <DEDUP_REMOVED lines=23> */
.L_x_759:
[----:B------:R-:W-:Y:S01]  /*1760*/  IMAD.MOV.U32 R8, RZ, RZ, 0x0 ;  /* 0x00000000ff087424 */ /* 0x000fe200078e00ff */
[----:B------:R-:W-:Y:S02]  /*1770*/  MOV R9, 0x7ff00000 ;  /* 0x7ff0000000097802 */ /* 0x000fe40000000f00 */
[----:B------:R-:W-:-:S04]  /*1780*/  LOP3.LUT P0, RZ, R23, 0x7fffffff, RZ, 0xc0, !PT ;  /* 0x7fffffff17ff7812 */ /* 0x000fc8000780c0ff */
[----:B------:R-:W-:-:S10]  /*1790*/  DFMA R8, R22, R8, +INF ;  /* 0x7ff000001608742b */ /* 0x000fd40000000008 */
[----:B------:R-:W-:Y:S02]  /*17a0*/  FSEL R26, R8, RZ, P0 ;  /* 0x000000ff081a7208 */ /* 0x000fe40000000000 */
[----:B------:R-:W-:-:S07]  /*17b0*/  FSEL R27, R9, -QNAN , P0 ;  /* 0xfff00000091b7808 */ /* 0x000fce0000000000 */
.L_x_760:
[----:B------:R-:W-:Y:S05]  /*17c0*/  BSYNC.RECONVERGENT B1 ;  /* 0x0000000000017941 */ /* 0x000fea0003800200 */
.L_x_758:
[----:B------:R-:W-:-:S08]  /*17d0*/  DFMA R6, -R16, R38, R6 ;  /* 0x000000261006722b */ /* 0x000fd00000000106 */
[----:B------:R-:W-:-:S08]  /*17e0*/  DFMA R6, R16, R26, R6 ;  /* 0x0000001a1006722b */ /* 0x000fd00000000006 */
[----:B------:R-:W-:-:S14]  /*17f0*/  DSETP.GEU.AND P0, PT, R44, R6, PT ;  /* 0x000000062c00722a */ /* 0x000fdc0003f0e000 */
.L_x_751:
[----:B------:R-:W-:Y:S05]  /*1800*/  BSYNC.RECONVERGENT B0 ;  /* 0x0000000000007941 */ /* 0x000fea0003800200 */
.L_x_750:
[----:B------:R-:W2:Y:S01]  /*1810*/  LDG.E.64 R8, desc[UR4][R12.64] ;  /* 0x000000040c087981 */ /* 0x000ea2000c1e1b00 */
[----:B------:R-:W-:Y:S01]  /*1820*/  IMAD.MOV.U32 R6, RZ, RZ, 0x1 ;  /* 0x00000001ff067424 */ /* 0x000fe200078e00ff */
[----:B------:R-:W-:Y:S01]  /*1830*/  BSSY.RECONVERGENT B0, `(.L_x_761) ;  /* 0x0000013000007945 */ /* 0x000fe20003800200 */
[----:B--2---:R-:W0:Y:S04]  /*1840*/  MUFU.RCP64H R7, R9 ;  /* 0x0000000900077308 */ /* 0x004e280000001800 */
[----:B0-----:R-:W-:-:S08]  /*1850*/  DFMA R22, -R8, R6, 1 ;  /* 0x3ff000000816742b */ /* 0x001fd00000000106 */
[----:B------:R-:W-:-:S08]  /*1860*/  DFMA R22, R22, R22, R22 ;  /* 0x000000161616722b */ /* 0x000fd00000000016 */
[----:B------:R-:W-:Y:S02]  /*1870*/  DFMA R6, R6, R22, R6 ;  /* 0x000000160606722b */ /* 0x000fe40000000006 */
[----:B------:R-:W-:-:S06]  /*1880*/  DMUL R22, R16, R38 ;  /* 0x0000002610167228 */ /* 0x000fcc0000000000 */
[----:B------:R-:W-:-:S04]  /*1890*/  DFMA R24, -R8, R6, 1 ;  /* 0x3ff000000818742b */ /* 0x000fc80000000106 */
[----:B------:R-:W-:-:S04]  /*18a0*/  FSETP.GEU.AND P2, PT, |R23|, 6.5827683646048100446e-37, PT ;  /* 0x036000001700780b */ /* 0x000fc80003f4e200 */
[----:B------:R-:W-:-:S08]  /*18b0*/  DFMA R6, R6, R24, R6 ;  /* 0x000000180606722b */ /* 0x000fd00000000006 */
[----:B------:R-:W-:-:S08]  /*18c0*/  DMUL R24, R22, R6 ;  /* 0x0000000616187228 */ /* 0x000fd00000000000 */
[----:B------:R-:W-:-:S08]  /*18d0*/  DFMA R26, -R8, R24, R22 ;  /* 0x00000018081a722b */ /* 0x000fd00000000116 */
[----:B------:R-:W-:-:S10]  /*18e0*/  DFMA R6, R6, R26, R24 ;  /* 0x0000001a0606722b */ /* 0x000fd40000000018 */
[----:B------:R-:W-:-:S05]  /*18f0*/  FFMA R19, RZ, R9, R7 ;  /* 0x00000009ff137223 */ /* 0x000fca0000000007 */
[----:B------:R-:W-:-:S13]  /*1900*/  FSETP.GT.AND P1, PT, |R19|, 1.469367938527859385e-39, PT ;  /* 0x001000001300780b */ /* 0x000fda0003f24200 */
[----:B------:R-:W-:Y:S05]  /*1910*/  @P1 BRA P2, `(.L_x_762) ;  /* 0x0000000000101947 */ /* 0x000fea0001000000 */
[----:B------:R-:W-:-:S07]  /*1920*/  MOV R20, 0x1940 ;  /* 0x0000194000147802 */ /* 0x000fce0000000f00 */
[----:B------:R-:W-:Y:S05]  /*1930*/  CALL.REL.NOINC `($__internal_11_$__cuda_sm20_div_rn_f64_full) ;  /* 0x0000000000c87944 */ /* 0x000fea0003c00000 */
[----:B------:R-:W-:Y:S02]  /*1940*/  IMAD.MOV.U32 R6, RZ, RZ, R26 ;  /* 0x000000ffff067224 */ /* 0x000fe400078e001a */
[----:B------:R-:W-:-:S07]  /*1950*/  IMAD.MOV.U32 R7, RZ, RZ, R27 ;  /* 0x000000ffff077224 */ /* 0x000fce00078e001b */
.L_x_762:
[----:B------:R-:W-:Y:S05]  /*1960*/  BSYNC.RECONVERGENT B0 ;  /* 0x0000000000007941 */ /* 0x000fea0003800200 */
.L_x_761:
[----:B------:R0:W-:Y:S01]  /*1970*/  STG.E.64 desc[UR4][R10.64], R6 ;  /* 0x000000060a007986 */ /* 0x0001e2000c101b04 */
[----:B------:R-:W-:Y:S01]  /*1980*/  IMAD.MOV.U32 R9, RZ, RZ, R40 ;  /* 0x000000ffff097224 */ /* 0x000fe200078e0028 */
[----:B------:R-:W-:Y:S01]  /*1990*/  MOV R19, R4 ;  /* 0x0000000400137202 */ /* 0x000fe20000000f00 */
[----:B------:R-:W-:Y:S02]  /*19a0*/  IMAD.MOV.U32 R8, RZ, RZ, R5 ;  /* 0x000000ffff087224 */ /* 0x000fe400078e0005 */
[----:B------:R-:W-:Y:S01]  /*19b0*/  IMAD.MOV.U32 R20, RZ, RZ, R3 ;  /* 0x000000ffff147224 */ /* 0x000fe200078e0003 */
[----:B------:R-:W-:Y:S06]  /*19c0*/  @P0 BRA `(.L_x_763) ;  /* 0xffffffe800700947 */ /* 0x000fec000383ffff */
[----:B------:R-:W-:Y:S05]  /*19d0*/  EXIT ;  /* 0x000000000000794d */ /* 0x000fea0003800000 */
        .weak           $__internal_10_$__cuda_sm20_dblrcp_rn_slowpath_v3
        .type           $__internal_10_$__cuda_sm20_dblrcp_rn_slowpath_v3,@function
        .size           $__internal_10_$__cuda_sm20_dblrcp_rn_slowpath_v3,($__internal_11_$__cuda_sm20_div_rn_f64_full - $__internal_10_$__cuda_sm20_dblrcp_rn_slowpath_v3)
$__internal_10_$__cuda_sm20_dblrcp_rn_slowpath_v3:
[----:B------:R-:W-:-:S14]  /*19e0*/  DSETP.GTU.AND P0, PT, |R22|, +INF , PT ;  /* 0x7ff000001600742a */ /* 0x000fdc0003f0c200 */
        /* <DEDUP_REMOVED lines=10> */
[----:B------:R-:W-:Y:S01]  /*1a90*/  MOV R12, R3 ;  /* 0x00000003000c7202 */ /* 0x000fe20000000f00 */
        /* <DEDUP_REMOVED lines=12> */
.L_x_766:
        /* <DEDUP_REMOVED lines=10> */
.L_x_764:
[----:B------:R-:W-:Y:S01]  /*1c00*/  LOP3.LUT R7, R23, 0x80000, RZ, 0xfc, !PT ;  /* 0x0008000017077812 */ /* 0x000fe200078efcff */
[----:B------:R-:W-:-:S07]  /*1c10*/  IMAD.MOV.U32 R6, RZ, RZ, R22 ;  /* 0x000000ffff067224 */ /* 0x000fce00078e0016 */
.L_x_765:
[----:B------:R-:W-:Y:S02]  /*1c20*/  IMAD.MOV.U32 R5, RZ, RZ, 0x0 ;  /* 0x00000000ff057424 */ /* 0x000fe400078e00ff */
[----:B------:R-:W-:Y:S02]  /*1c30*/  IMAD.MOV.U32 R14, RZ, RZ, R6 ;  /* 0x000000ffff0e7224 */ /* 0x000fe400078e0006 */
[----:B------:R-:W-:Y:S01]  /*1c40*/  IMAD.MOV.U32 R15, RZ, RZ, R7 ;  /* 0x000000ffff0f7224 */ /* 0x000fe200078e0007 */
[----:B------:R-:W-:Y:S06]  /*1c50*/  RET.REL.NODEC R4 `(_Z7c_gammadPdS_iP17curandStateXORWOW) ;  /* 0xffffffe004e87950 */ /* 0x000fec0003c3ffff */
        .weak           $__internal_11_$__cuda_sm20_div_rn_f64_full
        .type           $__internal_11_$__cuda_sm20_div_rn_f64_full,@function
        .size           $__internal_11_$__cuda_sm20_div_rn_f64_full,($__internal_12_$__cuda_sm20_dsqrt_rn_f64_mediumpath_v1 - $__internal_11_$__cuda_sm20_div_rn_f64_full)
$__internal_11_$__cuda_sm20_div_rn_f64_full:
[C---:B------:R-:W-:Y:S01]  /*1c60*/  FSETP.GEU.AND P1, PT, |R9|.reuse, 1.469367938527859385e-39, PT ;  /* 0x001000000900780b */ /* 0x040fe20003f2e200 */
[----:B------:R-:W-:Y:S01]  /*1c70*/  IMAD.MOV.U32 R24, RZ, RZ, 0x1 ;  /* 0x00000001ff187424 */ /* 0x000fe200078e00ff */
[----:B------:R-:W-:Y:S01]  /*1c80*/  LOP3.LUT R6, R9, 0x800fffff, RZ, 0xc0, !PT ;  /* 0x800fffff09067812 */ /* 0x000fe200078ec0ff */
[----:B------:R-:W-:Y:S01]  /*1c90*/  BSSY.RECONVERGENT B1, `(.L_x_767) ;  /* 0x0000054000017945 */ /* 0x000fe20003800200 */
[C---:B------:R-:W-:Y:S02]  /*1ca0*/  FSETP.GEU.AND P3, PT, |R23|.reuse, 1.469367938527859385e-39, PT ;  /* 0x001000001700780b */ /* 0x040fe40003f6e200 */
[----:B------:R-:W-:Y:S02]  /*1cb0*/  LOP3.LUT R7, R6, 0x3ff00000, RZ, 0xfc, !PT ;  /* 0x3ff0000006077812 */ /* 0x000fe400078efcff */
[----:B------:R-:W-:Y:S02]  /*1cc0*/  MOV R6, R8 ;  /* 0x0000000800067202 */ /* 0x000fe40000000f00 */
[----:B------:R-:W-:-:S02]  /*1cd0*/  LOP3.LUT R19, R23, 0x7ff00000, RZ, 0xc0, !PT ;  /* 0x7ff0000017137812 */ /* 0x000fc400078ec0ff */
[----:B------:R-:W-:Y:S01]  /*1ce0*/  LOP3.LUT R34, R9, 0x7ff00000, RZ, 0xc0, !PT ;  /* 0x7ff0000009227812 */ /* 0x000fe200078ec0ff */
[----:B------:R-:W-:Y:S02]  /*1cf0*/  @!P1 DMUL R6, R8, 8.98846567431157953865e+307 ;  /* 0x7fe0000008069828 */ /* 0x000fe40000000000 */
[----:B------:R-:W-:Y:S01]  /*1d00*/  IMAD.MOV.U32 R35, RZ, RZ, R19 ;  /* 0x000000ffff237224 */ /* 0x000fe200078e0013 */
[----:B------:R-:W-:Y:S01]  /*1d10*/  ISETP.GE.U32.AND P2, PT, R19, R34, PT ;  /* 0x000000221300720c */ /* 0x000fe20003f46070 */
[----:B------:R-:W-:Y:S01]  /*1d20*/  @!P3 IMAD.MOV.U32 R32, RZ, RZ, RZ ;  /* 0x000000ffff20b224 */ /* 0x000fe200078e00ff */
[----:B------:R-:W-:Y:S01]  /*1d30*/  @!P3 LOP3.LUT R26, R9, 0x7ff00000, RZ, 0xc0, !PT ;  /* 0x7ff00000091ab812 */ /* 0x000fe200078ec0ff */
[----:B------:R-:W0:Y:S03]  /*1d40*/  MUFU.RCP64H R25, R7 ;  /* 0x0000000700197308 */ /* 0x000e260000001800 */
[----:B------:R-:W-:Y:S01]  /*1d50*/  @!P3 ISETP.GE.U32.AND P4, PT, R19, R26, PT ;  /* 0x0000001a1300b20c */ /* 0x000fe20003f86070 */
[----:B------:R-:W-:Y:S01]  /*1d60*/  IMAD.MOV.U32 R26, RZ, RZ, 0x1ca00000 ;  /* 0x1ca00000ff1a7424 */ /* 0x000fe200078e00ff */
[----:B------:R-:W-:-:S04]  /*1d70*/  @!P1 LOP3.LUT R34, R7, 0x7ff00000, RZ, 0xc0, !PT ;  /* 0x7ff0000007229812 */ /* 0x000fc800078ec0ff */
[----:B------:R-:W-:Y:S01]  /*1d80*/  @!P3 SEL R27, R26, 0x63400000, !P4 ;  /* 0x634000001a1bb807 */ /* 0x000fe20006000000 */
[----:B------:R-:W-:-:S03]  /*1d90*/  VIADD R36, R34, 0xffffffff ;  /* 0xffffffff22247836 */ /* 0x000fc60000000000 */
        /* <DEDUP_REMOVED lines=12> */
[----:B------:R-:W-:Y:S01]  /*1e60*/  DMUL R28, R30, R24 ;  /* 0x000000181e1c7228 */ /* 0x000fe20000000000 */
[----:B------:R-:W-:-:S04]  /*1e70*/  IADD3 R27, PT, PT, R35, -0x1, RZ ;  /* 0xffffffff231b7810 */ /* 0x000fc80007ffe0ff */
[----:B------:R-:W-:-:S03]  /*1e80*/  ISETP.GT.U32.AND P1, PT, R27, 0x7feffffe, PT ;  /* 0x7feffffe1b00780c */ /* 0x000fc60003f24070 */
[----:B------:R-:W-:Y:S01]  /*1e90*/  DFMA R32, R28, -R6, R24 ;  /* 0x800000061c20722b */ /* 0x000fe20000000018 */
[----:B------:R-:W-:-:S07]  /*1ea0*/  ISETP.GT.U32.OR P1, PT, R36, 0x7feffffe, P1 ;  /* 0x7feffffe2400780c */ /* 0x000fce0000f24470 */
[----:B------:R-:W-:-:S06]  /*1eb0*/  DFMA R28, R30, R32, R28 ;  /* 0x000000201e1c722b */ /* 0x000fcc000000001c */
        /* <DEDUP_REMOVED lines=13> */
[----:B------:R-:W-:-:S09]  /*1f90*/  MOV R22, RZ ;  /* 0x000000ff00167202 */ /* 0x000fd20000000f00 */
[C---:B------:R-:W-:Y:S02]  /*1fa0*/  FSETP.NEU.AND P1, PT, R7.reuse, RZ, PT ;  /* 0x000000ff0700720b */ /* 0x040fe40003f2d000 */
[----:B------:R-:W-:-:S04]  /*1fb0*/  LOP3.LUT R9, R7, 0x80000000, R9, 0x48, !PT ;  /* 0x8000000007097812 */ /* 0x000fc800078e4809 */
[----:B------:R-:W-:-:S07]  /*1fc0*/  LOP3.LUT R23, R9, R23, RZ, 0xfc, !PT ;  /* 0x0000001709177212 */ /* 0x000fce00078efcff */
[----:B------:R-:W-:Y:S05]  /*1fd0*/  @!P1 BRA `(.L_x_769) ;  /* 0x00000000007c9947 */ /* 0x000fea0003800000 */
[----:B------:R-:W-:Y:S01]  /*1fe0*/  IMAD.MOV R7, RZ, RZ, -R19 ;  /* 0x000000ffff077224 */ /* 0x000fe200078e0a13 */
[----:B------:R-:W-:Y:S01]  /*1ff0*/  DMUL.RP R22, R28, R22 ;  /* 0x000000161c167228 */ /* 0x000fe20000008000 */
[----:B------:R-:W-:-:S06]  /*2000*/  IMAD.MOV.U32 R6, RZ, RZ, RZ ;  /* 0x000000ffff067224 */ /* 0x000fcc00078e00ff */
[----:B------:R-:W-:-:S03]  /*2010*/  DFMA R6, R26, -R6, R28 ;  /* 0x800000061a06722b */ /* 0x000fc6000000001c */
[----:B------:R-:W-:-:S03]  /*2020*/  LOP3.LUT R9, R23, R9, RZ, 0x3c, !PT ;  /* 0x0000000917097212 */ /* 0x000fc600078e3cff */
[----:B------:R-:W-:-:S04]  /*2030*/  IADD3 R6, PT, PT, -R19, -0x43300000, RZ ;  /* 0xbcd0000013067810 */ /* 0x000fc80007ffe1ff */
[----:B------:R-:W-:-:S04]  /*2040*/  FSETP.NEU.AND P1, PT, |R7|, R6, PT ;  /* 0x000000060700720b */ /* 0x000fc80003f2d200 */
[----:B------:R-:W-:Y:S02]  /*2050*/  FSEL R26, R22, R26, !P1 ;  /* 0x0000001a161a7208 */ /* 0x000fe40004800000 */
[----:B------:R-:W-:Y:S01]  /*2060*/  FSEL R27, R9, R27, !P1 ;  /* 0x0000001b091b7208 */ /* 0x000fe20004800000 */
[----:B------:R-:W-:Y:S06]  /*2070*/  BRA `(.L_x_769) ;  /* 0x0000000000547947 */ /* 0x000fec0003800000 */
.L_x_768:
        /* <DEDUP_REMOVED lines=11> */
[----:B------:R-:W-:Y:S02]  /*2130*/  @P1 LOP3.LUT R6, R27, 0x7ff00000, RZ, 0xfc, !PT ;  /* 0x7ff000001b061812 */ /* 0x000fe400078efcff */
[----:B------:R-:W-:Y:S01]  /*2140*/  @!P1 MOV R26, RZ ;  /* 0x000000ff001a9202 */ /* 0x000fe20000000f00 */
[----:B------:R-:W-:Y:S02]  /*2150*/  @P1 IMAD.MOV.U32 R26, RZ, RZ, RZ ;  /* 0x000000ffff1a1224 */ /* 0x000fe400078e00ff */
[----:B------:R-:W-:Y:S01]  /*2160*/  @P1 IMAD.MOV.U32 R27, RZ, RZ, R6 ;  /* 0x000000ffff1b1224 */ /* 0x000fe200078e0006 */
[----:B------:R-:W-:Y:S06]  /*2170*/  BRA `(.L_x_769) ;  /* 0x0000000000147947 */ /* 0x000fec0003800000 */
.L_x_771:
[----:B------:R-:W-:Y:S01]  /*2180*/  LOP3.LUT R27, R9, 0x80000, RZ, 0xfc, !PT ;  /* 0x00080000091b7812 */ /* 0x000fe200078efcff */
[----:B------:R-:W-:Y:S01]  /*2190*/  IMAD.MOV.U32 R26, RZ, RZ, R8 ;  /* 0x000000ffff1a7224 */ /* 0x000fe200078e0008 */
[----:B------:R-:W-:Y:S06]  /*21a0*/  BRA `(.L_x_769) ;  /* 0x0000000000087947 */ /* 0x000fec0003800000 */
.L_x_770:
[----:B------:R-:W-:Y:S01]  /*21b0*/  LOP3.LUT R27, R23, 0x80000, RZ, 0xfc, !PT ;  /* 0x00080000171b7812 */ /* 0x000fe200078efcff */
[----:B------:R-:W-:-:S07]  /*21c0*/  IMAD.MOV.U32 R26, RZ, RZ, R22 ;  /* 0x000000ffff1a7224 */ /* 0x000fce00078e0016 */
.L_x_769:
[----:B------:R-:W-:Y:S05]  /*21d0*/  BSYNC.RECONVERGENT B1 ;  /* 0x0000000000017941 */ /* 0x000fea0003800200 */
.L_x_767:
[----:B------:R-:W-:Y:S01]  /*21e0*/  MOV R6, R20 ;  /* 0x0000001400067202 */ /* 0x000fe20000000f00 */
[----:B------:R-:W-:-:S04]  /*21f0*/  IMAD.MOV.U32 R7, RZ, RZ, 0x0 ;  /* 0x00000000ff077424 */ /* 0x000fc800078e00ff */
[----:B------:R-:W-:Y:S05]  /*2200*/  RET.REL.NODEC R6 `(_Z7c_gammadPdS_iP17curandStateXORWOW) ;  /* 0xffffffdc067c7950 */ /* 0x000fea0003c3ffff */
        .weak           $__internal_12_$__cuda_sm20_dsqrt_rn_f64_mediumpath_v1
        .type           $__internal_12_$__cuda_sm20_dsqrt_rn_f64_mediumpath_v1,@function
        .size           $__internal_12_$__cuda_sm20_dsqrt_rn_f64_mediumpath_v1,($__internal_13_$__cuda_sm20_sqrt_rn_f32_slowpath - $__internal_12_$__cuda_sm20_dsqrt_rn_f64_mediumpath_v1)
$__internal_12_$__cuda_sm20_dsqrt_rn_f64_mediumpath_v1:
[----:B------:R-:W-:Y:S01]  /*2210*/  ISETP.GE.U32.AND P0, PT, R12, -0x3400000, PT ;  /* 0xfcc000000c00780c */ /* 0x000fe20003f06070 */
[----:B------:R-:W-:-:S12]  /*2220*/  IMAD.MOV.U32 R15, RZ, RZ, R27 ;  /* 0x000000ffff0f7224 */ /* 0x000fd800078e001b */
        /* <DEDUP_REMOVED lines=9> */
.L_x_772:
[----:B------:R-:W-:-:S14]  /*22c0*/  DSETP.NE.AND P0, PT, R6, RZ, PT ;  /* 0x000000ff0600722a */ /* 0x000fdc0003f05000 */
[----:B------:R-:W-:Y:S05]  /*22d0*/  @!P0 BRA `(.L_x_774) ;  /* 0x0000000000588947 */ /* 0x000fea0003800000 */
[----:B------:R-:W-:-:S13]  /*22e0*/  ISETP.GE.AND P0, PT, R7, RZ, PT ;  /* 0x000000ff0700720c */ /* 0x000fda0003f06270 */
[----:B------:R-:W-:Y:S01]  /*22f0*/  @!P0 IMAD.MOV.U32 R12, RZ, RZ, 0x0 ;  /* 0x00000000ff0c8424 */ /* 0x000fe200078e00ff */
[----:B------:R-:W-:Y:S01]  /*2300*/  @!P0 MOV R13, 0xfff80000 ;  /* 0xfff80000000d8802 */ /* 0x000fe20000000f00 */
[----:B------:R-:W-:Y:S06]  /*2310*/  @!P0 BRA `(.L_x_773) ;  /* 0x00000000004c8947 */ /* 0x000fec0003800000 */
[----:B------:R-:W-:-:S13]  /*2320*/  ISETP.GT.AND P0, PT, R7, 0x7fefffff, PT ;  /* 0x7fefffff0700780c */ /* 0x000fda0003f04270 */
[----:B------:R-:W-:Y:S05]  /*2330*/  @P0 BRA `(.L_x_774) ;  /* 0x0000000000400947 */ /* 0x000fea0003800000 */
[----:B------:R-:W-:Y:S01]  /*2340*/  DMUL R6, R6, 8.11296384146066816958e+31 ;  /* 0x4690000006067828 */ /* 0x000fe20000000000 */
[----:B------:R-:W-:Y:S02]  /*2350*/  IMAD.MOV.U32 R12, RZ, RZ, RZ ;  /* 0x000000ffff0c7224 */ /* 0x000fe400078e00ff */
[----:B------:R-:W-:Y:S02]  /*2360*/  IMAD.MOV.U32 R22, RZ, RZ, 0x0 ;  /* 0x00000000ff167424 */ /* 0x000fe400078e00ff */
[----:B------:R-:W-:Y:S01]  /*2370*/  IMAD.MOV.U32 R23, RZ, RZ, 0x3fd80000 ;  /* 0x3fd80000ff177424 */ /* 0x000fe200078e00ff */
[----:B------:R-:W0:Y:S02]  /*2380*/  MUFU.RSQ64H R13, R7 ;  /* 0x00000007000d7308 */ /* 0x000e240000001c00 */
[----:B0-----:R-:W-:-:S08]  /*2390*/  DMUL R14, R12, R12 ;  /* 0x0000000c0c0e7228 */ /* 0x001fd00000000000 */
[----:B------:R-:W-:-:S08]  /*23a0*/  DFMA R14, R6, -R14, 1 ;  /* 0x3ff00000060e742b */ /* 0x000fd0000000080e */
[----:B------:R-:W-:Y:S02]  /*23b0*/  DFMA R22, R14, R22, 0.5 ;  /* 0x3fe000000e16742b */ /* 0x000fe40000000016 */
[----:B------:R-:W-:-:S08]  /*23c0*/  DMUL R14, R12, R14 ;  /* 0x0000000e0c0e7228 */ /* 0x000fd00000000000 */
[----:B------:R-:W-:-:S08]  /*23d0*/  DFMA R14, R22, R14, R12 ;  /* 0x0000000e160e722b */ /* 0x000fd0000000000c */
[----:B------:R-:W-:Y:S02]  /*23e0*/  DMUL R12, R6, R14 ;  /* 0x0000000e060c7228 */ /* 0x000fe40000000000 */
[----:B------:R-:W-:-:S06]  /*23f0*/  VIADD R15, R15, 0xfff00000 ;  /* 0xfff000000f0f7836 */ /* 0x000fcc0000000000 */
[----:B------:R-:W-:-:S08]  /*2400*/  DFMA R22, R12, -R12, R6 ;  /* 0x8000000c0c16722b */ /* 0x000fd00000000006 */
[----:B------:R-:W-:-:S10]  /*2410*/  DFMA R12, R14, R22, R12 ;  /* 0x000000160e0c722b */ /* 0x000fd4000000000c */
[----:B------:R-:W-:Y:S01]  /*2420*/  IADD3 R13, PT, PT, R13, -0x3500000, RZ ;  /* 0xfcb000000d0d7810 */ /* 0x000fe20007ffe0ff */
[----:B------:R-:W-:Y:S06]  /*2430*/  BRA `(.L_x_773) ;  /* 0x0000000000047947 */ /* 0x000fec0003800000 */
.L_x_774:
[----:B------:R-:W-:-:S11]  /*2440*/  DADD R12, R6, R6 ;  /* 0x00000000060c7229 */ /* 0x000fd60000000006 */
.L_x_773:
[----:B------:R-:W-:-:S04]  /*2450*/  IMAD.MOV.U32 R5, RZ, RZ, 0x0 ;  /* 0x00000000ff057424 */ /* 0x000fc800078e00ff */
[----:B------:R-:W-:Y:S05]  /*2460*/  RET.REL.NODEC R4 `(_Z7c_gammadPdS_iP17curandStateXORWOW) ;  /* 0xffffffd804e47950 */ /* 0x000fea0003c3ffff */
        .weak           $__internal_13_$__cuda_sm20_sqrt_rn_f32_slowpath
        .type           $__internal_13_$__cuda_sm20_sqrt_rn_f32_slowpath,@function
        .size           $__internal_13_$__cuda_sm20_sqrt_rn_f32_slowpath,($_Z7c_gammadPdS_iP17curandStateXORWOW$__internal_accurate_pow - $__internal_13_$__cuda_sm20_sqrt_rn_f32_slowpath)
$__internal_13_$__cuda_sm20_sqrt_rn_f32_slowpath:
[----:B------:R-:W-:-:S13]  /*2470*/  LOP3.LUT P0, RZ, R21, 0x7fffffff, RZ, 0xc0, !PT ;  /* 0x7fffffff15ff7812 */ /* 0x000fda000780c0ff */
[----:B------:R-:W-:Y:S01]  /*2480*/  @!P0 IMAD.MOV.U32 R2, RZ, RZ, R21 ;  /* 0x000000ffff028224 */ /* 0x000fe200078e0015 */
[----:B------:R-:W-:Y:S06]  /*2490*/  @!P0 BRA `(.L_x_775) ;  /* 0x0000000000448947 */ /* 0x000fec0003800000 */
[----:B------:R-:W-:Y:S01]  /*24a0*/  FSETP.GEU.FTZ.AND P0, PT, R21, RZ, PT ;  /* 0x000000ff1500720b */ /* 0x000fe20003f1e000 */
[----:B------:R-:W-:-:S12]  /*24b0*/  IMAD.MOV.U32 R0, RZ, RZ, R21 ;  /* 0x000000ffff007224 */ /* 0x000fd800078e0015 */
        /* <DEDUP_REMOVED lines=9> */
[----:B------:R-:W-:-:S03]  /*2550*/  @P0 FMUL.FTZ R19, R19, 0.5 ;  /* 0x3f00000013130820 */ /* 0x000fc60000410000 */
[----:B------:R-:W-:-:S04]  /*2560*/  @P0 FADD.FTZ R2, -R21, -RZ ;  /* 0x800000ff15020221 */ /* 0x000fc80000010100 */
[----:B------:R-:W-:Y:S01]  /*2570*/  @P0 FFMA R6, R21, R2, R4 ;  /* 0x0000000215060223 */ /* 0x000fe20000000004 */
[----:B------:R-:W-:-:S03]  /*2580*/  @!P0 MOV R2, R0 ;  /* 0x0000000000028202 */ /* 0x000fc60000000f00 */
[----:B------:R-:W-:-:S04]  /*2590*/  @P0 FFMA R6, R6, R19, R21 ;  /* 0x0000001306060223 */ /* 0x000fc80000000015 */
[----:B------:R-:W-:-:S07]  /*25a0*/  @P0 FMUL.FTZ R2, R6, 2.3283064365386962891e-10 ;  /* 0x2f80000006020820 */ /* 0x000fce0000410000 */
.L_x_775:
[----:B------:R-:W-:-:S04]  /*25b0*/  IMAD.MOV.U32 R19, RZ, RZ, 0x0 ;  /* 0x00000000ff137424 */ /* 0x000fc800078e00ff */
[----:B------:R-:W-:Y:S05]  /*25c0*/  RET.REL.NODEC R18 `(_Z7c_gammadPdS_iP17curandStateXORWOW) ;  /* 0xffffffd8128c7950 */ /* 0x000fea0003c3ffff */
        .type           $_Z7c_gammadPdS_iP17curandStateXORWOW$__internal_accurate_pow,@function
        .size           $_Z7c_gammadPdS_iP17curandStateXORWOW$__internal_accurate_pow,(.L_x_876 - $_Z7c_gammadPdS_iP17curandStateXORWOW$__internal_accurate_pow)
$_Z7c_gammadPdS_iP17curandStateXORWOW$__internal_accurate_pow:
[----:B------:R-:W-:Y:S01]  /*25d0*/  ISETP.GT.U32.AND P0, PT, R35, 0xfffff, PT ;  /* 0x000fffff2300780c */ /* 0x000fe20003f04070 */
[----:B------:R-:W-:Y:S01]  /*25e0*/  IMAD.MOV.U32 R19, RZ, RZ, R35 ;  /* 0x000000ffff137224 */ /* 0x000fe200078e0023 */
[----:B------:R-:W-:Y:S01]  /*25f0*/  MOV R27, 0x3ed0f5d2 ;  /* 0x3ed0f5d2001b7802 */ /* 0x000fe20000000f00 */
[----:B------:R-:W-:Y:S01]  /*2600*/  IMAD.MOV.U32 R24, RZ, RZ, R34 ;  /* 0x000000ffff187224 */ /* 0x000fe200078e0022 */
[----:B------:R-:W-:Y:S01]  /*2610*/  UMOV UR6, 0x7d2cafe2 ;  /* 0x7d2cafe200067882 */ /* 0x000fe20000000000 */
[----:B------:R-:W-:Y:S01]  /*2620*/  IMAD.MOV.U32 R22, RZ, RZ, RZ ;  /* 0x000000ffff167224 */ /* 0x000fe200078e00ff */
[----:B------:R-:W-:Y:S01]  /*2630*/  UMOV UR7, 0x3eb0f5ff ;  /* 0x3eb0f5ff00077882 */ /* 0x000fe20000000000 */
[----:B------:R-:W-:Y:S01]  /*2640*/  IMAD.MOV.U32 R26, RZ, RZ, 0x41ad3b5a ;  /* 0x41ad3b5aff1a7424 */ /* 0x000fe200078e00ff */
[----:B------:R-:W-:Y:S01]  /*2650*/  UMOV UR8, 0x3b39803f ;  /* 0x3b39803f00087882 */ /* 0x000fe20000000000 */
[----:B------:R-:W-:-:S04]  /*2660*/  UMOV UR9, 0x3c7abc9e ;  /* 0x3c7abc9e00097882 */ /* 0x000fc80000000000 */
[----:B------:R-:W-:-:S10]  /*2670*/  @!P0 DMUL R32, R34, 1.80143985094819840000e+16 ;  /* 0x4350000022208828 */ /* 0x000fd40000000000 */
[----:B------:R-:W-:Y:S01]  /*2680*/  @!P0 IMAD.MOV.U32 R19, RZ, RZ, R33 ;  /* 0x000000ffff138224 */ /* 0x000fe200078e0021 */
[----:B------:R-:W-:-:S04]  /*2690*/  @!P0 MOV R24, R32 ;  /* 0x0000002000188202 */ /* 0x000fc80000000f00 */
[----:B------:R-:W-:-:S04]  /*26a0*/  LOP3.LUT R19, R19, 0x800fffff, RZ, 0xc0, !PT ;  /* 0x800fffff13137812 */ /* 0x000fc800078ec0ff */
[----:B------:R-:W-:-:S04]  /*26b0*/  LOP3.LUT R25, R19, 0x3ff00000, RZ, 0xfc, !PT ;  /* 0x3ff0000013197812 */ /* 0x000fc800078efcff */
[----:B------:R-:W-:-:S13]  /*26c0*/  ISETP.GE.U32.AND P1, PT, R25, 0x3ff6a09f, PT ;  /* 0x3ff6a09f1900780c */ /* 0x000fda0003f26070 */
[----:B------:R-:W-:-:S04]  /*26d0*/  @P1 VIADD R19, R25, 0xfff00000 ;  /* 0xfff0000019131836 */ /* 0x000fc80000000000 */
[----:B------:R-:W-:Y:S01]  /*26e0*/  @P1 IMAD.MOV.U32 R25, RZ, RZ, R19 ;  /* 0x000000ffff191224 */ /* 0x000fe200078e0013 */
[----:B------:R-:W-:Y:S02]  /*26f0*/  SHF.R.U32.HI R19, RZ, 0x14, R35 ;  /* 0x00000014ff137819 */ /* 0x000fe40000011623 */
[----:B------:R-:W-:-:S03]  /*2700*/  @!P0 LEA.HI R19, R33, 0xffffffca, RZ, 0xc ;  /* 0xffffffca21138811 */ /* 0x000fc600078f60ff */
        /* <DEDUP_REMOVED lines=41> */
[----:B------:R-:W-:Y:S01]  /*29a0*/  DFMA R34, R22, R22, -R30 ;  /* 0x000000161622722b */ /* 0x000fe2000000081e */
[----:B------:R-:W-:-:S07]  /*29b0*/  UMOV UR7, 0x43300000 ;  /* 0x4330000000077882 */ /* 0x000fce0000000000 */
[C---:B------:R-:W-:Y:S02]  /*29c0*/  DFMA R32, R22.reuse, R32, R34 ;  /* 0x000000201620722b */ /* 0x040fe40000000022 */
[----:B------:R-:W-:-:S08]  /*29d0*/  DMUL R34, R22, R30 ;  /* 0x0000001e16227228 */ /* 0x000fd00000000000 */
        /* <DEDUP_REMOVED lines=18> */
[----:B------:R-:W-:-:S05]  /*2b00*/  @P1 VIADD R28, R19, 0xfffffc02 ;  /* 0xfffffc02131c1836 */ /* 0x000fca0000000000 */
[----:B------:R-:W-:Y:S01]  /*2b10*/  DADD R30, R26, R22 ;  /* 0x000000001a1e7229 */ /* 0x000fe20000000016 */
[----:B------:R-:W-:Y:S01]  /*2b20*/  HFMA2 R27, -RZ, RZ, 3.59375, 0 ;  /* 0x43300000ff1b7431 */ /* 0x000fe200000001ff */
[----:B------:R-:W-:-:S06]  /*2b30*/  LOP3.LUT R26, R28, 0x80000000, RZ, 0x3c, !PT ;  /* 0x800000001c1a7812 */ /* 0x000fcc00078e3cff */
[----:B------:R-:W-:Y:S02]  /*2b40*/  DADD R28, R24, R30 ;  /* 0x00000000181c7229 */ /* 0x000fe4000000001e */
[----:B------:R-:W-:Y:S01]  /*2b50*/  DADD R26, R26, -UR6 ;  /* 0x800000061a1a7e29 */ /* 0x000fe20008000000 */
[----:B------:R-:W-:Y:S01]  /*2b60*/  UMOV UR6, 0xfefa39ef ;  /* 0xfefa39ef00067882 */ /* 0x000fe20000000000 */
[----:B------:R-:W-:-:S04]  /*2b70*/  UMOV UR7, 0x3fe62e42 ;  /* 0x3fe62e4200077882 */ /* 0x000fc80000000000 */
[--C-:B------:R-:W-:Y:S02]  /*2b80*/  DADD R32, R24, -R28.reuse ;  /* 0x0000000018207229 */ /* 0x100fe4000000081c */
[----:B------:R-:W-:-:S06]  /*2b90*/  DFMA R22, R26, UR6, R28 ;  /* 0x000000061a167c2b */ /* 0x000fcc000800001c */
[----:B------:R-:W-:Y:S02]  /*2ba0*/  DADD R32, R30, R32 ;  /* 0x000000001e207229 */ /* 0x000fe40000000020 */
[----:B------:R-:W-:Y:S01]  /*2bb0*/  DFMA R24, R26, -UR6, R22 ;  /* 0x800000061a187c2b */ /* 0x000fe20008000016 */
[----:B------:R-:W-:Y:S02]  /*2bc0*/  IMAD.MOV.U32 R31, RZ, RZ, R41 ;  /* 0x000000ffff1f7224 */ /* 0x000fe400078e0029 */
[----:B------:R-:W-:-:S03]  /*2bd0*/  IMAD.MOV.U32 R30, RZ, RZ, R20 ;  /* 0x000000ffff1e7224 */ /* 0x000fc600078e0014 */
[----:B------:R-:W-:Y:S02]  /*2be0*/  LOP3.LUT R19, R31, 0xff0fffff, RZ, 0xc0, !PT ;  /* 0xff0fffff1f137812 */ /* 0x000fe400078ec0ff */
[----:B------:R-:W-:-:S08]  /*2bf0*/  DADD R24, -R28, R24 ;  /* 0x000000001c187229 */ /* 0x000fd00000000118 */
[----:B------:R-:W-:-:S08]  /*2c00*/  DADD R24, R32, -R24 ;  /* 0x0000000020187229 */ /* 0x000fd00000000818 */
[----:B------:R-:W-:Y:S01]  /*2c10*/  DFMA R26, R26, UR8, R24 ;  /* 0x000000081a1a7c2b */ /* 0x000fe20008000018 */
[----:B------:R-:W-:-:S05]  /*2c20*/  IMAD.SHL.U32 R24, R31, 0x2, RZ ;  /* 0x000000021f187824 */ /* 0x000fca00078e00ff */
[----:B------:R-:W-:Y:S02]  /*2c30*/  ISETP.GT.U32.AND P0, PT, R24, -0x2000001, PT ;  /* 0xfdffffff1800780c */ /* 0x000fe40003f04070 */
[----:B------:R-:W-:Y:S02]  /*2c40*/  DADD R24, R22, R26 ;  /* 0x0000000016187229 */ /* 0x000fe4000000001a */
[----:B------:R-:W-:-:S06]  /*2c50*/  SEL R31, R19, R31, P0 ;  /* 0x0000001f131f7207 */ /* 0x000fcc0000000000 */
[----:B------:R-:W-:Y:S02]  /*2c60*/  DADD R22, R22, -R24 ;  /* 0x0000000016167229 */ /* 0x000fe40000000818 */
[----:B------:R-:W-:-:S06]  /*2c70*/  DMUL R32, R24, R30 ;  /* 0x0000001e18207228 */ /* 0x000fcc0000000000 */
[----:B------:R-:W-:Y:S02]  /*2c80*/  DADD R22, R26, R22 ;  /* 0x000000001a167229 */ /* 0x000fe40000000016 */
[----:B------:R-:W-:-:S08]  /*2c90*/  DFMA R24, R24, R30, -R32 ;  /* 0x0000001e1818722b */ /* 0x000fd00000000820 */
[----:B------:R-:W-:Y:S01]  /*2ca0*/  DFMA R30, R22, R30, R24 ;  /* 0x0000001e161e722b */ /* 0x000fe20000000018 */
[----:B------:R-:W-:Y:S01]  /*2cb0*/  IMAD.MOV.U32 R24, RZ, RZ, 0x652b82fe ;  /* 0x652b82feff187424 */ /* 0x000fe200078e00ff */
[----:B------:R-:W-:-:S06]  /*2cc0*/  MOV R25, 0x3ff71547 ;  /* 0x3ff7154700197802 */ /* 0x000fcc0000000f00 */
        /* <DEDUP_REMOVED lines=51> */
[----:B------:R-:W-:Y:S01]  /*3000*/  @!P1 IADD3 R22, PT, PT, R24, -R19, RZ ;  /* 0x8000001318169210 */ /* 0x000fe20007ffe0ff */
[----:B------:R-:W-:-:S03]  /*3010*/  @!P1 IMAD R27, R19, 0x100000, R27 ;  /* 0x00100000131b9824 */ /* 0x000fc600078e021b */
[----:B------:R-:W-:Y:S01]  /*3020*/  @!P1 LEA R23, R22, 0x3ff00000, 0x14 ;  /* 0x3ff0000016179811 */ /* 0x000fe200078ea0ff */
[----:B------:R-:W-:-:S06]  /*3030*/  @!P1 IMAD.MOV.U32 R22, RZ, RZ, RZ ;  /* 0x000000ffff169224 */ /* 0x000fcc00078e00ff */
[----:B------:R-:W-:-:S11]  /*3040*/  @!P1 DMUL R28, R26, R22 ;  /* 0x000000161a1c9228 */ /* 0x000fd60000000000 */
.L_x_776:
[----:B------:R-:W-:Y:S01]  /*3050*/  DFMA R30, R30, R28, R28 ;  /* 0x0000001c1e1e722b */ /* 0x000fe2000000001c */
[----:B------:R-:W-:Y:S01]  /*3060*/  IMAD.MOV.U32 R43, RZ, RZ, 0x0 ;  /* 0x00000000ff2b7424 */ /* 0x000fe200078e00ff */
[----:B------:R-:W-:-:S08]  /*3070*/  DSETP.NEU.AND P0, PT, |R28|, +INF , PT ;  /* 0x7ff000001c00742a */ /* 0x000fd00003f0d200 */
[----:B------:R-:W-:Y:S02]  /*3080*/  FSEL R24, R28, R30, !P0 ;  /* 0x0000001e1c187208 */ /* 0x000fe40004000000 */
[----:B------:R-:W-:Y:S01]  /*3090*/  FSEL R25, R29, R31, !P0 ;  /* 0x0000001f1d197208 */ /* 0x000fe20004000000 */
[----:B------:R-:W-:Y:S06]  /*30a0*/  RET.REL.NODEC R42 `(_Z7c_gammadPdS_iP17curandStateXORWOW) ;  /* 0xffffffcc2ad47950 */ /* 0x000fec0003c3ffff */
.L_x_777:
        /* <DEDUP_REMOVED lines=13> */
.L_x_876:


//--------------------- .text._Z9gen_gammaPdS_S_iP17curandStateXORWOWdS_ --------------------------
	.section	.text._Z9gen_gammaPdS_S_iP17curandStateXORWOWdS_,"ax",@progbits
	.align	128
        .global         _Z9gen_gammaPdS_S_iP17curandStateXORWOWdS_
        .type           _Z9gen_gammaPdS_S_iP17curandStateXORWOWdS_,@function
        .size           _Z9gen_gammaPdS_S_iP17curandStateXORWOWdS_,(.L_x_881 - _Z9gen_gammaPdS_S_iP17curandStateXORWOWdS_)
        .other          _Z9gen_gammaPdS_S_iP17curandStateXORWOWdS_,@"STO_CUDA_ENTRY STV_DEFAULT"
_Z9gen_gammaPdS_S_iP17curandStateXORWOWdS_:
.text._Z9gen_gammaPdS_S_iP17curandStateXORWOWdS_:
        /* <DEDUP_REMOVED lines=20> */
[----:B------:R-:W5:Y:S04]  /*0140*/  LDG.E R0, desc[UR4][R4.64+0x20] ;  /* 0x0000200404007981 */ /* 0x000f68000c1e1900 */
[----:B------:R-:W5:Y:S01]  /*0150*/  LDG.E.64 R10, desc[UR4][R4.64] ;  /* 0x00000004040a7981 */ /* 0x000f62000c1e1b00 */
[----:B------:R-:W-:-:S03]  /*0160*/  DFMA R14, R14, R14, R14 ;  /* 0x0000000e0e0e722b */ /* 0x000fc6000000000e */
[----:B------:R-:W5:Y:S04]  /*0170*/  LDG.E.64 R12, desc[UR4][R4.64+0x8] ;  /* 0x00000804040c7981 */ /* 0x000f68000c1e1b00 */
[----:B------:R0:W5:Y:S01]  /*0180*/  LDG.E.64 R28, desc[UR4][R4.64+0x10] ;  /* 0x00001004041c7981 */ /* 0x000162000c1e1b00 */
[----:B------:R-:W1:Y:S01]  /*0190*/  LDC R43, c[0x0][0x3ac] ;  /* 0x0000eb00ff2b7b82 */ /* 0x000e620000000800 */
[----:B------:R-:W-:Y:S01]  /*01a0*/  DFMA R14, R8, R14, R8 ;  /* 0x0000000e080e722b */ /* 0x000fe20000000008 */
[----:B------:R-:W-:Y:S07]  /*01b0*/  BSSY.RECONVERGENT B0, `(.L_x_778) ;  /* 0x0000011000007945 */ /* 0x000fee0003800200 */
[----:B------:R-:W-:-:S08]  /*01c0*/  DFMA R8, R14, -R16, 1 ;  /* 0x3ff000000e08742b */ /* 0x000fd00000000810 */
[----:B------:R-:W-:-:S08]  /*01d0*/  DFMA R8, R14, R8, R14 ;  /* 0x000000080e08722b */ /* 0x000fd0000000000e */
[----:B------:R-:W-:Y:S01]  /*01e0*/  DMUL R14, R6, R8 ;  /* 0x00000008060e7228 */ /* 0x000fe20000000000 */
[----:B------:R-:W-:-:S07]  /*01f0*/  FSETP.GEU.AND P1, PT, |R7|, 6.5827683646048100446e-37, PT ;  /* 0x036000000700780b */ /* 0x000fce0003f2e200 */
[----:B0-----:R-:W-:-:S08]  /*0200*/  DFMA R4, R14, -R16, R6 ;  /* 0x800000100e04722b */ /* 0x001fd00000000006 */
[----:B------:R-:W-:-:S10]  /*0210*/  DFMA R14, R8, R4, R14 ;  /* 0x00000004080e722b */ /* 0x000fd4000000000e */
[----:B------:R-:W-:Y:S01]  /*0220*/  FFMA R4, RZ, UR6, R15 ;  /* 0x00000006ff047c23 */ /* 0x000fe2000800000f */
[----:B------:R-:W0:Y:S04]  /*0230*/  LDCU UR6, c[0x0][0x3a8] ;  /* 0x00007500ff0677ac */ /* 0x000e280008000800 */
[----:B------:R-:W-:-:S13]  /*0240*/  FSETP.GT.AND P0, PT, |R4|, 1.469367938527859385e-39, PT ;  /* 0x001000000400780b */ /* 0x000fda0003f04200 */
[----:B-1----:R-:W-:Y:S05]  /*0250*/  @P0 BRA P1, `(.L_x_779) ;  /* 0x0000000000180947 */ /* 0x002fea0000800000 */
[----:B------:R-:W-:Y:S01]  /*0260*/  IMAD.MOV.U32 R4, RZ, RZ, R6 ;  /* 0x000000ffff047224 */ /* 0x000fe200078e0006 */
[----:B------:R-:W-:Y:S01]  /*0270*/  MOV R26, 0x2a0 ;  /* 0x000002a0001a7802 */ /* 0x000fe20000000f00 */
[----:B------:R-:W-:-:S07]  /*0280*/  IMAD.MOV.U32 R5, RZ, RZ, R7 ;  /* 0x000000ffff057224 */ /* 0x000fce00078e0007 */
[----:B0----5:R-:W-:Y:S05]  /*0290*/  CALL.REL.NOINC `($__internal_15_$__cuda_sm20_div_rn_f64_full) ;  /* 0x0000003c00047944 */ /* 0x021fea0003c00000 */
[----:B------:R-:W-:Y:S02]  /*02a0*/  IMAD.MOV.U32 R14, RZ, RZ, R4 ;  /* 0x000000ffff0e7224 */ /* 0x000fe400078e0004 */
[----:B------:R-:W-:-:S07]  /*02b0*/  IMAD.MOV.U32 R15, RZ, RZ, R5 ;  /* 0x000000ffff0f7224 */ /* 0x000fce00078e0005 */
.L_x_779:
[----:B0-----:R-:W-:Y:S05]  /*02c0*/  BSYNC.RECONVERGENT B0 ;  /* 0x0000000000007941 */ /* 0x001fea0003800200 */
.L_x_778:
[----:B------:R-:W-:Y:S01]  /*02d0*/  DSETP.GEU.AND P0, PT, R14, 1, PT ;  /* 0x3ff000000e00742a */ /* 0x000fe20003f0e000 */
[----:B------:R-:W0:-:S13]  /*02e0*/  LDCU UR7, c[0x0][0x3ac] ;  /* 0x00007580ff0777ac */ /* 0x000e1a0008000800 */
[----:B------:R-:W-:Y:S05]  /*02f0*/  @P0 BRA `(.L_x_780) ;  /* 0x0000002000140947 */ /* 0x000fea0003800000 */
[----:B------:R-:W-:Y:S01]  /*0300*/  DADD R14, R14, 1 ;  /* 0x3ff000000e0e7429 */ /* 0x000fe20000000000 */
[----:B------:R-:W-:Y:S01]  /*0310*/  UMOV UR8, 0x55555555 ;  /* 0x5555555500087882 */ /* 0x000fe20000000000 */
[----:B------:R-:W-:Y:S01]  /*0320*/  UMOV UR9, 0x3fd55555 ;  /* 0x3fd5555500097882 */ /* 0x000fe20000000000 */
[----:B------:R-:W-:Y:S01]  /*0330*/  MOV R8, 0x0 ;  /* 0x0000000000087802 */ /* 0x000fe20000000f00 */
[----:B------:R-:W-:Y:S01]  /*0340*/  IMAD.MOV.U32 R9, RZ, RZ, 0x3fd80000 ;  /* 0x3fd80000ff097424 */ /* 0x000fe200078e00ff */
[----:B------:R-:W-:Y:S03]  /*0350*/  BSSY.RECONVERGENT B0, `(.L_x_781) ;  /* 0x0000015000007945 */ /* 0x000fe60003800200 */
[----:B------:R-:W-:-:S08]  /*0360*/  DADD R14, R14, -UR8 ;  /* 0x800000080e0e7e29 */ /* 0x000fd00008000000 */
[----:B------:R-:W-:-:S06]  /*0370*/  DMUL R16, R14, 9 ;  /* 0x402200000e107828 */ /* 0x000fcc0000000000 */
        /* <DEDUP_REMOVED lines=15> */
[----:B------:R-:W-:Y:S01]  /*0470*/  MOV R4, 0x4a0 ;  /* 0x000004a000047802 */ /* 0x000fe20000000f00 */
[----:B------:R-:W-:-:S07]  /*0480*/  IMAD.MOV.U32 R19, RZ, RZ, R9 ;  /* 0x000000ffff137224 */ /* 0x000fce00078e0009 */
[----:B0----5:R-:W-:Y:S05]  /*0490*/  CALL.REL.NOINC `($__internal_16_$__cuda_sm20_dsqrt_rn_f64_mediumpath_v1) ;  /* 0x0000003c00fc7944 */ /* 0x021fea0003c00000 */
.L_x_782:
[----:B0-----:R-:W-:Y:S05]  /*04a0*/  BSYNC.RECONVERGENT B0 ;  /* 0x0000000000007941 */ /* 0x001fea0003800200 */
.L_x_781:
[----:B------:R-:W0:Y:S01]  /*04b0*/  MUFU.RCP64H R5, R7 ;  /* 0x0000000700057308 */ /* 0x000e220000001800 */
[----:B------:R-:W-:Y:S01]  /*04c0*/  IADD3 R4, PT, PT, R7, 0x300402, RZ ;  /* 0x0030040207047810 */ /* 0x000fe20007ffe0ff */
[----:B------:R-:W-:Y:S03]  /*04d0*/  BSSY.RECONVERGENT B0, `(.L_x_783) ;  /* 0x0000010000007945 */ /* 0x000fe60003800200 */
[----:B------:R-:W-:Y:S02]  /*04e0*/  FSETP.GEU.AND P0, PT, |R4|, 5.8789094863358348022e-39, PT ;  /* 0x004004020400780b */ /* 0x000fe40003f0e200 */
        /* <DEDUP_REMOVED lines=8> */
[----:B------:R-:W-:Y:S01]  /*0570*/  MOV R6, 0x5b0 ;  /* 0x000005b000067802 */ /* 0x000fe20000000f00 */
[----:B------:R-:W-:Y:S02]  /*0580*/  IMAD.MOV.U32 R5, RZ, RZ, R7 ;  /* 0x000000ffff057224 */ /* 0x000fe400078e0007 */
[----:B------:R-:W-:-:S07]  /*0590*/  VIADD R22, R4, 0xfff00000 ;  /* 0xfff0000004167836 */ /* 0x000fce0000000000 */
[----:B-----5:R-:W-:Y:S05]  /*05a0*/  CALL.REL.NOINC `($__internal_14_$__cuda_sm20_dblrcp_rn_slowpath_v3) ;  /* 0x0000003400a07944 */ /* 0x020fea0003c00000 */
[----:B------:R-:W-:Y:S02]  /*05b0*/  IMAD.MOV.U32 R46, RZ, RZ, R8 ;  /* 0x000000ffff2e7224 */ /* 0x000fe400078e0008 */
[----:B------:R-:W-:-:S07]  /*05c0*/  IMAD.MOV.U32 R47, RZ, RZ, R9 ;  /* 0x000000ffff2f7224 */ /* 0x000fce00078e0009 */
.L_x_784:
[----:B------:R-:W-:Y:S05]  /*05d0*/  BSYNC.RECONVERGENT B0 ;  /* 0x0000000000007941 */ /* 0x000fea0003800200 */
.L_x_783:
[----:B------:R-:W0:Y:S08]  /*05e0*/  LDC.64 R32, c[0x0][0x390] ;  /* 0x0000e400ff207b82 */ /* 0x000e300000000a00 */
[----:B------:R-:W1:Y:S08]  /*05f0*/  LDC.64 R16, c[0x0][0x388] ;  /* 0x0000e200ff107b82 */ /* 0x000e700000000a00 */
[----:B------:R-:W2:Y:S01]  /*0600*/  LDC.64 R18, c[0x0][0x3b0] ;  /* 0x0000ec00ff127b82 */ /* 0x000ea20000000a00 */
[----:B0-----:R-:W-:-:S04]  /*0610*/  IMAD.WIDE R32, R3, 0x8, R32 ;  /* 0x0000000803207825 */ /* 0x001fc800078e0220 */
[----:B-1----:R-:W-:-:S04]  /*0620*/  IMAD.WIDE R16, R3, 0x8, R16 ;  /* 0x0000000803107825 */ /* 0x002fc800078e0210 */
[----:B--2---:R-:W-:-:S07]  /*0630*/  IMAD.WIDE R18, R3, 0x8, R18 ;  /* 0x0000000803127825 */ /* 0x004fce00078e0212 */
.L_x_816:
[----:B------:R-:W-:Y:S01]  /*0640*/  BSSY.RECONVERGENT B0, `(.L_x_785) ;  /* 0x00001cc000007945 */ /* 0x000fe20003800200 */
.L_x_815:
[----:B-----5:R-:W-:Y:S01]  /*0650*/  SHF.R.U32.HI R4, RZ, 0x2, R11 ;  /* 0x00000002ff047819 */ /* 0x020fe2000001160b */
[----:B------:R-:W-:Y:S01]  /*0660*/  BSSY.RECONVERGENT B1, `(.L_x_786) ;  /* 0x0000059000017945 */ /* 0x000fe20003800200 */
[----:B------:R-:W-:Y:S01]  /*0670*/  ISETP.NE.AND P0, PT, R2, 0x1, PT ;  /* 0x000000010200780c */ /* 0x000fe20003f05270 */
[----:B------:R-:W-:Y:S01]  /*0680*/  IMAD.MOV.U32 R44, RZ, RZ, R0 ;  /* 0x000000ffff2c7224 */ /* 0x000fe200078e0000 */
[----:B------:R-:W-:Y:S01]  /*0690*/  LOP3.LUT R3, R4, R11, RZ, 0x3c, !PT ;  /* 0x0000000b04037212 */ /* 0x000fe200078e3cff */
[----:B------:R-:W-:Y:S01]  /*06a0*/  IMAD.MOV.U32 R2, RZ, RZ, RZ ;  /* 0x000000ffff027224 */ /* 0x000fe200078e00ff */
[----:B------:R-:W-:Y:S02]  /*06b0*/  SHF.L.U32 R4, R29, 0x4, RZ ;  /* 0x000000041d047819 */ /* 0x000fe400000006ff */
[----:B------:R-:W-:Y:S01]  /*06c0*/  MOV R26, R28 ;  /* 0x0000001c001a7202 */ /* 0x000fe20000000f00 */
[----:B------:R-:W-:-:S05]  /*06d0*/  IMAD.SHL.U32 R5, R3, 0x2, RZ ;  /* 0x0000000203057824 */ /* 0x000fca00078e00ff */
[----:B------:R-:W-:Y:S01]  /*06e0*/  LOP3.LUT R6, R29, R4, R5, 0x96, !PT ;  /* 0x000000041d067212 */ /* 0x000fe200078e9605 */
[----:B------:R-:W-:-:S03]  /*06f0*/  VIADD R4, R10, 0x587c5 ;  /* 0x000587c50a047836 */ /* 0x000fc60000000000 */
[----:B------:R-:W-:Y:S01]  /*0700*/  LOP3.LUT R3, R6, R3, RZ, 0x3c, !PT ;  /* 0x0000000306037212 */ /* 0x000fe200078e3cff */
[----:B------:R-:W-:-:S04]  /*0710*/  IMAD.MOV.U32 R6, RZ, RZ, 0x2f800000 ;  /* 0x2f800000ff067424 */ /* 0x000fc800078e00ff */
        /* <DEDUP_REMOVED lines=8> */
[----:B------:R-:W-:Y:S01]  /*07a0*/  IMAD.SHL.U32 R0, R3, 0x10, RZ ;  /* 0x0000001003007824 */ /* 0x000fe200078e00ff */
[----:B------:R-:W-:Y:S01]  /*07b0*/  BSSY.RECONVERGENT B2, `(.L_x_788) ;  /* 0x000003a000027945 */ /* 0x000fe20003800200 */
[----:B------:R-:W-:Y:S01]  /*07c0*/  IMAD.MOV.U32 R9, RZ, RZ, 0x3e055027 ;  /* 0x3e055027ff097424 */ /* 0x000fe200078e00ff */
[----:B------:R-:W-:-:S05]  /*07d0*/  LOP3.LUT R5, R5, R12, RZ, 0x3c, !PT ;  /* 0x0000000c05057212 */ /* 0x000fca00078e3cff */
[----:B------:R-:W-:-:S05]  /*07e0*/  IMAD.SHL.U32 R2, R5, 0x2, RZ ;  /* 0x0000000205027824 */ /* 0x000fca00078e00ff */
[----:B------:R-:W-:-:S04]  /*07f0*/  LOP3.LUT R0, R5, R2, R0, 0x96, !PT ;  /* 0x0000000205007212 */ /* 0x000fc800078e9600 */
[----:B------:R-:W-:-:S04]  /*0800*/  LOP3.LUT R5, R0, R3, RZ, 0x3c, !PT ;  /* 0x0000000300057212 */ /* 0x000fc800078e3cff */
[----:B------:R-:W-:-:S04]  /*0810*/  IADD3 R0, PT, PT, R10, 0xb0f8a, R5 ;  /* 0x000b0f8a0a007810 */ /* 0x000fc80007ffe005 */
[----:B------:R-:W-:-:S05]  /*0820*/  I2FP.F32.U32 R0, R0 ;  /* 0x0000000000007245 */ /* 0x000fca0000201000 */
[----:B------:R-:W-:-:S05]  /*0830*/  FFMA R4, R0, R6, 1.1641532182693481445e-10 ;  /* 0x2f00000000047423 */ /* 0x000fca0000000006 */
[----:B------:R-:W-:-:S13]  /*0840*/  FSETP.GEU.AND P0, PT, R4, 1.175494350822287508e-38, PT ;  /* 0x008000000400780b */ /* 0x000fda0003f0e000 */
[----:B------:R-:W-:-:S05]  /*0850*/  @!P0 FMUL R4, R4, 8388608 ;  /* 0x4b00000004048820 */ /* 0x000fca0000400000 */
[----:B------:R-:W-:-:S04]  /*0860*/  IADD3 R0, PT, PT, R4, -0x3f2aaaab, RZ ;  /* 0xc0d5555504007810 */ /* 0x000fc80007ffe0ff */
        /* <DEDUP_REMOVED lines=21> */
[C---:B------:R-:W-:Y:S01]  /*09c0*/  @P0 FFMA R6, R4.reuse, R9, +INF ;  /* 0x7f80000004060423 */ /* 0x040fe20000000009 */
[----:B------:R-:W-:Y:S01]  /*09d0*/  FSETP.NEU.AND P0, PT, R4, RZ, PT ;  /* 0x000000ff0400720b */ /* 0x000fe20003f0d000 */
[----:B------:R-:W-:Y:S01]  /*09e0*/  IMAD.SHL.U32 R2, R0, 0x2, RZ ;  /* 0x0000000200027824 */ /* 0x000fe200078e00ff */
[----:B------:R-:W-:Y:S01]  /*09f0*/  IADD3 R4, PT, PT, R10, 0x10974f, RZ ;  /* 0x0010974f0a047810 */ /* 0x000fe20007ffe0ff */
[----:B------:R-:W-:Y:S01]  /*0a00*/  FMUL R6, R6, -2 ;  /* 0xc000000006067820 */ /* 0x000fe20000400000 */
[----:B------:R-:W-:-:S04]  /*0a10*/  IMAD.SHL.U32 R7, R5, 0x10, RZ ;  /* 0x0000001005077824 */ /* 0x000fc800078e00ff */
[----:B------:R-:W-:Y:S02]  /*0a20*/  FSEL R11, R6, +INF , P0 ;  /* 0x7f800000060b7808 */ /* 0x000fe40000000000 */
[----:B------:R-:W-:Y:S01]  /*0a30*/  LOP3.LUT R2, R0, R2, R7, 0x96, !PT ;  /* 0x0000000200027212 */ /* 0x000fe200078e9607 */
[----:B------:R-:W-:Y:S02]  /*0a40*/  IMAD.MOV.U32 R7, RZ, RZ, 0x30c90fdb ;  /* 0x30c90fdbff077424 */ /* 0x000fe400078e00ff */
[----:B------:R-:W-:Y:S01]  /*0a50*/  VIADD R6, R11, 0xf3000000 ;  /* 0xf30000000b067836 */ /* 0x000fe20000000000 */
[----:B------:R-:W-:Y:S02]  /*0a60*/  LOP3.LUT R9, R2, R5, RZ, 0x3c, !PT ;  /* 0x0000000502097212 */ /* 0x000fe400078e3cff */
[----:B------:R2:W3:Y:S02]  /*0a70*/  MUFU.RSQ R2, R11 ;  /* 0x0000000b00027308 */ /* 0x0004e40000001400 */
[----:B------:R-:W-:Y:S01]  /*0a80*/  ISETP.GT.U32.AND P0, PT, R6, 0x727fffff, PT ;  /* 0x727fffff0600780c */ /* 0x000fe20003f04070 */
[----:B------:R-:W-:-:S05]  /*0a90*/  IMAD.IADD R0, R9, 0x1, R4 ;  /* 0x0000000109007824 */ /* 0x000fca00078e0204 */
[----:B------:R-:W-:-:S05]  /*0aa0*/  I2FP.F32.U32 R0, R0 ;  /* 0x0000000000007245 */ /* 0x000fca0000201000 */
[----:B------:R-:W-:Y:S02]  /*0ab0*/  FFMA R12, R0, R7, 7.314590599882819788e-10 ;  /* 0x30490fdb000c7423 */ /* 0x000fe40000000007 */
[----:B--2---:R-:W-:Y:S05]  /*0ac0*/  @!P0 BRA `(.L_x_789) ;  /* 0x0000000000108947 */ /* 0x004fea0003800000 */
[----:B------:R-:W-:Y:S01]  /*0ad0*/  IMAD.MOV.U32 R0, RZ, RZ, R11 ;  /* 0x000000ffff007224 */ /* 0x000fe200078e000b */
[----:B------:R-:W-:-:S07]  /*0ae0*/  MOV R10, 0xb00 ;  /* 0x00000b00000a7802 */ /* 0x000fce0000000f00 */
[----:B01-3--:R-:W-:Y:S05]  /*0af0*/  CALL.REL.NOINC `($__internal_17_$__cuda_sm20_sqrt_rn_f32_slowpath) ;  /* 0x0000003c00207944 */ /* 0x00bfea0003c00000 */
[----:B------:R-:W-:Y:S05]  /*0b00*/  BRA `(.L_x_790) ;  /* 0x0000000000107947 */ /* 0x000fea0003800000 */
.L_x_789:
[----:B---3--:R-:W-:Y:S01]  /*0b10*/  FMUL.FTZ R0, R11, R2 ;  /* 0x000000020b007220 */ /* 0x008fe20000410000 */
[----:B------:R-:W-:-:S03]  /*0b20*/  FMUL.FTZ R2, R2, 0.5 ;  /* 0x3f00000002027820 */ /* 0x000fc60000410000 */
[----:B------:R-:W-:-:S04]  /*0b30*/  FFMA R7, -R0, R0, R11 ;  /* 0x0000000000077223 */ /* 0x000fc8000000010b */
[----:B------:R-:W-:-:S07]  /*0b40*/  FFMA R0, R7, R2, R0 ;  /* 0x0000000207007223 */ /* 0x000fce0000000000 */
.L_x_790:
[----:B------:R-:W-:Y:S05]  /*0b50*/  BSYNC.RECONVERGENT B2 ;  /* 0x0000000000027941 */ /* 0x000fea0003800200 */
.L_x_788:
[----:B------:R-:W-:Y:S01]  /*0b60*/  FMUL.RZ R6, R12, 0.15915493667125701904 ;  /* 0x3e22f9830c067820 */ /* 0x000fe2000040c000 */
[----:B------:R-:W-:Y:S01]  /*0b70*/  IMAD.MOV.U32 R26, RZ, RZ, R3 ;  /* 0x000000ffff1a7224 */ /* 0x000fe200078e0003 */
[----:B------:R-:W-:Y:S01]  /*0b80*/  MOV R13, R29 ;  /* 0x0000001d000d7202 */ /* 0x000fe20000000f00 */
[----:B------:R-:W-:Y:S01]  /*0b90*/  IMAD.MOV.U32 R12, RZ, RZ, R28 ;  /* 0x000000ffff0c7224 */ /* 0x000fe200078e001c */
[----:B------:R-:W2:Y:S01]  /*0ba0*/  MUFU.SIN R7, R6 ;  /* 0x0000000600077308 */ /* 0x000ea20000000400 */
[----:B------:R-:W-:-:S07]  /*0bb0*/  IMAD.MOV.U32 R2, RZ, RZ, 0x1 ;  /* 0x00000001ff027424 */ /* 0x000fce00078e00ff */
[----:B------:R-:W3:Y:S01]  /*0bc0*/  MUFU.COS R11, R6 ;  /* 0x00000006000b7308 */ /* 0x000ee20000000000 */
[-C--:B--2---:R-:W-:Y:S01]  /*0bd0*/  FMUL R44, R7, R0.reuse ;  /* 0x00000000072c7220 */ /* 0x084fe20000400000 */
[----:B---3--:R-:W-:-:S07]  /*0be0*/  FMUL R0, R11, R0 ;  /* 0x000000000b007220 */ /* 0x008fce0000400000 */
.L_x_787:
[----:B------:R-:W-:Y:S05]  /*0bf0*/  BSYNC.RECONVERGENT B1 ;  /* 0x0000000000017941 */ /* 0x000fea0003800200 */
.L_x_786:
[----:B------:R-:W2:Y:S01]  /*0c00*/  F2F.F64.F32 R22, R44 ;  /* 0x0000002c00167310 */ /* 0x000ea20000201800 */
[----:B------:R-:W-:Y:S01]  /*0c10*/  BSSY.RECONVERGENT B1, `(.L_x_791) ;  /* 0x000000f000017945 */ /* 0x000fe20003800200 */
[----:B------:R-:W-:Y:S01]  /*0c20*/  IMAD.MOV.U32 R6, RZ, RZ, RZ ;  /* 0x000000ffff067224 */ /* 0x000fe200078e00ff */
[----:B------:R-:W-:Y:S01]  /*0c30*/  MOV R7, 0x40080000 ;  /* 0x4008000000077802 */ /* 0x000fe20000000f00 */
[----:B------:R-:W-:Y:S02]  /*0c40*/  IMAD.MOV.U32 R28, RZ, RZ, R5 ;  /* 0x000000ffff1c7224 */ /* 0x000fe400078e0005 */
[----:B------:R-:W-:Y:S01]  /*0c50*/  IMAD.MOV.U32 R29, RZ, RZ, R9 ;  /* 0x000000ffff1d7224 */ /* 0x000fe200078e0009 */
[----:B--2---:R-:W-:-:S08]  /*0c60*/  DFMA R24, R22, R46, 1 ;  /* 0x3ff000001618742b */ /* 0x004fd0000000002e */
[----:B------:R-:W-:-:S10]  /*0c70*/  DADD R10, -RZ, |R24| ;  /* 0x00000000ff0a7229 */ /* 0x000fd40000000518 */
[----:B------:R-:W-:Y:S02]  /*0c80*/  IMAD.MOV.U32 R3, RZ, RZ, R11 ;  /* 0x000000ffff037224 */ /* 0x000fe400078e000b */
[----:B------:R-:W-:Y:S02]  /*0c90*/  IMAD.MOV.U32 R8, RZ, RZ, R10 ;  /* 0x000000ffff087224 */ /* 0x000fe400078e000a */
[----:B------:R-:W-:Y:S02]  /*0ca0*/  IMAD.MOV.U32 R11, RZ, RZ, R12 ;  /* 0x000000ffff0b7224 */ /* 0x000fe400078e000c */
[----:B------:R-:W-:Y:S01]  /*0cb0*/  IMAD.MOV.U32 R10, RZ, RZ, R4 ;  /* 0x000000ffff0a7224 */ /* 0x000fe200078e0004 */
[----:B------:R-:W-:Y:S01]  /*0cc0*/  MOV R4, 0xd00 ;  /* 0x00000d0000047802 */ /* 0x000fe20000000f00 */
[----:B------:R-:W-:Y:S01]  /*0cd0*/  IMAD.MOV.U32 R12, RZ, RZ, R13 ;  /* 0x000000ffff0c7224 */ /* 0x000fe200078e000d */
[----:B------:R-:W-:-:S07]  /*0ce0*/  MOV R13, R26 ;  /* 0x0000001a000d7202 */ /* 0x000fce0000000f00 */
[----:B01----:R-:W-:Y:S05]  /*0cf0*/  CALL.REL.NOINC `($_Z9gen_gammaPdS_S_iP17curandStateXORWOWdS_$__internal_accurate_pow) ;  /* 0x0000003800fc7944 */ /* 0x003fea0003c00000 */
[----:B------:R-:W-:Y:S05]  /*0d00*/  BSYNC.RECONVERGENT B1 ;  /* 0x0000000000017941 */ /* 0x000fea0003800200 */
.L_x_791:
        /* <DEDUP_REMOVED lines=20> */
.L_x_793:
[----:B------:R-:W-:Y:S05]  /*0e50*/  BSYNC.RECONVERGENT B1 ;  /* 0x0000000000017941 */ /* 0x000fea0003800200 */
.L_x_792:
        /* <DEDUP_REMOVED lines=8> */
[----:B------:R-:W-:Y:S01]  /*0ee0*/  BSSY.RECONVERGENT B2, `(.L_x_796) ;  /* 0x0000053000027945 */ /* 0x000fe20003800200 */
[--C-:B------:R-:W-:Y:S02]  /*0ef0*/  IMAD.MOV.U32 R5, RZ, RZ, R21.reuse ;  /* 0x000000ffff057224 */ /* 0x100fe400078e0015 */
[----:B------:R-:W-:Y:S02]  /*0f00*/  IMAD.MOV.U32 R30, RZ, RZ, R21 ;  /* 0x000000ffff1e7224 */ /* 0x000fe400078e0015 */
[----:B------:R-:W-:-:S06]  /*0f10*/  IMAD.MOV.U32 R6, RZ, RZ, R20 ;  /* 0x000000ffff067224 */ /* 0x000fcc00078e0014 */
[----:B------:R-:W-:-:S10]  /*0f20*/  @!P0 DMUL R4, R20, 1.80143985094819840000e+16 ;  /* 0x4350000014048828 */ /* 0x000fd40000000000 */
[----:B------:R-:W-:Y:S01]  /*0f30*/  @!P0 MOV R30, R5 ;  /* 0x00000005001e8202 */ /* 0x000fe20000000f00 */
[----:B------:R-:W-:-:S04]  /*0f40*/  @!P0 IMAD.MOV.U32 R6, RZ, RZ, R4 ;  /* 0x000000ffff068224 */ /* 0x000fc800078e0004 */
[----:B------:R-:W-:-:S05]  /*0f50*/  VIADD R3, R30, 0xffffffff ;  /* 0xffffffff1e037836 */ /* 0x000fca0000000000 */
[----:B------:R-:W-:Y:S01]  /*0f60*/  ISETP.GT.U32.AND P1, PT, R3, 0x7feffffe, PT ;  /* 0x7feffffe0300780c */ /* 0x000fe20003f24070 */
[----:B------:R-:W-:Y:S02]  /*0f70*/  IMAD.MOV.U32 R3, RZ, RZ, -0x3ff ;  /* 0xfffffc01ff037424 */ /* 0x000fe400078e00ff */
[----:B------:R-:W-:-:S10]  /*0f80*/  @!P0 IMAD.MOV.U32 R3, RZ, RZ, -0x435 ;  /* 0xfffffbcbff038424 */ /* 0x000fd400078e00ff */
[----:B------:R-:W-:Y:S05]  /*0f90*/  @P1 BRA `(.L_x_797) ;  /* 0x0000000400041947 */ /* 0x000fea0003800000 */
[----:B------:R-:W-:Y:S01]  /*0fa0*/  LOP3.LUT R4, R30, 0xfffff, RZ, 0xc0, !PT ;  /* 0x000fffff1e047812 */ /* 0x000fe200078ec0ff */
[----:B------:R-:W-:Y:S01]  /*0fb0*/  IMAD.MOV.U32 R36, RZ, RZ, -0x748574fc ;  /* 0x8b7a8b04ff247424 */ /* 0x000fe200078e00ff */
[----:B------:R-:W-:Y:S01]  /*0fc0*/  UMOV UR8, 0x3ae80f1e ;  /* 0x3ae80f1e00087882 */ /* 0x000fe20000000000 */
[----:B------:R-:W-:Y:S01]  /*0fd0*/  IMAD.MOV.U32 R37, RZ, RZ, 0x3ed0ee25 ;  /* 0x3ed0ee25ff257424 */ /* 0x000fe200078e00ff */
[----:B------:R-:W-:Y:S01]  /*0fe0*/  LOP3.LUT R5, R4, 0x3ff00000, RZ, 0xfc, !PT ;  /* 0x3ff0000004057812 */ /* 0x000fe200078efcff */
[----:B------:R-:W-:Y:S01]  /*0ff0*/  UMOV UR9, 0x3eb1380b ;  /* 0x3eb1380b00097882 */ /* 0x000fe20000000000 */
[----:B------:R-:W-:Y:S01]  /*1000*/  MOV R4, R6 ;  /* 0x0000000600047202 */ /* 0x000fe20000000f00 */
[----:B------:R-:W-:Y:S01]  /*1010*/  IMAD.MOV.U32 R6, RZ, RZ, RZ ;  /* 0x000000ffff067224 */ /* 0x000fe200078e00ff */
[----:B------:R-:W-:Y:S01]  /*1020*/  ISETP.GE.U32.AND P0, PT, R5, 0x3ff6a09f, PT ;  /* 0x3ff6a09f0500780c */ /* 0x000fe20003f06070 */
[----:B------:R-:W-:Y:S01]  /*1030*/  IMAD.MOV.U32 R39, RZ, RZ, 0x43300000 ;  /* 0x43300000ff277424 */ /* 0x000fe200078e00ff */
[----:B------:R-:W-:Y:S01]  /*1040*/  LEA.HI R3, R30, R3, RZ, 0xc ;  /* 0x000000031e037211 */ /* 0x000fe200078f60ff */
[----:B------:R-:W-:Y:S01]  /*1050*/  UMOV UR10, 0x80000000 ;  /* 0x80000000000a7882 */ /* 0x000fe20000000000 */
[----:B------:R-:W-:-:S09]  /*1060*/  UMOV UR11, 0x43300000 ;  /* 0x43300000000b7882 */ /* 0x000fd20000000000 */
        /* <DEDUP_REMOVED lines=52> */
.L_x_797:
[----:B------:R-:W-:Y:S01]  /*13b0*/  IMAD.MOV.U32 R6, RZ, RZ, 0x0 ;  /* 0x00000000ff067424 */ /* 0x000fe200078e00ff */
[----:B------:R-:W-:Y:S01]  /*13c0*/  LOP3.LUT P0, RZ, R5, 0x7fffffff, RZ, 0xc0, !PT ;  /* 0x7fffffff05ff7812 */ /* 0x000fe2000780c0ff */
[----:B------:R-:W-:-:S06]  /*13d0*/  IMAD.MOV.U32 R7, RZ, RZ, 0x7ff00000 ;  /* 0x7ff00000ff077424 */ /* 0x000fcc00078e00ff */
[----:B------:R-:W-:-:S10]  /*13e0*/  DFMA R6, R4, R6, +INF ;  /* 0x7ff000000406742b */ /* 0x000fd40000000006 */
[----:B------:R-:W-:Y:S02]  /*13f0*/  FSEL R30, R6, RZ, P0 ;  /* 0x000000ff061e7208 */ /* 0x000fe40000000000 */
[----:B------:R-:W-:-:S07]  /*1400*/  FSEL R31, R7, -QNAN , P0 ;  /* 0xfff00000071f7808 */ /* 0x000fce0000000000 */
.L_x_798:
[----:B------:R-:W-:Y:S05]  /*1410*/  BSYNC.RECONVERGENT B2 ;  /* 0x0000000000027941 */ /* 0x000fea0003800200 */
.L_x_796:
[----:B------:R-:W-:Y:S01]  /*1420*/  DADD R8, -RZ, |R22| ;  /* 0x00000000ff087229 */ /* 0x000fe20000000516 */
[----:B------:R-:W-:Y:S01]  /*1430*/  BSSY.RECONVERGENT B2, `(.L_x_799) ;  /* 0x0000006000027945 */ /* 0x000fe20003800200 */
[----:B------:R-:W-:Y:S01]  /*1440*/  IMAD.MOV.U32 R6, RZ, RZ, RZ ;  /* 0x000000ffff067224 */ /* 0x000fe200078e00ff */
[----:B------:R-:W-:Y:S02]  /*1450*/  MOV R7, 0x40000000 ;  /* 0x4000000000077802 */ /* 0x000fe40000000f00 */
[----:B------:R-:W-:-:S05]  /*1460*/  MOV R4, 0x1490 ;  /* 0x0000149000047802 */ /* 0x000fca0000000f00 */
[----:B------:R-:W-:-:S07]  /*1470*/  IMAD.MOV.U32 R3, RZ, RZ, R9 ;  /* 0x000000ffff037224 */ /* 0x000fce00078e0009 */
[----:B------:R-:W-:Y:S05]  /*1480*/  CALL.REL.NOINC `($_Z9gen_gammaPdS_S_iP17curandStateXORWOWdS_$__internal_accurate_pow) ;  /* 0x0000003400187944 */ /* 0x000fea0003c00000 */
[----:B------:R-:W-:Y:S05]  /*1490*/  BSYNC.RECONVERGENT B2 ;  /* 0x0000000000027941 */ /* 0x000fea0003800200 */
.L_x_799:
[----:B------:R-:W-:Y:S01]  /*14a0*/  DADD R4, R22, 2 ;  /* 0x4000000016047429 */ /* 0x000fe20000000000 */
[----:B------:R-:W-:Y:S01]  /*14b0*/  ISETP.GT.AND P0, PT, R25, 0xfffff, PT ;  /* 0x000fffff1900780c */ /* 0x000fe20003f04270 */
[----:B------:R-:W-:Y:S01]  /*14c0*/  IMAD.MOV.U32 R26, RZ, RZ, R24 ;  /* 0x000000ffff1a7224 */ /* 0x000fe200078e0018 */
[----:B------:R-:W-:Y:S01]  /*14d0*/  FSETP.NEU.AND P1, PT, R44, RZ, PT ;  /* 0x000000ff2c00720b */ /* 0x000fe20003f2d000 */
[----:B------:R-:W-:Y:S01]  /*14e0*/  IMAD.MOV.U32 R27, RZ, RZ, R25 ;  /* 0x000000ffff1b7224 */ /* 0x000fe200078e0019 */
[----:B------:R-:W-:Y:S02]  /*14f0*/  BSSY.RECONVERGENT B2, `(.L_x_800) ;  /* 0x000000d000027945 */ /* 0x000fe40003800200 */
[----:B------:R-:W-:Y:S02]  /*1500*/  FSEL R6, R6, RZ, P1 ;  /* 0x000000ff06067208 */ /* 0x000fe40000800000 */
[----:B------:R-:W-:Y:S02]  /*1510*/  FSEL R7, R7, RZ, P1 ;  /* 0x000000ff07077208 */ /* 0x000fe40000800000 */
[----:B------:R-:W-:-:S03]  /*1520*/  LOP3.LUT R4, R5, 0x7ff00000, RZ, 0xc0, !PT ;  /* 0x7ff0000005047812 */ /* 0x000fc600078ec0ff */
        /* <DEDUP_REMOVED lines=9> */
.L_x_801:
[----:B------:R-:W-:Y:S05]  /*15c0*/  BSYNC.RECONVERGENT B2 ;  /* 0x0000000000027941 */ /* 0x000fea0003800200 */
.L_x_800:
[----:B------:R-:W-:Y:S01]  /*15d0*/  DMUL R6, R6, 0.5 ;  /* 0x3fe0000006067828 */ /* 0x000fe20000000000 */
[----:B------:R-:W-:Y:S01]  /*15e0*/  IMAD.MOV.U32 R3, RZ, RZ, R25 ;  /* 0x000000ffff037224 */ /* 0x000fe200078e0019 */
[----:B------:R-:W-:Y:S01]  /*15f0*/  @!P0 MOV R3, R27 ;  /* 0x0000001b00038202 */ /* 0x000fe20000000f00 */
[----:B------:R-:W-:Y:S01]  /*1600*/  BSSY.RECONVERGENT B2, `(.L_x_802) ;  /* 0x0000052000027945 */ /* 0x000fe20003800200 */
[----:B------:R-:W-:-:S03]  /*1610*/  FSETP.NEU.AND P1, PT, R44, 1, PT ;  /* 0x3f8000002c00780b */ /* 0x000fc60003f2d000 */
[----:B------:R-:W-:-:S03]  /*1620*/  VIADD R8, R3, 0xffffffff ;  /* 0xffffffff03087836 */ /* 0x000fc60000000000 */
[----:B------:R-:W-:Y:S01]  /*1630*/  FSEL R4, R6, RZ, P1 ;  /* 0x000000ff06047208 */ /* 0x000fe20000800000 */
[----:B------:R-:W-:Y:S01]  /*1640*/  IMAD.MOV.U32 R6, RZ, RZ, R24 ;  /* 0x000000ffff067224 */ /* 0x000fe200078e0018 */
[----:B------:R-:W-:Y:S01]  /*1650*/  FSEL R5, R7, 1.75, P1 ;  /* 0x3fe0000007057808 */ /* 0x000fe20000800000 */
[----:B------:R-:W-:Y:S01]  /*1660*/  @!P0 IMAD.MOV.U32 R6, RZ, RZ, R26 ;  /* 0x000000ffff068224 */ /* 0x000fe200078e001a */
[----:B------:R-:W-:Y:S01]  /*1670*/  ISETP.GT.U32.AND P1, PT, R8, 0x7feffffe, PT ;  /* 0x7feffffe0800780c */ /* 0x000fe20003f24070 */
[----:B------:R-:W-:Y:S02]  /*1680*/  IMAD.MOV.U32 R8, RZ, RZ, -0x3ff ;  /* 0xfffffc01ff087424 */ /* 0x000fe400078e00ff */
        /* <DEDUP_REMOVED lines=67> */
.L_x_803:
[----:B------:R-:W-:Y:S01]  /*1ac0*/  IMAD.MOV.U32 R6, RZ, RZ, 0x0 ;  /* 0x00000000ff067424 */ /* 0x000fe200078e00ff */
[----:B------:R-:W-:Y:S01]  /*1ad0*/  LOP3.LUT P0, RZ, R27, 0x7fffffff, RZ, 0xc0, !PT ;  /* 0x7fffffff1bff7812 */ /* 0x000fe2000780c0ff */
[----:B------:R-:W-:-:S06]  /*1ae0*/  IMAD.MOV.U32 R7, RZ, RZ, 0x7ff00000 ;  /* 0x7ff00000ff077424 */ /* 0x000fcc00078e00ff */
[----:B------:R-:W-:-:S10]  /*1af0*/  DFMA R6, R26, R6, +INF ;  /* 0x7ff000001a06742b */ /* 0x000fd40000000006 */
[----:B------:R-:W-:Y:S02]  /*1b00*/  FSEL R6, R6, RZ, P0 ;  /* 0x000000ff06067208 */ /* 0x000fe40000000000 */
[----:B------:R-:W-:-:S07]  /*1b10*/  FSEL R7, R7, -QNAN , P0 ;  /* 0xfff0000007077808 */ /* 0x000fce0000000000 */
.L_x_804:
[----:B------:R-:W-:Y:S05]  /*1b20*/  BSYNC.RECONVERGENT B2 ;  /* 0x0000000000027941 */ /* 0x000fea0003800200 */
.L_x_802:
[----:B------:R-:W-:-:S08]  /*1b30*/  DFMA R4, -R14, R24, R4 ;  /* 0x000000180e04722b */ /* 0x000fd00000000104 */
[----:B------:R-:W-:-:S08]  /*1b40*/  DFMA R4, R14, R6, R4 ;  /* 0x000000060e04722b */ /* 0x000fd00000000004 */
[----:B------:R-:W-:Y:S01]  /*1b50*/  DSETP.GEU.AND P0, PT, R30, R4, PT ;  /* 0x000000041e00722a */ /* 0x000fe20003f0e000 */
[----:B------:R-:W-:-:S05]  /*1b60*/  IMAD.MOV.U32 R4, RZ, RZ, RZ ;  /* 0x000000ffff047224 */ /* 0x000fca00078e00ff */
[----:B------:R-:W-:-:S08]  /*1b70*/  FSEL R5, RZ, 1.875, P0 ;  /* 0x3ff00000ff057808 */ /* 0x000fd00000000000 */
.L_x_795:
[----:B------:R-:W-:Y:S05]  /*1b80*/  BSYNC.RECONVERGENT B1 ;  /* 0x0000000000017941 */ /* 0x000fea0003800200 */
.L_x_794:
[----:B------:R0:W-:Y:S01]  /*1b90*/  STG.E.64 desc[UR4][R32.64], R4 ;  /* 0x0000000420007986 */ /* 0x0001e2000c101b04 */
[----:B------:R-:W1:Y:S03]  /*1ba0*/  LDC.64 R22, c[0x0][0x3a8] ;  /* 0x0000ea00ff167b82 */ /* 0x000e660000000a00 */
[----:B------:R-:W2:Y:S01]  /*1bb0*/  LDG.E.64 R6, desc[UR4][R48.64] ;  /* 0x0000000430067981 */ /* 0x000ea2000c1e1b00 */
[----:B------:R-:W1:Y:S01]  /*1bc0*/  MUFU.RCP64H R9, UR7 ;  /* 0x0000000700097d08 */ /* 0x000e620008001800 */
        /* <DEDUP_REMOVED lines=11> */
[----:B------:R-:W-:-:S05]  /*1c80*/  FFMA R3, RZ, UR7, R5 ;  /* 0x00000007ff037c23 */ /* 0x000fca0008000005 */
[----:B------:R-:W-:-:S13]  /*1c90*/  FSETP.GT.AND P0, PT, |R3|, 1.469367938527859385e-39, PT ;  /* 0x001000000300780b */ /* 0x000fda0003f04200 */
[----:B------:R-:W-:Y:S05]  /*1ca0*/  @P0 BRA P1, `(.L_x_806) ;  /* 0x0000000000100947 */ /* 0x000fea0000800000 */
[----:B------:R-:W-:Y:S01]  /*1cb0*/  IMAD.MOV.U32 R4, RZ, RZ, R6 ;  /* 0x000000ffff047224 */ /* 0x000fe200078e0006 */
[----:B------:R-:W-:Y:S02]  /*1cc0*/  MOV R5, R7 ;  /* 0x0000000700057202 */ /* 0x000fe40000000f00 */
[----:B------:R-:W-:-:S07]  /*1cd0*/  MOV R26, 0x1cf0 ;  /* 0x00001cf0001a7802 */ /* 0x000fce0000000f00 */
[----:B------:R-:W-:Y:S05]  /*1ce0*/  CALL.REL.NOINC `($__internal_15_$__cuda_sm20_div_rn_f64_full) ;  /* 0x0000002000707944 */ /* 0x000fea0003c00000 */
.L_x_806:
[----:B------:R-:W-:Y:S05]  /*1cf0*/  BSYNC.RECONVERGENT B1 ;  /* 0x0000000000017941 */ /* 0x000fea0003800200 */
.L_x_805:
        /* <DEDUP_REMOVED lines=12> */
[----:B------:R-:W-:-:S03]  /*1dc0*/  MOV R6, 0x1df0 ;  /* 0x00001df000067802 */ /* 0x000fc60000000f00 */
[----:B------:R-:W-:-:S07]  /*1dd0*/  VIADD R22, R3, 0xfff00000 ;  /* 0xfff0000003167836 */ /* 0x000fce0000000000 */
[----:B------:R-:W-:Y:S05]  /*1de0*/  CALL.REL.NOINC `($__internal_14_$__cuda_sm20_dblrcp_rn_slowpath_v3) ;  /* 0x0000001c00907944 */ /* 0x000fea0003c00000 */
[----:B------:R-:W-:Y:S02]  /*1df0*/  IMAD.MOV.U32 R22, RZ, RZ, R8 ;  /* 0x000000ffff167224 */ /* 0x000fe400078e0008 */
[----:B------:R-:W-:-:S07]  /*1e00*/  IMAD.MOV.U32 R23, RZ, RZ, R9 ;  /* 0x000000ffff177224 */ /* 0x000fce00078e0009 */
.L_x_808:
[----:B------:R-:W-:Y:S05]  /*1e10*/  BSYNC.RECONVERGENT B1 ;  /* 0x0000000000017941 */ /* 0x000fea0003800200 */
.L_x_807:
[----:B------:R-:W-:Y:S01]  /*1e20*/  SHF.R.U32.HI R3, RZ, 0x14, R23 ;  /* 0x00000014ff037819 */ /* 0x000fe20000011617 */
[----:B------:R-:W-:Y:S01]  /*1e30*/  BSSY.RECONVERGENT B1, `(.L_x_809) ;  /* 0x0000021000017945 */ /* 0x000fe20003800200 */
[----:B------:R-:W-:Y:S02]  /*1e40*/  FSETP.NEU.AND P2, PT, R42, RZ, PT ;  /* 0x000000ff2a00720b */ /* 0x000fe40003f4d000 */
[----:B------:R-:W-:Y:S02]  /*1e50*/  LOP3.LUT R3, R3, 0x7ff, RZ, 0xc0, !PT ;  /* 0x000007ff03037812 */ /* 0x000fe400078ec0ff */
[----:B------:R-:W-:Y:S02]  /*1e60*/  ISETP.GE.OR P3, PT, R23, RZ, P2 ;  /* 0x000000ff1700720c */ /* 0x000fe40001766670 */
[----:B------:R-:W-:-:S04]  /*1e70*/  IADD3 R3, PT, PT, R3, -0x3f4, RZ ;  /* 0xfffffc0c03037810 */ /* 0x000fc80007ffe0ff */
        /* <DEDUP_REMOVED lines=12> */
[----:B------:R-:W-:Y:S01]  /*1f40*/  MOV R4, 0x1f90 ;  /* 0x00001f9000047802 */ /* 0x000fe20000000f00 */
[----:B------:R-:W-:Y:S02]  /*1f50*/  IMAD.MOV.U32 R3, RZ, RZ, R21 ;  /* 0x000000ffff037224 */ /* 0x000fe400078e0015 */
[----:B------:R-:W-:Y:S02]  /*1f60*/  IMAD.MOV.U32 R6, RZ, RZ, R22 ;  /* 0x000000ffff067224 */ /* 0x000fe400078e0016 */
[----:B------:R-:W-:-:S07]  /*1f70*/  IMAD.MOV.U32 R7, RZ, RZ, R23 ;  /* 0x000000ffff077224 */ /* 0x000fce00078e0017 */
[----:B------:R-:W-:Y:S05]  /*1f80*/  CALL.REL.NOINC `($_Z9gen_gammaPdS_S_iP17curandStateXORWOWdS_$__internal_accurate_pow) ;  /* 0x0000002800587944 */ /* 0x000fea0003c00000 */
[----:B------:R-:W-:Y:S05]  /*1f90*/  BSYNC.RECONVERGENT B2 ;  /* 0x0000000000027941 */ /* 0x000fea0003800200 */
.L_x_811:
        /* <DEDUP_REMOVED lines=10> */
.L_x_810:
[----:B------:R-:W-:Y:S05]  /*2040*/  BSYNC.RECONVERGENT B1 ;  /* 0x0000000000017941 */ /* 0x000fea0003800200 */
.L_x_809:
        /* <DEDUP_REMOVED lines=15> */
[----:B------:R-:W-:Y:S02]  /*2140*/  SEL R5, R4, 0x3ff00000, P0 ;  /* 0x3ff0000004057807 */ /* 0x000fe40000000000 */
[----:B------:R-:W-:Y:S01]  /*2150*/  MOV R4, RZ ;  /* 0x000000ff00047202 */ /* 0x000fe20000000f00 */
[----:B------:R-:W-:Y:S06]  /*2160*/  BRA `(.L_x_813) ;  /* 0x00000000002c7947 */ /* 0x000fec0003800000 */
.L_x_814:
[----:B------:R-:W-:-:S13]  /*2170*/  FSETP.NEU.AND P0, PT, R42, +INF , PT ;  /* 0x7f8000002a00780b */ /* 0x000fda0003f0d000 */
        /* <DEDUP_REMOVED lines=10> */
.L_x_813:
[----:B------:R-:W-:Y:S05]  /*2220*/  BSYNC.RECONVERGENT B1 ;  /* 0x0000000000017941 */ /* 0x000fea0003800200 */
.L_x_812:
[----:B------:R-:W-:Y:S01]  /*2230*/  DSETP.NEU.AND P1, PT, R22, RZ, PT ;  /* 0x000000ff1600722a */ /* 0x000fe20003f2d000 */
[----:B------:R-:W-:Y:S01]  /*2240*/  FSETP.NEU.AND P0, PT, R42, 1, PT ;  /* 0x3f8000002a00780b */ /* 0x000fe20003f0d000 */
[----:B------:R-:W-:-:S04]  /*2250*/  DMUL R24, R14, R24 ;  /* 0x000000180e187228 */ /* 0x000fc80000000000 */
[----:B------:R-:W-:Y:S02]  /*2260*/  FSEL R4, R4, RZ, P1 ;  /* 0x000000ff04047208 */ /* 0x000fe40000800000 */
[----:B------:R-:W-:Y:S02]  /*2270*/  FSEL R5, R5, 1.875, P1 ;  /* 0x3ff0000005057808 */ /* 0x000fe40000800000 */
[----:B------:R-:W-:Y:S02]  /*2280*/  FSEL R4, R4, RZ, P0 ;  /* 0x000000ff04047208 */ /* 0x000fe40000000000 */
[----:B------:R-:W-:-:S06]  /*2290*/  FSEL R5, R5, 1.875, P0 ;  /* 0x3ff0000005057808 */ /* 0x000fcc0000000000 */
[----:B------:R-:W-:-:S07]  /*22a0*/  DMUL R24, R24, R4 ;  /* 0x0000000418187228 */ /* 0x000fce0000000000 */
[----:B------:R0:W-:Y:S04]  /*22b0*/  STG.E.64 desc[UR4][R16.64], R24 ;  /* 0x0000001810007986 */ /* 0x0001e8000c101b04 */
[----:B------:R0:W-:Y:S04]  /*22c0*/  STG.E.64 desc[UR4][R18.64], R20 ;  /* 0x0000001412007986 */ /* 0x0001e8000c101b04 */
[----:B------:R-:W2:Y:S02]  /*22d0*/  LDG.E.64 R4, desc[UR4][R32.64] ;  /* 0x0000000420047981 */ /* 0x000ea4000c1e1b00 */
[----:B--2---:R-:W-:-:S14]  /*22e0*/  DSETP.NEU.AND P0, PT, R4, RZ, PT ;  /* 0x000000ff0400722a */ /* 0x004fdc0003f0d000 */
[----:B0-----:R-:W-:Y:S05]  /*22f0*/  @!P0 BRA `(.L_x_815) ;  /* 0xffffffe000d48947 */ /* 0x001fea000383ffff */
[----:B------:R-:W-:Y:S05]  /*2300*/  BSYNC.RECONVERGENT B0 ;  /* 0x0000000000007941 */ /* 0x000fea0003800200 */
.L_x_785:
[----:B------:R-:W2:Y:S02]  /*2310*/  LDG.E.64 R4, desc[UR4][R16.64] ;  /* 0x0000000410047981 */ /* 0x000ea4000c1e1b00 */
[----:B--2---:R-:W-:-:S14]  /*2320*/  DSETP.NEU.AND P0, PT, R4, RZ, PT ;  /* 0x000000ff0400722a */ /* 0x004fdc0003f0d000 */
[----:B------:R-:W-:Y:S05]  /*2330*/  @!P0 BRA `(.L_x_816) ;  /* 0xffffffe000c08947 */ /* 0x000fea000383ffff */
[----:B------:R-:W-:Y:S05]  /*2340*/  EXIT ;  /* 0x000000000000794d */ /* 0x000fea0003800000 */
.L_x_780:
[----:B------:R-:W-:Y:S01]  /*2350*/  UMOV UR8, 0x55555555 ;  /* 0x5555555500087882 */ /* 0x000fe20000000000 */
[----:B------:R-:W-:Y:S01]  /*2360*/  UMOV UR9, 0x3fd55555 ;  /* 0x3fd5555500097882 */ /* 0x000fe20000000000 */
[----:B------:R-:W-:Y:S01]  /*2370*/  IMAD.MOV.U32 R8, RZ, RZ, 0x0 ;  /* 0x00000000ff087424 */ /* 0x000fe200078e00ff */
[----:B------:R-:W-:Y:S01]  /*2380*/  DADD R14, R14, -UR8 ;  /* 0x800000080e0e7e29 */ /* 0x000fe20008000000 */
[----:B------:R-:W-:Y:S01]  /*2390*/  IMAD.MOV.U32 R9, RZ, RZ, 0x3fd80000 ;  /* 0x3fd80000ff097424 */ /* 0x000fe200078e00ff */
[----:B------:R-:W-:Y:S06]  /*23a0*/  BSSY.RECONVERGENT B0, `(.L_x_817) ;  /* 0x0000014000007945 */ /* 0x000fec0003800200 */
        /* <DEDUP_REMOVED lines=17> */
[----:B------:R-:W-:-:S07]  /*24c0*/  IMAD.MOV.U32 R19, RZ, RZ, R9 ;  /* 0x000000ffff137224 */ /* 0x000fce00078e0009 */
[----:B0----5:R-:W-:Y:S05]  /*24d0*/  CALL.REL.NOINC `($__internal_16_$__cuda_sm20_dsqrt_rn_f64_mediumpath_v1) ;  /* 0x0000001c00ec7944 */ /* 0x021fea0003c00000 */
.L_x_818:
[----:B0-----:R-:W-:Y:S05]  /*24e0*/  BSYNC.RECONVERGENT B0 ;  /* 0x0000000000007941 */ /* 0x001fea0003800200 */
.L_x_817:
        /* <DEDUP_REMOVED lines=15> */
[----:B-----5:R-:W-:Y:S05]  /*25e0*/  CALL.REL.NOINC `($__internal_14_$__cuda_sm20_dblrcp_rn_slowpath_v3) ;  /* 0x0000001400907944 */ /* 0x020fea0003c00000 */
[----:B------:R-:W-:Y:S02]  /*25f0*/  IMAD.MOV.U32 R16, RZ, RZ, R8 ;  /* 0x000000ffff107224 */ /* 0x000fe400078e0008 */
[----:B------:R-:W-:-:S07]  /*2600*/  IMAD.MOV.U32 R17, RZ, RZ, R9 ;  /* 0x000000ffff117224 */ /* 0x000fce00078e0009 */
.L_x_820:
[----:B------:R-:W-:Y:S05]  /*2610*/  BSYNC.RECONVERGENT B0 ;  /* 0x0000000000007941 */ /* 0x000fea0003800200 */
.L_x_819:
[----:B------:R-:W0:Y:S08]  /*2620*/  LDC.64 R18, c[0x0][0x390] ;  /* 0x0000e400ff127b82 */ /* 0x000e300000000a00 */
[----:B------:R-:W1:Y:S08]  /*2630*/  LDC.64 R20, c[0x0][0x388] ;  /* 0x0000e200ff147b82 */ /* 0x000e700000000a00 */
[----:B------:R-:W2:Y:S01]  /*2640*/  LDC.64 R22, c[0x0][0x3b0] ;  /* 0x0000ec00ff167b82 */ /* 0x000ea20000000a00 */
[----:B0-----:R-:W-:-:S04]  /*2650*/  IMAD.WIDE R18, R3, 0x8, R18 ;  /* 0x0000000803127825 */ /* 0x001fc800078e0212 */
[----:B-1----:R-:W-:-:S04]  /*2660*/  IMAD.WIDE R20, R3, 0x8, R20 ;  /* 0x0000000803147825 */ /* 0x002fc800078e0214 */
[----:B--2---:R-:W-:-:S07]  /*2670*/  IMAD.WIDE R22, R3, 0x8, R22 ;  /* 0x0000000803167825 */ /* 0x004fce00078e0216 */
.L_x_840:
[----:B-----5:R-:W-:Y:S01]  /*2680*/  SHF.R.U32.HI R4, RZ, 0x2, R11 ;  /* 0x00000002ff047819 */ /* 0x020fe2000001160b */
[----:B------:R-:W-:Y:S01]  /*2690*/  IMAD.MOV.U32 R5, RZ, RZ, 0x2f800000 ;  /* 0x2f800000ff057424 */ /* 0x000fe200078e00ff */
[----:B------:R-:W-:Y:S01]  /*26a0*/  IADD3 R42, PT, PT, R10, 0x587c5, RZ ;  /* 0x000587c50a2a7810 */ /* 0x000fe20007ffe0ff */
[----:B------:R-:W-:Y:S01]  /*26b0*/  BSSY.RECONVERGENT B0, `(.L_x_821) ;  /* 0x0000057000007945 */ /* 0x000fe20003800200 */
[----:B------:R-:W-:Y:S01]  /*26c0*/  LOP3.LUT R6, R4, R11, RZ, 0x3c, !PT ;  /* 0x0000000b04067212 */ /* 0x000fe200078e3cff */
[----:B------:R-:W-:Y:S01]  /*26d0*/  IMAD.SHL.U32 R4, R29, 0x10, RZ ;  /* 0x000000101d047824 */ /* 0x000fe200078e00ff */
[----:B------:R-:W-:Y:S01]  /*26e0*/  ISETP.NE.AND P0, PT, R2, 0x1, PT ;  /* 0x000000010200780c */ /* 0x000fe20003f05270 */
[----:B------:R-:W-:Y:S01]  /*26f0*/  IMAD.MOV.U32 R43, RZ, RZ, R29 ;  /* 0x000000ffff2b7224 */ /* 0x000fe200078e001d */
[----:B------:R-:W-:Y:S01]  /*2700*/  MOV R2, RZ ;  /* 0x000000ff00027202 */ /* 0x000fe20000000f00 */
[----:B------:R-:W-:Y:S02]  /*2710*/  IMAD.SHL.U32 R3, R6, 0x2, RZ ;  /* 0x0000000206037824 */ /* 0x000fe400078e00ff */
[----:B------:R-:W-:-:S02]  /*2720*/  IMAD.MOV.U32 R44, RZ, RZ, R28 ;  /* 0x000000ffff2c7224 */ /* 0x000fc400078e001c */
[----:B------:R-:W-:Y:S01]  /*2730*/  IMAD.MOV.U32 R45, RZ, RZ, R0 ;  /* 0x000000ffff2d7224 */ /* 0x000fe200078e0000 */
[----:B------:R-:W-:-:S04]  /*2740*/  LOP3.LUT R3, R29, R4, R3, 0x96, !PT ;  /* 0x000000041d037212 */ /* 0x000fc800078e9603 */
[----:B------:R-:W-:-:S05]  /*2750*/  LOP3.LUT R3, R3, R6, RZ, 0x3c, !PT ;  /* 0x0000000603037212 */ /* 0x000fca00078e3cff */
[----:B------:R-:W-:Y:S02]  /*2760*/  IMAD.IADD R4, R3, 0x1, R42 ;  /* 0x0000000103047824 */ /* 0x000fe400078e022a */
[----:B------:R-:W-:-:S03]  /*2770*/  IMAD.MOV.U32 R47, RZ, RZ, R3 ;  /* 0x000000ffff2f7224 */ /* 0x000fc600078e0003 */
[----:B------:R-:W-:-:S05]  /*2780*/  I2FP.F32.U32 R4, R4 ;  /* 0x0000000400047245 */ /* 0x000fca0000201000 */
[----:B------:R-:W-:-:S04]  /*2790*/  FFMA R4, R4, R5, 1.1641532182693481445e-10 ;  /* 0x2f00000004047423 */ /* 0x000fc80000000005 */
[----:B------:R0:W1:Y:S01]  /*27a0*/  F2F.F64.F32 R24, R4 ;  /* 0x0000000400187310 */ /* 0x0000620000201800 */
[----:B------:R-:W-:Y:S05]  /*27b0*/  @!P0 BRA `(.L_x_822) ;  /* 0x0000000400188947 */ /* 0x000fea0003800000 */
[----:B------:R-:W-:Y:S01]  /*27c0*/  SHF.R.U32.HI R7, RZ, 0x2, R12 ;  /* 0x00000002ff077819 */ /* 0x000fe2000001160c */
[----:B------:R-:W-:Y:S01]  /*27d0*/  IMAD.SHL.U32 R0, R3, 0x10, RZ ;  /* 0x0000001003007824 */ /* 0x000fe200078e00ff */
[----:B------:R-:W-:Y:S01]  /*27e0*/  BSSY.RECONVERGENT B1, `(.L_x_823) ;  /* 0x000003a000017945 */ /* 0x000fe20003800200 */
[----:B------:R-:W-:Y:S01]  /*27f0*/  IMAD.MOV.U32 R9, RZ, RZ, 0x7f800000 ;  /* 0x7f800000ff097424 */ /* 0x000fe200078e00ff */
[----:B------:R-:W-:Y:S01]  /*2800*/  LOP3.LUT R7, R7, R12, RZ, 0x3c, !PT ;  /* 0x0000000c07077212 */ /* 0x000fe200078e3cff */
[----:B------:R-:W-:-:S04]  /*2810*/  VIADD R42, R10, 0x10974f ;  /* 0x0010974f0a2a7836 */ /* 0x000fc80000000000 */
[----:B------:R-:W-:-:S05]  /*2820*/  IMAD.SHL.U32 R2, R7, 0x2, RZ ;  /* 0x0000000207027824 */ /* 0x000fca00078e00ff */
[----:B------:R-:W-:Y:S01]  /*2830*/  LOP3.LUT R0, R7, R2, R0, 0x96, !PT ;  /* 0x0000000207007212 */ /* 0x000fe200078e9600 */
[----:B------:R-:W-:-:S03]  /*2840*/  HFMA2 R7, -RZ, RZ, 1.5048828125, 33.21875 ;  /* 0x3e055027ff077431 */ /* 0x000fc600000001ff */
        /* <DEDUP_REMOVED lines=10> */
[----:B0-----:R-:W-:Y:S01]  /*28f0*/  FADD R4, R0, -1 ;  /* 0xbf80000000047421 */ /* 0x001fe20000000000 */
        /* <DEDUP_REMOVED lines=23> */
[----:B------:R-:W-:Y:S01]  /*2a70*/  IMAD.MOV.U32 R5, RZ, RZ, 0x30c90fdb ;  /* 0x30c90fdbff057424 */ /* 0x000fe200078e00ff */
[----:B------:R0:W2:Y:S01]  /*2a80*/  MUFU.RSQ R2, R7 ;  /* 0x0000000700027308 */ /* 0x0000a20000001400 */
[----:B------:R-:W-:Y:S01]  /*2a90*/  VIADD R4, R7, 0xf3000000 ;  /* 0xf300000007047836 */ /* 0x000fe20000000000 */
[----:B------:R-:W-:-:S04]  /*2aa0*/  LOP3.LUT R47, R0, R43, RZ, 0x3c, !PT ;  /* 0x0000002b002f7212 */ /* 0x000fc800078e3cff */
[----:B------:R-:W-:Y:S02]  /*2ab0*/  ISETP.GT.U32.AND P0, PT, R4, 0x727fffff, PT ;  /* 0x727fffff0400780c */ /* 0x000fe40003f04070 */
[----:B------:R-:W-:-:S04]  /*2ac0*/  IADD3 R0, PT, PT, R47, R42, RZ ;  /* 0x0000002a2f007210 */ /* 0x000fc80007ffe0ff */
[----:B------:R-:W-:-:S05]  /*2ad0*/  I2FP.F32.U32 R0, R0 ;  /* 0x0000000000007245 */ /* 0x000fca0000201000 */
[----:B------:R-:W-:Y:S02]  /*2ae0*/  FFMA R4, R0, R5, 7.314590599882819788e-10 ;  /* 0x30490fdb00047423 */ /* 0x000fe40000000005 */
[----:B0-2---:R-:W-:Y:S05]  /*2af0*/  @!P0 BRA `(.L_x_824) ;  /* 0x0000000000108947 */ /* 0x005fea0003800000 */
[----:B------:R-:W-:Y:S01]  /*2b00*/  IMAD.MOV.U32 R0, RZ, RZ, R7 ;  /* 0x000000ffff007224 */ /* 0x000fe200078e0007 */
[----:B------:R-:W-:-:S07]  /*2b10*/  MOV R10, 0x2b30 ;  /* 0x00002b30000a7802 */ /* 0x000fce0000000f00 */
[----:B-1----:R-:W-:Y:S05]  /*2b20*/  CALL.REL.NOINC `($__internal_17_$__cuda_sm20_sqrt_rn_f32_slowpath) ;  /* 0x0000001c00147944 */ /* 0x002fea0003c00000 */
[----:B------:R-:W-:Y:S05]  /*2b30*/  BRA `(.L_x_825) ;  /* 0x0000000000107947 */ /* 0x000fea0003800000 */
.L_x_824:
[----:B------:R-:W-:Y:S01]  /*2b40*/  FMUL.FTZ R0, R7, R2 ;  /* 0x0000000207007220 */ /* 0x000fe20000410000 */
[----:B------:R-:W-:-:S03]  /*2b50*/  FMUL.FTZ R2, R2, 0.5 ;  /* 0x3f00000002027820 */ /* 0x000fc60000410000 */
[----:B------:R-:W-:-:S04]  /*2b60*/  FFMA R5, -R0, R0, R7 ;  /* 0x0000000000057223 */ /* 0x000fc80000000107 */
[----:B------:R-:W-:-:S07]  /*2b70*/  FFMA R0, R5, R2, R0 ;  /* 0x0000000205007223 */ /* 0x000fce0000000000 */
.L_x_825:
[----:B------:R-:W-:Y:S05]  /*2b80*/  BSYNC.RECONVERGENT B1 ;  /* 0x0000000000017941 */ /* 0x000fea0003800200 */
.L_x_823:
[----:B------:R-:W-:Y:S01]  /*2b90*/  FMUL.RZ R4, R4, 0.15915493667125701904 ;  /* 0x3e22f98304047820 */ /* 0x000fe2000040c000 */
[----:B------:R-:W-:Y:S01]  /*2ba0*/  IMAD.MOV.U32 R44, RZ, RZ, R3 ;  /* 0x000000ffff2c7224 */ /* 0x000fe200078e0003 */
[----:B------:R-:W-:Y:S01]  /*2bb0*/  MOV R2, 0x1 ;  /* 0x0000000100027802 */ /* 0x000fe20000000f00 */
[----:B------:R-:W-:Y:S01]  /*2bc0*/  IMAD.MOV.U32 R13, RZ, RZ, R29 ;  /* 0x000000ffff0d7224 */ /* 0x000fe200078e001d */
[----:B------:R-:W0:Y:S01]  /*2bd0*/  MUFU.SIN R45, R4 ;  /* 0x00000004002d7308 */ /* 0x000e220000000400 */
[----:B------:R-:W-:-:S07]  /*2be0*/  IMAD.MOV.U32 R12, RZ, RZ, R28 ;  /* 0x000000ffff0c7224 */ /* 0x000fce00078e001c */
[----:B------:R-:W2:Y:S01]  /*2bf0*/  MUFU.COS R5, R4 ;  /* 0x0000000400057308 */ /* 0x000ea20000000000 */
[-C--:B0-----:R-:W-:Y:S01]  /*2c00*/  FMUL R45, R45, R0.reuse ;  /* 0x000000002d2d7220 */ /* 0x081fe20000400000 */
[----:B--2---:R-:W-:-:S07]  /*2c10*/  FMUL R0, R5, R0 ;  /* 0x0000000005007220 */ /* 0x004fce0000400000 */
.L_x_822:
[----:B------:R-:W-:Y:S05]  /*2c20*/  BSYNC.RECONVERGENT B0 ;  /* 0x0000000000007941 */ /* 0x000fea0003800200 */
.L_x_821:
[----:B------:R-:W2:Y:S01]  /*2c30*/  F2F.F64.F32 R28, R45 ;  /* 0x0000002d001c7310 */ /* 0x000ea20000201800 */
[----:B------:R-:W-:Y:S01]  /*2c40*/  BSSY.RECONVERGENT B0, `(.L_x_826) ;  /* 0x000000a000007945 */ /* 0x000fe20003800200 */
[----:B------:R-:W-:Y:S01]  /*2c50*/  IMAD.MOV.U32 R11, RZ, RZ, R12 ;  /* 0x000000ffff0b7224 */ /* 0x000fe200078e000c */
[----:B0-----:R-:W-:Y:S01]  /*2c60*/  MOV R4, 0x2ce0 ;  /* 0x00002ce000047802 */ /* 0x001fe20000000f00 */
[----:B------:R-:W-:Y:S02]  /*2c70*/  IMAD.MOV.U32 R6, RZ, RZ, RZ ;  /* 0x000000ffff067224 */ /* 0x000fe400078e00ff */
[----:B------:R-:W-:Y:S02]  /*2c80*/  IMAD.MOV.U32 R7, RZ, RZ, 0x40080000 ;  /* 0x40080000ff077424 */ /* 0x000fe400078e00ff */
[----:B------:R-:W-:Y:S01]  /*2c90*/  IMAD.MOV.U32 R12, RZ, RZ, R13 ;  /* 0x000000ffff0c7224 */ /* 0x000fe200078e000d */
[----:B--2---:R-:W-:-:S08]  /*2ca0*/  DFMA R30, R28, R16, 1 ;  /* 0x3ff000001c1e742b */ /* 0x004fd00000000010 */
[----:B------:R-:W-:-:S10]  /*2cb0*/  DADD R8, -RZ, |R30| ;  /* 0x00000000ff087229 */ /* 0x000fd4000000051e */
[----:B------:R-:W-:-:S07]  /*2cc0*/  IMAD.MOV.U32 R3, RZ, RZ, R9 ;  /* 0x000000ffff037224 */ /* 0x000fce00078e0009 */
[----:B-1----:R-:W-:Y:S05]  /*2cd0*/  CALL.REL.NOINC `($_Z9gen_gammaPdS_S_iP17curandStateXORWOWdS_$__internal_accurate_pow) ;  /* 0x0000001c00047944 */ /* 0x002fea0003c00000 */
[----:B------:R-:W-:Y:S05]  /*2ce0*/  BSYNC.RECONVERGENT B0 ;  /* 0x0000000000007941 */ /* 0x000fea0003800200 */
.L_x_826:
        /* <DEDUP_REMOVED lines=17> */
[----:B------:R-:W-:Y:S01]  /*2e00*/  @!P2 MOV R3, 0xfff00000 ;  /* 0xfff000000003a802 */ /* 0x000fe20000000f00 */
[----:B------:R-:W-:-:S03]  /*2e10*/  @!P2 IMAD.MOV.U32 R4, RZ, RZ, RZ ;  /* 0x000000ffff04a224 */ /* 0x000fc600078e00ff */
[----:B------:R-:W-:-:S07]  /*2e20*/  @!P2 SEL R5, R3, 0x7ff00000, !P0 ;  /* 0x7ff000000305a807 */ /* 0x000fce0004000000 */
.L_x_828:
[----:B------:R-:W-:Y:S05]  /*2e30*/  BSYNC.RECONVERGENT B0 ;  /* 0x0000000000007941 */ /* 0x000fea0003800200 */
.L_x_827:
[----:B------:R-:W-:Y:S01]  /*2e40*/  FSEL R30, R4, RZ, P1 ;  /* 0x000000ff041e7208 */ /* 0x000fe20000800000 */
[----:B------:R-:W-:Y:S01]  /*2e50*/  BSSY.RECONVERGENT B0, `(.L_x_829) ;  /* 0x00000d1000007945 */ /* 0x000fe20003800200 */
[----:B------:R-:W-:Y:S02]  /*2e60*/  FSEL R31, R5, 1.875, P1 ;  /* 0x3ff00000051f7808 */ /* 0x000fe40000800000 */
[----:B------:R-:W-:-:S04]  /*2e70*/  CS2R R4, SRZ ;  /* 0x0000000000047805 */ /* 0x000fc8000001ff00 */
[----:B------:R-:W-:-:S14]  /*2e80*/  DSETP.GT.AND P0, PT, R30, RZ, PT ;  /* 0x000000ff1e00722a */ /* 0x000fdc0003f04000 */
[----:B------:R-:W-:Y:S05]  /*2e90*/  @!P0 BRA `(.L_x_830) ;  /* 0x0000000c00308947 */ /* 0x000fea0003800000 */
        /* <DEDUP_REMOVED lines=8> */
[----:B------:R-:W-:-:S05]  /*2f20*/  @!P0 IMAD.MOV.U32 R3, RZ, RZ, R5 ;  /* 0x000000ffff038224 */ /* 0x000fca00078e0005 */
[----:B------:R-:W-:-:S04]  /*2f30*/  IADD3 R6, PT, PT, R3, -0x1, RZ ;  /* 0xffffffff03067810 */ /* 0x000fc80007ffe0ff */
[----:B------:R-:W-:Y:S01]  /*2f40*/  ISETP.GT.U32.AND P1, PT, R6, 0x7feffffe, PT ;  /* 0x7feffffe0600780c */ /* 0x000fe20003f24070 */
[----:B------:R-:W-:Y:S02]  /*2f50*/  IMAD.MOV.U32 R6, RZ, RZ, R24 ;  /* 0x000000ffff067224 */ /* 0x000fe400078e0018 */
[----:B------:R-:W-:-:S10]  /*2f60*/  @!P0 IMAD.MOV.U32 R6, RZ, RZ, R4 ;  /* 0x000000ffff068224 */ /* 0x000fd400078e0004 */
        /* <DEDUP_REMOVED lines=10> */
[----:B------:R-:W-:Y:S01]  /*3010*/  UMOV UR10, 0x80000000 ;  /* 0x80000000000a7882 */ /* 0x000fe20000000000 */
[----:B------:R-:W-:Y:S01]  /*3020*/  LEA.HI R10, R3, R10, RZ, 0xc ;  /* 0x0000000a030a7211 */ /* 0x000fe200078f60ff */
[----:B------:R-:W-:Y:S01]  /*3030*/  UMOV UR11, 0x43300000 ;  /* 0x43300000000b7882 */ /* 0x000fe20000000000 */
[----:B------:R-:W-:-:S09]  /*3040*/  MOV R39, 0x43300000 ;  /* 0x4330000000277802 */ /* 0x000fd20000000f00 */
        /* <DEDUP_REMOVED lines=32> */
[----:B------:R-:W-:Y:S01]  /*3250*/  UMOV UR11, 0x3fe62e42 ;  /* 0x3fe62e42000b7882 */ /* 0x000fe20000000000 */
[----:B------:R-:W-:Y:S02]  /*3260*/  DFMA R38, R4, -R8, R36 ;  /* 0x800000080426722b */ /* 0x000fe40000000024 */
[----:B------:R-:W-:Y:S01]  /*3270*/  DFMA R34, R26, R34, UR8 ;  /* 0x000000081a227e2b */ /* 0x000fe20008000022 */
[----:B------:R-:W-:Y:S01]  /*3280*/  UMOV UR8, 0x55555554 ;  /* 0x5555555400087882 */ /* 0x000fe20000000000 */
[----:B------:R-:W-:Y:S01]  /*3290*/  UMOV UR9, 0x3fb55555 ;  /* 0x3fb5555500097882 */ /* 0x000fe20000000000 */
[----:B------:R-:W-:-:S03]  /*32a0*/  DFMA R4, R32, UR10, R8 ;  /* 0x0000000a20047c2b */ /* 0x000fc60008000008 */
[----:B------:R-:W-:Y:S02]  /*32b0*/  DMUL R38, R6, R38 ;  /* 0x0000002606267228 */ /* 0x000fe40000000000 */
        /* <DEDUP_REMOVED lines=13> */
.L_x_832:
[----:B------:R-:W-:Y:S01]  /*3390*/  IMAD.MOV.U32 R6, RZ, RZ, 0x0 ;  /* 0x00000000ff067424 */ /* 0x000fe200078e00ff */
[----:B------:R-:W-:Y:S01]  /*33a0*/  LOP3.LUT P0, RZ, R5, 0x7fffffff, RZ, 0xc0, !PT ;  /* 0x7fffffff05ff7812 */ /* 0x000fe2000780c0ff */
[----:B------:R-:W-:-:S06]  /*33b0*/  IMAD.MOV.U32 R7, RZ, RZ, 0x7ff00000 ;  /* 0x7ff00000ff077424 */ /* 0x000fcc00078e00ff */
[----:B------:R-:W-:-:S10]  /*33c0*/  DFMA R6, R4, R6, +INF ;  /* 0x7ff000000406742b */ /* 0x000fd40000000006 */
[----:B------:R-:W-:Y:S02]  /*33d0*/  FSEL R32, R6, RZ, P0 ;  /* 0x000000ff06207208 */ /* 0x000fe40000000000 */
[----:B------:R-:W-:-:S07]  /*33e0*/  FSEL R33, R7, -QNAN , P0 ;  /* 0xfff0000007217808 */ /* 0x000fce0000000000 */
.L_x_833:
[----:B------:R-:W-:Y:S05]  /*33f0*/  BSYNC.RECONVERGENT B1 ;  /* 0x0000000000017941 */ /* 0x000fea0003800200 */
.L_x_831:
[----:B------:R-:W-:Y:S01]  /*3400*/  DADD R8, -RZ, |R28| ;  /* 0x00000000ff087229 */ /* 0x000fe2000000051c */
[----:B------:R-:W-:Y:S01]  /*3410*/  BSSY.RECONVERGENT B1, `(.L_x_834) ;  /* 0x0000006000017945 */ /* 0x000fe20003800200 */
[----:B------:R-:W-:Y:S01]  /*3420*/  IMAD.MOV.U32 R6, RZ, RZ, RZ ;  /* 0x000000ffff067224 */ /* 0x000fe200078e00ff */
[----:B------:R-:W-:Y:S01]  /*3430*/  MOV R4, 0x3470 ;  /* 0x0000347000047802 */ /* 0x000fe20000000f00 */
[----:B------:R-:W-:-:S06]  /*3440*/  IMAD.MOV.U32 R7, RZ, RZ, 0x40000000 ;  /* 0x40000000ff077424 */ /* 0x000fcc00078e00ff */
[----:B------:R-:W-:-:S07]  /*3450*/  IMAD.MOV.U32 R3, RZ, RZ, R9 ;  /* 0x000000ffff037224 */ /* 0x000fce00078e0009 */
[----:B------:R-:W-:Y:S05]  /*3460*/  CALL.REL.NOINC `($_Z9gen_gammaPdS_S_iP17curandStateXORWOWdS_$__internal_accurate_pow) ;  /* 0x0000001400207944 */ /* 0x000fea0003c00000 */
[----:B------:R-:W-:Y:S05]  /*3470*/  BSYNC.RECONVERGENT B1 ;  /* 0x0000000000017941 */ /* 0x000fea0003800200 */
.L_x_834:
[----:B------:R-:W-:Y:S01]  /*3480*/  DADD R4, R28, 2 ;  /* 0x400000001c047429 */ /* 0x000fe20000000000 */
[----:B------:R-:W-:Y:S01]  /*3490*/  ISETP.GT.AND P0, PT, R31, 0xfffff, PT ;  /* 0x000fffff1f00780c */ /* 0x000fe20003f04270 */
[----:B------:R-:W-:Y:S01]  /*34a0*/  IMAD.MOV.U32 R9, RZ, RZ, R31 ;  /* 0x000000ffff097224 */ /* 0x000fe200078e001f */
[----:B------:R-:W-:Y:S01]  /*34b0*/  FSETP.NEU.AND P1, PT, R45, RZ, PT ;  /* 0x000000ff2d00720b */ /* 0x000fe20003f2d000 */
[----:B------:R-:W-:Y:S01]  /*34c0*/  BSSY.RECONVERGENT B1, `(.L_x_835) ;  /* 0x000000e000017945 */ /* 0x000fe20003800200 */
[----:B------:R-:W-:Y:S02]  /*34d0*/  MOV R8, R30 ;  /* 0x0000001e00087202 */ /* 0x000fe40000000f00 */
        /* <DEDUP_REMOVED lines=12> */
.L_x_836:
[----:B------:R-:W-:Y:S05]  /*35a0*/  BSYNC.RECONVERGENT B1 ;  /* 0x0000000000017941 */ /* 0x000fea0003800200 */
.L_x_835:
[----:B------:R-:W-:Y:S01]  /*35b0*/  DMUL R6, R6, 0.5 ;  /* 0x3fe0000006067828 */ /* 0x000fe20000000000 */
[----:B------:R-:W-:Y:S01]  /*35c0*/  IMAD.MOV.U32 R3, RZ, RZ, R31 ;  /* 0x000000ffff037224 */ /* 0x000fe200078e001f */
[----:B------:R-:W-:Y:S01]  /*35d0*/  FSETP.NEU.AND P1, PT, R45, 1, PT ;  /* 0x3f8000002d00780b */ /* 0x000fe20003f2d000 */
[----:B------:R-:W-:Y:S01]  /*35e0*/  @!P0 IMAD.MOV.U32 R3, RZ, RZ, R9 ;  /* 0x000000ffff038224 */ /* 0x000fe200078e0009 */
[----:B------:R-:W-:Y:S04]  /*35f0*/  BSSY.RECONVERGENT B1, `(.L_x_837) ;  /* 0x0000051000017945 */ /* 0x000fe80003800200 */
[----:B------:R-:W-:Y:S02]  /*3600*/  IADD3 R10, PT, PT, R3, -0x1, RZ ;  /* 0xffffffff030a7810 */ /* 0x000fe40007ffe0ff */
[----:B------:R-:W-:Y:S01]  /*3610*/  FSEL R4, R6, RZ, P1 ;  /* 0x000000ff06047208 */ /* 0x000fe20000800000 */
[----:B------:R-:W-:Y:S01]  /*3620*/  IMAD.MOV.U32 R6, RZ, RZ, R30 ;  /* 0x000000ffff067224 */ /* 0x000fe200078e001e */
[----:B------:R-:W-:Y:S01]  /*3630*/  FSEL R5, R7, 1.75, P1 ;  /* 0x3fe0000007057808 */ /* 0x000fe20000800000 */
[----:B------:R-:W-:Y:S01]  /*3640*/  @!P0 IMAD.MOV.U32 R6, RZ, RZ, R8 ;  /* 0x000000ffff068224 */ /* 0x000fe200078e0008 */
[----:B------:R-:W-:Y:S01]  /*3650*/  ISETP.GT.U32.AND P1, PT, R10, 0x7feffffe, PT ;  /* 0x7feffffe0a00780c */ /* 0x000fe20003f24070 */
[----:B------:R-:W-:-:S02]  /*3660*/  IMAD.MOV.U32 R10, RZ, RZ, -0x3ff ;  /* 0xfffffc01ff0a7424 */ /* 0x000fc400078e00ff */
        /* <DEDUP_REMOVED lines=67> */
.L_x_838:
[----:B------:R-:W-:Y:S01]  /*3aa0*/  MOV R6, 0x0 ;  /* 0x0000000000067802 */ /* 0x000fe20000000f00 */
[----:B------:R-:W-:Y:S01]  /*3ab0*/  IMAD.MOV.U32 R7, RZ, RZ, 0x7ff00000 ;  /* 0x7ff00000ff077424 */ /* 0x000fe200078e00ff */
[----:B------:R-:W-:-:S05]  /*3ac0*/  LOP3.LUT P0, RZ, R9, 0x7fffffff, RZ, 0xc0, !PT ;  /* 0x7fffffff09ff7812 */ /* 0x000fca000780c0ff */
[----:B------:R-:W-:-:S10]  /*3ad0*/  DFMA R6, R8, R6, +INF ;  /* 0x7ff000000806742b */ /* 0x000fd40000000006 */
[----:B------:R-:W-:Y:S02]  /*3ae0*/  FSEL R6, R6, RZ, P0 ;  /* 0x000000ff06067208 */ /* 0x000fe40000000000 */
[----:B------:R-:W-:-:S07]  /*3af0*/  FSEL R7, R7, -QNAN , P0 ;  /* 0xfff0000007077808 */ /* 0x000fce0000000000 */
.L_x_839:
[----:B------:R-:W-:Y:S05]  /*3b00*/  BSYNC.RECONVERGENT B1 ;  /* 0x0000000000017941 */ /* 0x000fea0003800200 */
.L_x_837:
[----:B------:R-:W-:-:S08]  /*3b10*/  DFMA R4, -R14, R30, R4 ;  /* 0x0000001e0e04722b */ /* 0x000fd00000000104 */
[----:B------:R-:W-:-:S08]  /*3b20*/  DFMA R4, R14, R6, R4 ;  /* 0x000000060e04722b */ /* 0x000fd00000000004 */
[----:B------:R-:W-:Y:S01]  /*3b30*/  DSETP.GEU.AND P0, PT, R32, R4, PT ;  /* 0x000000042000722a */ /* 0x000fe20003f0e000 */
[----:B------:R-:W-:-:S05]  /*3b40*/  IMAD.MOV.U32 R4, RZ, RZ, RZ ;  /* 0x000000ffff047224 */ /* 0x000fca00078e00ff */
[----:B------:R-:W-:-:S08]  /*3b50*/  FSEL R5, RZ, 1.875, P0 ;  /* 0x3ff00000ff057808 */ /* 0x000fd00000000000 */
.L_x_830:
[----:B------:R-:W-:Y:S05]  /*3b60*/  BSYNC.RECONVERGENT B0 ;  /* 0x0000000000007941 */ /* 0x000fea0003800200 */
.L_x_829:
[----:B------:R-:W-:Y:S01]  /*3b70*/  DMUL R30, R14, R30 ;  /* 0x0000001e0e1e7228 */ /* 0x000fe20000000000 */
[----:B------:R0:W-:Y:S06]  /*3b80*/  STG.E.64 desc[UR4][R18.64], R4 ;  /* 0x0000000412007986 */ /* 0x0001ec000c101b04 */
[----:B------:R0:W-:Y:S04]  /*3b90*/  STG.E.64 desc[UR4][R20.64], R30 ;  /* 0x0000001e14007986 */ /* 0x0001e8000c101b04 */
[----:B------:R0:W-:Y:S04]  /*3ba0*/  STG.E.64 desc[UR4][R22.64], R24 ;  /* 0x0000001816007986 */ /* 0x0001e8000c101b04 */
[----:B------:R-:W2:Y:S01]  /*3bb0*/  LDG.E.64 R6, desc[UR4][R18.64] ;  /* 0x0000000412067981 */ /* 0x000ea2000c1e1b00 */
[----:B------:R-:W-:Y:S01]  /*3bc0*/  IMAD.MOV.U32 R29, RZ, RZ, R47 ;  /* 0x000000ffff1d7224 */ /* 0x000fe200078e002f */
[----:B------:R-:W-:Y:S01]  /*3bd0*/  MOV R10, R42 ;  /* 0x0000002a000a7202 */ /* 0x000fe20000000f00 */
[----:B------:R-:W-:-:S02]  /*3be0*/  IMAD.MOV.U32 R28, RZ, RZ, R43 ;  /* 0x000000ffff1c7224 */ /* 0x000fc400078e002b */
[----:B------:R-:W-:Y:S01]  /*3bf0*/  IMAD.MOV.U32 R13, RZ, RZ, R44 ;  /* 0x000000ffff0d7224 */ /* 0x000fe200078e002c */
[----:B--2---:R-:W-:-:S14]  /*3c00*/  DSETP.NEU.AND P0, PT, R6, RZ, PT ;  /* 0x000000ff0600722a */ /* 0x004fdc0003f0d000 */
[----:B0-----:R-:W-:Y:S05]  /*3c10*/  @!P0 BRA `(.L_x_840) ;  /* 0xffffffe800988947 */ /* 0x001fea000383ffff */
[----:B------:R-:W-:Y:S05]  /*3c20*/  EXIT ;  /* 0x000000000000794d */ /* 0x000fea0003800000 */
        .weak           $__internal_14_$__cuda_sm20_dblrcp_rn_slowpath_v3
        .type           $__internal_14_$__cuda_sm20_dblrcp_rn_slowpath_v3,@function
        .size           $__internal_14_$__cuda_sm20_dblrcp_rn_slowpath_v3,($__internal_15_$__cuda_sm20_div_rn_f64_full - $__internal_14_$__cuda_sm20_dblrcp_rn_slowpath_v3)
$__internal_14_$__cuda_sm20_dblrcp_rn_slowpath_v3:
[----:B------:R-:W-:Y:S01]  /*3c30*/  IMAD.MOV.U32 R4, RZ, RZ, R8 ;  /* 0x000000ffff047224 */ /* 0x000fe200078e0008 */
[----:B------:R-:W-:Y:S05]  /*3c40*/  BSSY.RECONVERGENT B2, `(.L_x_841) ;  /* 0x0000024000027945 */ /* 0x000fea0003800200 */
        /* <DEDUP_REMOVED lines=23> */
.L_x_844:
[----:B------:R-:W-:Y:S01]  /*3dc0*/  DMUL R4, R4, 8.11296384146066816958e+31 ;  /* 0x4690000004047828 */ /* 0x000fe20000000000 */
[----:B------:R-:W-:-:S05]  /*3dd0*/  MOV R8, R22 ;  /* 0x0000001600087202 */ /* 0x000fca0000000f00 */
        /* <DEDUP_REMOVED lines=8> */
.L_x_842:
[----:B------:R-:W-:Y:S01]  /*3e60*/  LOP3.LUT R9, R5, 0x80000, RZ, 0xfc, !PT ;  /* 0x0008000005097812 */ /* 0x000fe200078efcff */
[----:B------:R-:W-:-:S07]  /*3e70*/  IMAD.MOV.U32 R8, RZ, RZ, R4 ;  /* 0x000000ffff087224 */ /* 0x000fce00078e0004 */
.L_x_843:
[----:B------:R-:W-:Y:S05]  /*3e80*/  BSYNC.RECONVERGENT B2 ;  /* 0x0000000000027941 */ /* 0x000fea0003800200 */
.L_x_841:
[----:B------:R-:W-:-:S04]  /*3e90*/  IMAD.MOV.U32 R7, RZ, RZ, 0x0 ;  /* 0x00000000ff077424 */ /* 0x000fc800078e00ff */
[----:B------:R-:W-:Y:S05]  /*3ea0*/  RET.REL.NODEC R6 `(_Z9gen_gammaPdS_S_iP17curandStateXORWOWdS_) ;  /* 0xffffffc006547950 */ /* 0x000fea0003c3ffff */
        .weak           $__internal_15_$__cuda_sm20_div_rn_f64_full
        .type           $__internal_15_$__cuda_sm20_div_rn_f64_full,@function
        .size           $__internal_15_$__cuda_sm20_div_rn_f64_full,($__internal_16_$__cuda_sm20_dsqrt_rn_f64_mediumpath_v1 - $__internal_15_$__cuda_sm20_div_rn_f64_full)
$__internal_15_$__cuda_sm20_div_rn_f64_full:
[C---:B------:R-:W-:Y:S01]  /*3eb0*/  FSETP.GEU.AND P0, PT, |R43|.reuse, 1.469367938527859385e-39, PT ;  /* 0x001000002b00780b */ /* 0x040fe20003f0e200 */
[----:B------:R-:W-:Y:S01]  /*3ec0*/  IMAD.U32 R6, RZ, RZ, UR6 ;  /* 0x00000006ff067e24 */ /* 0x000fe2000f8e00ff */
[----:B------:R-:W-:Y:S01]  /*3ed0*/  LOP3.LUT R7, R43, 0x800fffff, RZ, 0xc0, !PT ;  /* 0x800fffff2b077812 */ /* 0x000fe200078ec0ff */
[----:B------:R-:W-:Y:S01]  /*3ee0*/  IMAD.U32 R8, RZ, RZ, UR6 ;  /* 0x00000006ff087e24 */ /* 0x000fe2000f8e00ff */
[----:B------:R-:W-:Y:S01]  /*3ef0*/  FSETP.GEU.AND P2, PT, |R5|, 1.469367938527859385e-39, PT ;  /* 0x001000000500780b */ /* 0x000fe20003f4e200 */
[----:B------:R-:W-:Y:S01]  /*3f00*/  BSSY.RECONVERGENT B2, `(.L_x_845) ;  /* 0x0000054000027945 */ /* 0x000fe20003800200 */
[----:B------:R-:W-:Y:S01]  /*3f10*/  LOP3.LUT R9, R7, 0x3ff00000, RZ, 0xfc, !PT ;  /* 0x3ff0000007097812 */ /* 0x000fe200078efcff */
[----:B------:R-:W-:Y:S01]  /*3f20*/  IMAD.MOV.U32 R7, RZ, RZ, R43 ;  /* 0x000000ffff077224 */ /* 0x000fe200078e002b */
[----:B------:R-:W-:Y:S02]  /*3f30*/  MOV R30, 0x1 ;  /* 0x00000001001e7802 */ /* 0x000fe40000000f00 */
[----:B------:R-:W-:-:S02]  /*3f40*/  LOP3.LUT R38, R5, 0x7ff00000, RZ, 0xc0, !PT ;  /* 0x7ff0000005267812 */ /* 0x000fc400078ec0ff */
[----:B------:R-:W-:Y:S01]  /*3f50*/  LOP3.LUT R39, R43, 0x7ff00000, RZ, 0xc0, !PT ;  /* 0x7ff000002b277812 */ /* 0x000fe200078ec0ff */
[----:B------:R-:W-:Y:S02]  /*3f60*/  @!P0 DMUL R8, R6, 8.98846567431157953865e+307 ;  /* 0x7fe0000006088828 */ /* 0x000fe40000000000 */
[----:B------:R-:W-:Y:S01]  /*3f70*/  IMAD.MOV.U32 R40, RZ, RZ, R38 ;  /* 0x000000ffff287224 */ /* 0x000fe200078e0026 */
[C---:B------:R-:W-:Y:S02]  /*3f80*/  ISETP.GE.U32.AND P1, PT, R38.reuse, R39, PT ;  /* 0x000000272600720c */ /* 0x040fe40003f26070 */
[----:B------:R-:W-:Y:S01]  /*3f90*/  @!P2 LOP3.LUT R27, R7, 0x7ff00000, RZ, 0xc0, !PT ;  /* 0x7ff00000071ba812 */ /* 0x000fe200078ec0ff */
[----:B------:R-:W0:Y:S03]  /*3fa0*/  MUFU.RCP64H R31, R9 ;  /* 0x00000009001f7308 */ /* 0x000e260000001800 */
[----:B------:R-:W-:Y:S01]  /*3fb0*/  @!P2 ISETP.GE.U32.AND P3, PT, R38, R27, PT ;  /* 0x0000001b2600a20c */ /* 0x000fe20003f66070 */
[----:B------:R-:W-:Y:S01]  /*3fc0*/  IMAD.MOV.U32 R27, RZ, RZ, 0x1ca00000 ;  /* 0x1ca00000ff1b7424 */ /* 0x000fe200078e00ff */
[----:B------:R-:W-:-:S04]  /*3fd0*/  @!P0 LOP3.LUT R39, R9, 0x7ff00000, RZ, 0xc0, !PT ;  /* 0x7ff0000009278812 */ /* 0x000fc800078ec0ff */
[----:B------:R-:W-:Y:S02]  /*3fe0*/  @!P2 SEL R35, R27, 0x63400000, !P3 ;  /* 0x634000001b23a807 */ /* 0x000fe40005800000 */
[----:B------:R-:W-:Y:S02]  /*3ff0*/  IADD3 R44, PT, PT, R39, -0x1, RZ ;  /* 0xffffffff272c7810 */ /* 0x000fe40007ffe0ff */
[----:B------:R-:W-:Y:S01]  /*4000*/  @!P2 LOP3.LUT R36, R35, 0x80000000, R5, 0xf8, !PT ;  /* 0x800000002324a812 */ /* 0x000fe200078ef805 */
[----:B0-----:R-:W-:-:S03]  /*4010*/  DFMA R22, R30, -R8, 1 ;  /* 0x3ff000001e16742b */ /* 0x001fc60000000808 */
[----:B------:R-:W-:Y:S01]  /*4020*/  @!P2 LOP3.LUT R37, R36, 0x100000, RZ, 0xfc, !PT ;  /* 0x001000002425a812 */ /* 0x000fe200078efcff */
[----:B------:R-:W-:-:S04]  /*4030*/  @!P2 IMAD.MOV.U32 R36, RZ, RZ, RZ ;  /* 0x000000ffff24a224 */ /* 0x000fc800078e00ff */
        /* <DEDUP_REMOVED lines=34> */
[----:B------:R-:W-:Y:S01]  /*4260*/  MOV R6, RZ ;  /* 0x000000ff00067202 */ /* 0x000fe20000000f00 */
        /* <DEDUP_REMOVED lines=8> */
.L_x_846:
        /* <DEDUP_REMOVED lines=16> */
.L_x_849:
[----:B------:R-:W-:Y:S02]  /*43f0*/  LOP3.LUT R35, R7, 0x80000, RZ, 0xfc, !PT ;  /* 0x0008000007237812 */ /* 0x000fe400078efcff */
[----:B------:R-:W-:Y:S01]  /*4400*/  MOV R34, R6 ;  /* 0x0000000600227202 */ /* 0x000fe20000000f00 */
[----:B------:R-:W-:Y:S06]  /*4410*/  BRA `(.L_x_847) ;  /* 0x0000000000087947 */ /* 0x000fec0003800000 */
.L_x_848:
[----:B------:R-:W-:Y:S01]  /*4420*/  LOP3.LUT R35, R5, 0x80000, RZ, 0xfc, !PT ;  /* 0x0008000005237812 */ /* 0x000fe200078efcff */
[----:B------:R-:W-:-:S07]  /*4430*/  IMAD.MOV.U32 R34, RZ, RZ, R4 ;  /* 0x000000ffff227224 */ /* 0x000fce00078e0004 */
.L_x_847:
[----:B------:R-:W-:Y:S05]  /*4440*/  BSYNC.RECONVERGENT B2 ;  /* 0x0000000000027941 */ /* 0x000fea0003800200 */
.L_x_845:
[----:B------:R-:W-:Y:S02]  /*4450*/  IMAD.MOV.U32 R27, RZ, RZ, 0x0 ;  /* 0x00000000ff1b7424 */ /* 0x000fe400078e00ff */
[----:B------:R-:W-:Y:S02]  /*4460*/  IMAD.MOV.U32 R4, RZ, RZ, R34 ;  /* 0x000000ffff047224 */ /* 0x000fe400078e0022 */
[----:B------:R-:W-:Y:S01]  /*4470*/  IMAD.MOV.U32 R5, RZ, RZ, R35 ;  /* 0x000000ffff057224 */ /* 0x000fe200078e0023 */
[----:B------:R-:W-:Y:S06]  /*4480*/  RET.REL.NODEC R26 `(_Z9gen_gammaPdS_S_iP17curandStateXORWOWdS_) ;  /* 0xffffffb81adc7950 */ /* 0x000fec0003c3ffff */
        .weak           $__internal_16_$__cuda_sm20_dsqrt_rn_f64_mediumpath_v1
        .type           $__internal_16_$__cuda_sm20_dsqrt_rn_f64_mediumpath_v1,@function
        .size           $__internal_16_$__cuda_sm20_dsqrt_rn_f64_mediumpath_v1,($__internal_17_$__cuda_sm20_sqrt_rn_f32_slowpath - $__internal_16_$__cuda_sm20_dsqrt_rn_f64_mediumpath_v1)
$__internal_16_$__cuda_sm20_dsqrt_rn_f64_mediumpath_v1:
[----:B------:R-:W-:Y:S01]  /*4490*/  ISETP.GE.U32.AND P0, PT, R6, -0x3400000, PT ;  /* 0xfcc000000600780c */ /* 0x000fe20003f06070 */
[----:B------:R-:W-:Y:S01]  /*44a0*/  BSSY.RECONVERGENT B1, `(.L_x_850) ;  /* 0x000002b000017945 */ /* 0x000fe20003800200 */
[----:B------:R-:W-:Y:S01]  /*44b0*/  IMAD.MOV.U32 R8, RZ, RZ, R16 ;  /* 0x000000ffff087224 */ /* 0x000fe200078e0010 */
[----:B------:R-:W-:Y:S01]  /*44c0*/  MOV R9, R17 ;  /* 0x0000001100097202 */ /* 0x000fe20000000f00 */
[----:B------:R-:W-:Y:S02]  /*44d0*/  IMAD.MOV.U32 R16, RZ, RZ, R18 ;  /* 0x000000ffff107224 */ /* 0x000fe400078e0012 */
[----:B------:R-:W-:Y:S01]  /*44e0*/  IMAD.MOV.U32 R17, RZ, RZ, R19 ;  /* 0x000000ffff117224 */ /* 0x000fe200078e0013 */
[----:B------:R-:W-:Y:S01]  /*44f0*/  MOV R19, R21 ;  /* 0x0000001500137202 */ /* 0x000fe20000000f00 */
[----:B------:R-:W-:Y:S02]  /*4500*/  IMAD.MOV.U32 R6, RZ, RZ, R22 ;  /* 0x000000ffff067224 */ /* 0x000fe400078e0016 */
[----:B------:R-:W-:-:S02]  /*4510*/  IMAD.MOV.U32 R7, RZ, RZ, R23 ;  /* 0x000000ffff077224 */ /* 0x000fc400078e0017 */
[----:B------:R-:W-:Y:S01]  /*4520*/  IMAD.MOV.U32 R18, RZ, RZ, R20 ;  /* 0x000000ffff127224 */ /* 0x000fe200078e0014 */
[----:B------:R-:W-:Y:S06]  /*4530*/  @!P0 BRA `(.L_x_851) ;  /* 0x0000000000208947 */ /* 0x000fec0003800000 */
        /* <DEDUP_REMOVED lines=8> */
.L_x_851:
[----:B------:R-:W-:-:S14]  /*45c0*/  DSETP.NE.AND P0, PT, R8, RZ, PT ;  /* 0x000000ff0800722a */ /* 0x000fdc0003f05000 */
[----:B------:R-:W-:Y:S05]  /*45d0*/  @!P0 BRA `(.L_x_853) ;  /* 0x0000000000588947 */ /* 0x000fea0003800000 */
[----:B------:R-:W-:-:S13]  /*45e0*/  ISETP.GE.AND P0, PT, R9, RZ, PT ;  /* 0x000000ff0900720c */ /* 0x000fda0003f06270 */
[----:B------:R-:W-:Y:S02]  /*45f0*/  @!P0 IMAD.MOV.U32 R6, RZ, RZ, 0x0 ;  /* 0x00000000ff068424 */ /* 0x000fe400078e00ff */
[----:B------:R-:W-:Y:S01]  /*4600*/  @!P0 IMAD.MOV.U32 R7, RZ, RZ, -0x80000 ;  /* 0xfff80000ff078424 */ /* 0x000fe200078e00ff */
[----:B------:R-:W-:Y:S06]  /*4610*/  @!P0 BRA `(.L_x_852) ;  /* 0x00000000004c8947 */ /* 0x000fec0003800000 */
[----:B------:R-:W-:-:S13]  /*4620*/  ISETP.GT.AND P0, PT, R9, 0x7fefffff, PT ;  /* 0x7fefffff0900780c */ /* 0x000fda0003f04270 */
[----:B------:R-:W-:Y:S05]  /*4630*/  @P0 BRA `(.L_x_853) ;  /* 0x0000000000400947 */ /* 0x000fea0003800000 */
[----:B------:R-:W-:Y:S01]  /*4640*/  DMUL R6, R8, 8.11296384146066816958e+31 ;  /* 0x4690000008067828 */ /* 0x000fe20000000000 */
[----:B------:R-:W-:Y:S01]  /*4650*/  IMAD.MOV.U32 R18, RZ, RZ, 0x0 ;  /* 0x00000000ff127424 */ /* 0x000fe200078e00ff */
[----:B------:R-:W-:Y:S01]  /*4660*/  MOV R19, 0x3fd80000 ;  /* 0x3fd8000000137802 */ /* 0x000fe20000000f00 */
[----:B------:R-:W-:-:S03]  /*4670*/  IMAD.MOV.U32 R8, RZ, RZ, RZ ;  /* 0x000000ffff087224 */ /* 0x000fc600078e00ff */
[----:B------:R-:W0:Y:S03]  /*4680*/  MUFU.RSQ64H R9, R7 ;  /* 0x0000000700097308 */ /* 0x000e260000001c00 */
        /* <DEDUP_REMOVED lines=9> */
[----:B------:R-:W-:Y:S01]  /*4720*/  VIADD R7, R7, 0xfcb00000 ;  /* 0xfcb0000007077836 */ /* 0x000fe20000000000 */
[----:B------:R-:W-:Y:S06]  /*4730*/  BRA `(.L_x_852) ;  /* 0x0000000000047947 */ /* 0x000fec0003800000 */
.L_x_853:
[----:B------:R-:W-:-:S11]  /*4740*/  DADD R6, R8, R8 ;  /* 0x0000000008067229 */ /* 0x000fd60000000008 */
.L_x_852:
[----:B------:R-:W-:Y:S05]  /*4750*/  BSYNC.RECONVERGENT B1 ;  /* 0x0000000000017941 */ /* 0x000fea0003800200 */
.L_x_850:
[----:B------:R-:W-:-:S04]  /*4760*/  IMAD.MOV.U32 R5, RZ, RZ, 0x0 ;  /* 0x00000000ff057424 */ /* 0x000fc800078e00ff */
[----:B------:R-:W-:Y:S05]  /*4770*/  RET.REL.NODEC R4 `(_Z9gen_gammaPdS_S_iP17curandStateXORWOWdS_) ;  /* 0xffffffb804207950 */ /* 0x000fea0003c3ffff */
        .weak           $__internal_17_$__cuda_sm20_sqrt_rn_f32_slowpath
        .type           $__internal_17_$__cuda_sm20_sqrt_rn_f32_slowpath,@function
        .size           $__internal_17_$__cuda_sm20_sqrt_rn_f32_slowpath,($_Z9gen_gammaPdS_S_iP17curandStateXORWOWdS_$__internal_accurate_pow - $__internal_17_$__cuda_sm20_sqrt_rn_f32_slowpath)
$__internal_17_$__cuda_sm20_sqrt_rn_f32_slowpath:
        /* <DEDUP_REMOVED lines=19> */
.L_x_854:
[----:B------:R-:W-:Y:S02]  /*48b0*/  IMAD.MOV.U32 R6, RZ, RZ, R10 ;  /* 0x000000ffff067224 */ /* 0x000fe400078e000a */
[----:B------:R-:W-:Y:S02]  /*48c0*/  IMAD.MOV.U32 R7, RZ, RZ, 0x0 ;  /* 0x00000000ff077424 */ /* 0x000fe400078e00ff */
[----:B------:R-:W-:Y:S02]  /*48d0*/  IMAD.MOV.U32 R0, RZ, RZ, R2 ;  /* 0x000000ffff007224 */ /* 0x000fe400078e0002 */
[----:B------:R-:W-:Y:S05]  /*48e0*/  RET.REL.NODEC R6 `(_Z9gen_gammaPdS_S_iP17curandStateXORWOWdS_) ;  /* 0xffffffb406c47950 */ /* 0x000fea0003c3ffff */
        .type           $_Z9gen_gammaPdS_S_iP17curandStateXORWOWdS_$__internal_accurate_pow,@function
        .size           $_Z9gen_gammaPdS_S_iP17curandStateXORWOWdS_$__internal_accurate_pow,(.L_x_881 - $_Z9gen_gammaPdS_S_iP17curandStateXORWOWdS_$__internal_accurate_pow)
$_Z9gen_gammaPdS_S_iP17curandStateXORWOWdS_$__internal_accurate_pow:
[----:B------:R-:W-:Y:S01]  /*48f0*/  ISETP.GT.U32.AND P0, PT, R3, 0xfffff, PT ;  /* 0x000fffff0300780c */ /* 0x000fe20003f04070 */
[--C-:B------:R-:W-:Y:S01]  /*4900*/  IMAD.MOV.U32 R9, RZ, RZ, R3.reuse ;  /* 0x000000ffff097224 */ /* 0x100fe200078e0003 */
[----:B------:R-:W-:Y:S01]  /*4910*/  UMOV UR8, 0x7d2cafe2 ;  /* 0x7d2cafe200087882 */ /* 0x000fe20000000000 */
[--C-:B------:R-:W-:Y:S01]  /*4920*/  IMAD.MOV.U32 R5, RZ, RZ, R3.reuse ;  /* 0x000000ffff057224 */ /* 0x100fe200078e0003 */
[----:B------:R-:W-:Y:S01]  /*4930*/  UMOV UR9, 0x3eb0f5ff ;  /* 0x3eb0f5ff00097882 */ /* 0x000fe20000000000 */
[----:B------:R-:W-:Y:S01]  /*4940*/  IMAD.MOV.U32 R34, RZ, RZ, 0x41ad3b5a ;  /* 0x41ad3b5aff227424 */ /* 0x000fe200078e00ff */
[----:B------:R-:W-:Y:S01]  /*4950*/  SHF.R.U32.HI R3, RZ, 0x14, R3 ;  /* 0x00000014ff037819 */ /* 0x000fe20000011603 */
[----:B------:R-:W-:Y:S01]  /*4960*/  IMAD.MOV.U32 R35, RZ, RZ, 0x3ed0f5d2 ;  /* 0x3ed0f5d2ff237424 */ /* 0x000fe200078e00ff */
[----:B------:R-:W-:Y:S01]  /*4970*/  UMOV UR10, 0x3b39803f ;  /* 0x3b39803f000a7882 */ /* 0x000fe20000000000 */
[----:B------:R-:W-:-:S04]  /*4980*/  UMOV UR11, 0x3c7abc9e ;  /* 0x3c7abc9e000b7882 */ /* 0x000fc80000000000 */
[----:B------:R-:W-:-:S10]  /*4990*/  @!P0 DMUL R26, R8, 1.80143985094819840000e+16 ;  /* 0x43500000081a8828 */ /* 0x000fd40000000000 */
[----:B------:R-:W-:Y:S01]  /*49a0*/  @!P0 MOV R5, R27 ;  /* 0x0000001b00058202 */ /* 0x000fe20000000f00 */
[----:B------:R-:W-:Y:S01]  /*49b0*/  @!P0 IMAD.MOV.U32 R8, RZ, RZ, R26 ;  /* 0x000000ffff088224 */ /* 0x000fe200078e001a */
[----:B------:R-:W-:Y:S02]  /*49c0*/  @!P0 LEA.HI R3, R27, 0xffffffca, RZ, 0xc ;  /* 0xffffffca1b038811 */ /* 0x000fe400078f60ff */
[----:B------:R-:W-:Y:S01]  /*49d0*/  LOP3.LUT R5, R5, 0x800fffff, RZ, 0xc0, !PT ;  /* 0x800fffff05057812 */ /* 0x000fe200078ec0ff */
[----:B------:R-:W-:Y:S01]  /*49e0*/  IMAD.MOV.U32 R38, RZ, RZ, R8 ;  /* 0x000000ffff267224 */ /* 0x000fe200078e0008 */
[----:B------:R-:W-:Y:S02]  /*49f0*/  MOV R8, RZ ;  /* 0x000000ff00087202 */ /* 0x000fe40000000f00 */
[----:B------:R-:W-:-:S04]  /*4a00*/  LOP3.LUT R5, R5, 0x3ff00000, RZ, 0xfc, !PT ;  /* 0x3ff0000005057812 */ /* 0x000fc800078efcff */
[----:B------:R-:W-:Y:S01]  /*4a10*/  ISETP.GE.U32.AND P2, PT, R5, 0x3ff6a09f, PT ;  /* 0x3ff6a09f0500780c */ /* 0x000fe20003f46070 */
[----:B------:R-:W-:-:S12]  /*4a20*/  IMAD.MOV.U32 R39, RZ, RZ, R5 ;  /* 0x000000ffff277224 */ /* 0x000fd800078e0005 */
[----:B------:R-:W-:-:S04]  /*4a30*/  @P2 VIADD R5, R39, 0xfff00000 ;  /* 0xfff0000027052836 */ /* 0x000fc80000000000 */
[----:B------:R-:W-:Y:S01]  /*4a40*/  @P2 IMAD.MOV.U32 R39, RZ, RZ, R5 ;  /* 0x000000ffff272224 */ /* 0x000fe200078e0005 */
[C---:B------:R-:W-:Y:S01]  /*4a50*/  IADD3 R5, PT, PT, R3.reuse, -0x3ff, RZ ;  /* 0xfffffc0103057810 */ /* 0x040fe20007ffe0ff */
[----:B------:R-:W-:Y:S02]  /*4a60*/  @P2 VIADD R5, R3, 0xfffffc02 ;  /* 0xfffffc0203052836 */ /* 0x000fe40000000000 */
[----:B------:R-:W-:Y:S02]  /*4a70*/  IMAD.SHL.U32 R3, R7, 0x2, RZ ;  /* 0x0000000207037824 */ /* 0x000fe400078e00ff */
[C---:B------:R-:W-:Y:S02]  /*4a80*/  DADD R40, R38.reuse, 1 ;  /* 0x3ff0000026287429 */ /* 0x040fe40000000000 */
[----:B------:R-:W-:Y:S01]  /*4a90*/  DADD R38, R38, -1 ;  /* 0xbff0000026267429 */ /* 0x000fe20000000000 */
[----:B------:R-:W-:-:S03]  /*4aa0*/  ISETP.GT.U32.AND P0, PT, R3, -0x2000001, PT ;  /* 0xfdffffff0300780c */ /* 0x000fc60003f04070 */
        /* <DEDUP_REMOVED lines=60> */
[----:B------:R-:W-:Y:S01]  /*4e70*/  IMAD.MOV.U32 R37, RZ, RZ, 0x43300000 ;  /* 0x43300000ff257424 */ /* 0x000fe200078e00ff */
[----:B------:R-:W-:-:S05]  /*4e80*/  LOP3.LUT R5, R7, 0xff0fffff, RZ, 0xc0, !PT ;  /* 0xff0fffff07057812 */ /* 0x000fca00078ec0ff */
[----:B------:R-:W-:Y:S01]  /*4e90*/  DADD R38, R38, R8 ;  /* 0x0000000026267229 */ /* 0x000fe20000000008 */
[----:B------:R-:W-:Y:S01]  /*4ea0*/  SEL R7, R5, R7, P0 ;  /* 0x0000000705077207 */ /* 0x000fe20000000000 */
[----:B------:R-:W-:Y:S01]  /*4eb0*/  DADD R36, R36, -UR8 ;  /* 0x8000000824247e29 */ /* 0x000fe20008000000 */
[----:B------:R-:W-:Y:S01]  /*4ec0*/  UMOV UR8, 0xfefa39ef ;  /* 0xfefa39ef00087882 */ /* 0x000fe20000000000 */
[----:B------:R-:W-:-:S04]  /*4ed0*/  UMOV UR9, 0x3fe62e42 ;  /* 0x3fe62e4200097882 */ /* 0x000fc80000000000 */
[----:B------:R-:W-:-:S08]  /*4ee0*/  DADD R34, R34, R38 ;  /* 0x0000000022227229 */ /* 0x000fd00000000026 */
[----:B------:R-:W-:-:S08]  /*4ef0*/  DADD R38, R26, R34 ;  /* 0x000000001a267229 */ /* 0x000fd00000000022 */
[--C-:B------:R-:W-:Y:S02]  /*4f00*/  DFMA R8, R36, UR8, R38.reuse ;  /* 0x0000000824087c2b */ /* 0x100fe40008000026 */
[----:B------:R-:W-:-:S06]  /*4f10*/  DADD R40, R26, -R38 ;  /* 0x000000001a287229 */ /* 0x000fcc0000000826 */
[----:B------:R-:W-:Y:S02]  /*4f20*/  DFMA R26, R36, -UR8, R8 ;  /* 0x80000008241a7c2b */ /* 0x000fe40008000008 */
[----:B------:R-:W-:-:S06]  /*4f30*/  DADD R40, R34, R40 ;  /* 0x0000000022287229 */ /* 0x000fcc0000000028 */
[----:B------:R-:W-:-:S08]  /*4f40*/  DADD R26, -R38, R26 ;  /* 0x00000000261a7229 */ /* 0x000fd0000000011a */
        /* <DEDUP_REMOVED lines=62> */
[----:B------:R-:W-:Y:S02]  /*5330*/  @!P2 IMAD R7, R3, 0x100000, R7 ;  /* 0x001000000307a824 */ /* 0x000fe400078e0207 */
[----:B------:R-:W-:Y:S01]  /*5340*/  @!P2 IMAD.MOV.U32 R34, RZ, RZ, RZ ;  /* 0x000000ffff22a224 */ /* 0x000fe200078e00ff */
[----:B------:R-:W-:-:S06]  /*5350*/  @!P2 LEA R35, R5, 0x3ff00000, 0x14 ;  /* 0x3ff000000523a811 */ /* 0x000fcc00078ea0ff */
[----:B------:R-:W-:-:S11]  /*5360*/  @!P2 DMUL R26, R6, R34 ;  /* 0x00000022061aa228 */ /* 0x000fd60000000000 */
.L_x_855:
[----:B------:R-:W-:Y:S01]  /*5370*/  DFMA R8, R8, R26, R26 ;  /* 0x0000001a0808722b */ /* 0x000fe2000000001a */
[----:B------:R-:W-:Y:S01]  /*5380*/  IMAD.MOV.U32 R5, RZ, RZ, 0x0 ;  /* 0x00000000ff057424 */ /* 0x000fe200078e00ff */
[----:B------:R-:W-:-:S08]  /*5390*/  DSETP.NEU.AND P0, PT, |R26|, +INF , PT ;  /* 0x7ff000001a00742a */ /* 0x000fd00003f0d200 */
[----:B------:R-:W-:Y:S02]  /*53a0*/  FSEL R6, R26, R8, !P0 ;  /* 0x000000081a067208 */ /* 0x000fe40004000000 */
[----:B------:R-:W-:Y:S01]  /*53b0*/  FSEL R7, R27, R9, !P0 ;  /* 0x000000091b077208 */ /* 0x000fe20004000000 */
[----:B------:R-:W-:Y:S06]  /*53c0*/  RET.REL.NODEC R4 `(_Z9gen_gammaPdS_S_iP17curandStateXORWOWdS_) ;  /* 0xffffffac040c7950 */ /* 0x000fec0003c3ffff */
.L_x_856:
        /* <DEDUP_REMOVED lines=11> */
.L_x_881:


//--------------------- .nv.global.init           --------------------------
	.section	.nv.global.init,"aw",@progbits
	.align	16
.nv.global.init:
	.type		__cudart_sin_cos_coeffs,@object
	.size		__cudart_sin_cos_coeffs,(mrg32k3aM1SubSeq - __cudart_sin_cos_coeffs)
__cudart_sin_cos_coeffs:
        /*0000*/ 	.byte	0x46, 0xd2, 0xb0, 0x2c, 0xf1, 0xe5, 0x5a, 0xbe, 0x92, 0xe3, 0xac, 0x69, 0xe3, 0x1d, 0xc7, 0x3e
        /*0010*/ 	.byte	0xa1, 0x62, 0xdb, 0x19, 0xa0, 0x01, 0x2a, 0xbf, 0x18, 0x08, 0x11, 0x11, 0x11, 0x11, 0x81, 0x3f
        /*0020*/ 	.byte	0x54, 0x55, 0x55, 0x55, 0x55, 0x55, 0xc5, 0xbf, 0x00, 0x00, 0x00, 0x00, 0x00, 0x00, 0x00, 0x00
        /*0030*/ 	.byte	0x00, 0x00, 0x00, 0x00, 0x00, 0x00, 0x00, 0x00, 0x64, 0x81, 0xfd, 0x20, 0x83, 0xff, 0xa8, 0xbd
        /*0040*/ 	.byte	0x28, 0x85, 0xef, 0xc1, 0xa7, 0xee, 0x21, 0x3e, 0xd9, 0xe6, 0x06, 0x8e, 0x4f, 0x7e, 0x92, 0xbe
        /*0050*/ 	.byte	0xe9, 0xbc, 0xdd, 0x19, 0xa0, 0x01, 0xfa, 0x3e, 0x47, 0x5d, 0xc1, 0x16, 0x6c, 0xc1, 0x56, 0xbf
        /*0060*/ 	.byte	0x51, 0x55, 0x55, 0x55, 0x55, 0x55, 0xa5, 0x3f, 0x00, 0x00, 0x00, 0x00, 0x00, 0x00, 0xe0, 0xbf
        /*0070*/ 	.byte	0x00, 0x00, 0x00, 0x00, 0x00, 0x00, 0xf0, 0x3f, 0x00, 0x00, 0x00, 0x00, 0x00, 0x00, 0x00, 0x00
	.type		mrg32k3aM1SubSeq,@object
	.size		mrg32k3aM1SubSeq,(mrg32k3aM2SubSeq - mrg32k3aM1SubSeq)
mrg32k3aM1SubSeq:
        /* <DEDUP_REMOVED lines=126> */
	.type		mrg32k3aM2SubSeq,@object
	.size		mrg32k3aM2SubSeq,(mrg32k3aM1 - mrg32k3aM2SubSeq)
mrg32k3aM2SubSeq:
        /* <DEDUP_REMOVED lines=126> */
	.type		mrg32k3aM1,@object
	.size		mrg32k3aM1,(mrg32k3aM1Seq - mrg32k3aM1)
mrg32k3aM1:
        /* <DEDUP_REMOVED lines=144> */
	.type		mrg32k3aM1Seq,@object
	.size		mrg32k3aM1Seq,(mrg32k3aM2 - mrg32k3aM1Seq)
mrg32k3aM1Seq:
        /* <DEDUP_REMOVED lines=144> */
	.type		mrg32k3aM2,@object
	.size		mrg32k3aM2,(mrg32k3aM2Seq - mrg32k3aM2)
mrg32k3aM2:
        /* <DEDUP_REMOVED lines=144> */
	.type		mrg32k3aM2Seq,@object
	.size		mrg32k3aM2Seq,(precalc_xorwow_matrix - mrg32k3aM2Seq)
mrg32k3aM2Seq:
        /* <DEDUP_REMOVED lines=144> */
	.type		precalc_xorwow_matrix,@object
	.size		precalc_xorwow_matrix,(precalc_xorwow_offset_matrix - precalc_xorwow_matrix)
precalc_xorwow_matrix:
        /* <DEDUP_REMOVED lines=6400> */
	.type		precalc_xorwow_offset_matrix,@object
	.size		precalc_xorwow_offset_matrix,(.L_1 - precalc_xorwow_offset_matrix)
precalc_xorwow_offset_matrix:
        /* <DEDUP_REMOVED lines=6400> */
.L_1:


//--------------------- .nv.shared._ZN3cub18CUB_300001_SM_10006detail6reduce28DeviceReduceSingleTileKernelINS2_10policy_hubIdyN4cuda3std3__44plusIdEEE10Policy1000EPdSC_iS9_ddNS7_10__identityEEEvT0_T1_T2_T3_T4_T6_ --------------------------
	.section	.nv.shared._ZN3cub18CUB_300001_SM_10006detail6reduce28DeviceReduceSingleTileKernelINS2_10policy_hubIdyN4cuda3std3__44plusIdEEE10Policy1000EPdSC_iS9_ddNS7_10__identityEEEvT0_T1_T2_T3_T4_T6_,"aw",@nobits
	.sectionflags	@""
	.align	8
.nv.shared._ZN3cub18CUB_300001_SM_10006detail6reduce28DeviceReduceSingleTileKernelINS2_10policy_hubIdyN4cuda3std3__44plusIdEEE10Policy1000EPdSC_iS9_ddNS7_10__identityEEEvT0_T1_T2_T3_T4_T6_:
	.zero		1176


//--------------------- .nv.shared.reserved.0     --------------------------
	.section	.nv.shared.reserved.0,"aw",@nobits
	.weak		__nv_reservedSMEM_offset_0_alias
	.size		__nv_reservedSMEM_offset_0_alias, 0, 64
	.other		__nv_reservedSMEM_offset_0_alias,@"STO_CUDA_RESERVED_SHARED STV_DEFAULT"
__nv_reservedSMEM_offset_0_alias:
	.zero		0
	.zero		64


//--------------------- .nv.global                --------------------------
	.section	.nv.global,"aw",@nobits
.nv.global:
	.type		_ZN34_INTERNAL_8ae7f276_4_k_cu_0fda79ab6thrust24THRUST_300001_SM_1000_NS12placeholders2_8E,@object
	.size		_ZN34_INTERNAL_8ae7f276_4_k_cu_0fda79ab6thrust24THRUST_300001_SM_1000_NS12placeholders2_8E,(_ZN34_INTERNAL_8ae7f276_4_k_cu_0fda79ab4cuda3std3__436_GLOBAL__N__8ae7f276_4_k_cu_0fda79ab6ignoreE - _ZN34_INTERNAL_8ae7f276_4_k_cu_0fda79ab6thrust24THRUST_300001_SM_1000_NS12placeholders2_8E)
_ZN34_INTERNAL_8ae7f276_4_k_cu_0fda79ab6thrust24THRUST_300001_SM_1000_NS12placeholders2_8E:
	.zero		1
	.type		_ZN34_INTERNAL_8ae7f276_4_k_cu_0fda79ab4cuda3std3__436_GLOBAL__N__8ae7f276_4_k_cu_0fda79ab6ignoreE,@object
	.size		_ZN34_INTERNAL_8ae7f276_4_k_cu_0fda79ab4cuda3std3__436_GLOBAL__N__8ae7f276_4_k_cu_0fda79ab6ignoreE,(_ZN34_INTERNAL_8ae7f276_4_k_cu_0fda79ab4cuda3std6ranges3__45__cpo4dataE - _ZN34_INTERNAL_8ae7f276_4_k_cu_0fda79ab4cuda3std3__436_GLOBAL__N__8ae7f276_4_k_cu_0fda79ab6ignoreE)
_ZN34_INTERNAL_8ae7f276_4_k_cu_0fda79ab4cuda3std3__436_GLOBAL__N__8ae7f276_4_k_cu_0fda79ab6ignoreE:
	.zero		1
	.type		_ZN34_INTERNAL_8ae7f276_4_k_cu_0fda79ab4cuda3std6ranges3__45__cpo4dataE,@object
	.size		_ZN34_INTERNAL_8ae7f276_4_k_cu_0fda79ab4cuda3std6ranges3__45__cpo4dataE,(_ZN34_INTERNAL_8ae7f276_4_k_cu_0fda79ab6thrust24THRUST_300001_SM_1000_NS6system3cpp3parE - _ZN34_INTERNAL_8ae7f276_4_k_cu_0fda79ab4cuda3std6ranges3__45__cpo4dataE)
_ZN34_INTERNAL_8ae7f276_4_k_cu_0fda79ab4cuda3std6ranges3__45__cpo4dataE:
	.zero		1
	.type		_ZN34_INTERNAL_8ae7f276_4_k_cu_0fda79ab6thrust24THRUST_300001_SM_1000_NS6system3cpp3parE,@object
	.size		_ZN34_INTERNAL_8ae7f276_4_k_cu_0fda79ab6thrust24THRUST_300001_SM_1000_NS6system3cpp3parE,(_ZN34_INTERNAL_8ae7f276_4_k_cu_0fda79ab4cuda3std3__45__cpo5beginE - _ZN34_INTERNAL_8ae7f276_4_k_cu_0fda79ab6thrust24THRUST_300001_SM_1000_NS6system3cpp3parE)
_ZN34_INTERNAL_8ae7f276_4_k_cu_0fda79ab6thrust24THRUST_300001_SM_1000_NS6system3cpp3parE:
	.zero		1
	.type		_ZN34_INTERNAL_8ae7f276_4_k_cu_0fda79ab4cuda3std3__45__cpo5beginE,@object
	.size		_ZN34_INTERNAL_8ae7f276_4_k_cu_0fda79ab4cuda3std3__45__cpo5beginE,(_ZN34_INTERNAL_8ae7f276_4_k_cu_0fda79ab4cuda3std6ranges3__45__cpo5beginE - _ZN34_INTERNAL_8ae7f276_4_k_cu_0fda79ab4cuda3std3__45__cpo5beginE)
_ZN34_INTERNAL_8ae7f276_4_k_cu_0fda79ab4cuda3std3__45__cpo5beginE:
	.zero		1
	.type		_ZN34_INTERNAL_8ae7f276_4_k_cu_0fda79ab4cuda3std6ranges3__45__cpo5beginE,@object
	.size		_ZN34_INTERNAL_8ae7f276_4_k_cu_0fda79ab4cuda3std6ranges3__45__cpo5beginE,(_ZN34_INTERNAL_8ae7f276_4_k_cu_0fda79ab6thrust24THRUST_300001_SM_1000_NS6deviceE - _ZN34_INTERNAL_8ae7f276_4_k_cu_0fda79ab4cuda3std6ranges3__45__cpo5beginE)
_ZN34_INTERNAL_8ae7f276_4_k_cu_0fda79ab4cuda3std6ranges3__45__cpo5beginE:
	.zero		1
	.type		_ZN34_INTERNAL_8ae7f276_4_k_cu_0fda79ab6thrust24THRUST_300001_SM_1000_NS6deviceE,@object
	.size		_ZN34_INTERNAL_8ae7f276_4_k_cu_0fda79ab6thrust24THRUST_300001_SM_1000_NS6deviceE,(_ZN34_INTERNAL_8ae7f276_4_k_cu_0fda79ab4cuda3std3__47nulloptE - _ZN34_INTERNAL_8ae7f276_4_k_cu_0fda79ab6thrust24THRUST_300001_SM_1000_NS6deviceE)
_ZN34_INTERNAL_8ae7f276_4_k_cu_0fda79ab6thrust24THRUST_300001_SM_1000_NS6deviceE:
	.zero		1
	.type		_ZN34_INTERNAL_8ae7f276_4_k_cu_0fda79ab4cuda3std3__47nulloptE,@object
	.size		_ZN34_INTERNAL_8ae7f276_4_k_cu_0fda79ab4cuda3std3__47nulloptE,(_ZN34_INTERNAL_8ae7f276_4_k_cu_0fda79ab4cuda3std6ranges3__45__cpo8distanceE - _ZN34_INTERNAL_8ae7f276_4_k_cu_0fda79ab4cuda3std3__47nulloptE)
_ZN34_INTERNAL_8ae7f276_4_k_cu_0fda79ab4cuda3std3__47nulloptE:
	.zero		1
	.type		_ZN34_INTERNAL_8ae7f276_4_k_cu_0fda79ab4cuda3std6ranges3__45__cpo8distanceE,@object
	.size		_ZN34_INTERNAL_8ae7f276_4_k_cu_0fda79ab4cuda3std6ranges3__45__cpo8distanceE,(_ZN34_INTERNAL_8ae7f276_4_k_cu_0fda79ab6thrust24THRUST_300001_SM_1000_NS12placeholders2_4E - _ZN34_INTERNAL_8ae7f276_4_k_cu_0fda79ab4cuda3std6ranges3__45__cpo8distanceE)
_ZN34_INTERNAL_8ae7f276_4_k_cu_0fda79ab4cuda3std6ranges3__45__cpo8distanceE:
	.zero		1
	.type		_ZN34_INTERNAL_8ae7f276_4_k_cu_0fda79ab6thrust24THRUST_300001_SM_1000_NS12placeholders2_4E,@object
	.size		_ZN34_INTERNAL_8ae7f276_4_k_cu_0fda79ab6thrust24THRUST_300001_SM_1000_NS12placeholders2_4E,(_ZN34_INTERNAL_8ae7f276_4_k_cu_0fda79ab4cuda3std3__45__cpo6rbeginE - _ZN34_INTERNAL_8ae7f276_4_k_cu_0fda79ab6thrust24THRUST_300001_SM_1000_NS12placeholders2_4E)
_ZN34_INTERNAL_8ae7f276_4_k_cu_0fda79ab6thrust24THRUST_300001_SM_1000_NS12placeholders2_4E:
	.zero		1
	.type		_ZN34_INTERNAL_8ae7f276_4_k_cu_0fda79ab4cuda3std3__45__cpo6rbeginE,@object
	.size		_ZN34_INTERNAL_8ae7f276_4_k_cu_0fda79ab4cuda3std3__45__cpo6rbeginE,(_ZN34_INTERNAL_8ae7f276_4_k_cu_0fda79ab4cuda3std6ranges3__45__cpo7advanceE - _ZN34_INTERNAL_8ae7f276_4_k_cu_0fda79ab4cuda3std3__45__cpo6rbeginE)
_ZN34_INTERNAL_8ae7f276_4_k_cu_0fda79ab4cuda3std3__45__cpo6rbeginE:
	.zero		1
	.type		_ZN34_INTERNAL_8ae7f276_4_k_cu_0fda79ab4cuda3std6ranges3__45__cpo7advanceE,@object
	.size		_ZN34_INTERNAL_8ae7f276_4_k_cu_0fda79ab4cuda3std6ranges3__45__cpo7advanceE,(_ZN34_INTERNAL_8ae7f276_4_k_cu_0fda79ab6thrust24THRUST_300001_SM_1000_NS12placeholders3_10E - _ZN34_INTERNAL_8ae7f276_4_k_cu_0fda79ab4cuda3std6ranges3__45__cpo7advanceE)
_ZN34_INTERNAL_8ae7f276_4_k_cu_0fda79ab4cuda3std6ranges3__45__cpo7advanceE:
	.zero		1
	.type		_ZN34_INTERNAL_8ae7f276_4_k_cu_0fda79ab6thrust24THRUST_300001_SM_1000_NS12placeholders3_10E,@object
	.size		_ZN34_INTERNAL_8ae7f276_4_k_cu_0fda79ab6thrust24THRUST_300001_SM_1000_NS12placeholders3_10E,(_ZN34_INTERNAL_8ae7f276_4_k_cu_0fda79ab4cuda3std3__48in_placeE - _ZN34_INTERNAL_8ae7f276_4_k_cu_0fda79ab6thrust24THRUST_300001_SM_1000_NS12placeholders3_10E)
_ZN34_INTERNAL_8ae7f276_4_k_cu_0fda79ab6thrust24THRUST_300001_SM_1000_NS12placeholders3_10E:
	.zero		1
	.type		_ZN34_INTERNAL_8ae7f276_4_k_cu_0fda79ab4cuda3std3__48in_placeE,@object
	.size		_ZN34_INTERNAL_8ae7f276_4_k_cu_0fda79ab4cuda3std3__48in_placeE,(_ZN34_INTERNAL_8ae7f276_4_k_cu_0fda79ab4cuda3std6ranges3__45__cpo4sizeE - _ZN34_INTERNAL_8ae7f276_4_k_cu_0fda79ab4cuda3std3__48in_placeE)
_ZN34_INTERNAL_8ae7f276_4_k_cu_0fda79ab4cuda3std3__48in_placeE:
	.zero		1
	.type		_ZN34_INTERNAL_8ae7f276_4_k_cu_0fda79ab4cuda3std6ranges3__45__cpo4sizeE,@object
	.size		_ZN34_INTERNAL_8ae7f276_4_k_cu_0fda79ab4cuda3std6ranges3__45__cpo4sizeE,(_ZN34_INTERNAL_8ae7f276_4_k_cu_0fda79ab6thrust24THRUST_300001_SM_1000_NS12placeholders2_2E - _ZN34_INTERNAL_8ae7f276_4_k_cu_0fda79ab4cuda3std6ranges3__45__cpo4sizeE)
_ZN34_INTERNAL_8ae7f276_4_k_cu_0fda79ab4cuda3std6ranges3__45__cpo4sizeE:
	.zero		1
	.type		_ZN34_INTERNAL_8ae7f276_4_k_cu_0fda79ab6thrust24THRUST_300001_SM_1000_NS12placeholders2_2E,@object
	.size		_ZN34_INTERNAL_8ae7f276_4_k_cu_0fda79ab6thrust24THRUST_300001_SM_1000_NS12placeholders2_2E,(_ZN34_INTERNAL_8ae7f276_4_k_cu_0fda79ab4cuda3std3__45__cpo6cbeginE - _ZN34_INTERNAL_8ae7f276_4_k_cu_0fda79ab6thrust24THRUST_300001_SM_1000_NS12placeholders2_2E)
_ZN34_INTERNAL_8ae7f276_4_k_cu_0fda79ab6thrust24THRUST_300001_SM_1000_NS12placeholders2_2E:
	.zero		1
	.type		_ZN34_INTERNAL_8ae7f276_4_k_cu_0fda79ab4cuda3std3__45__cpo6cbeginE,@object
	.size		_ZN34_INTERNAL_8ae7f276_4_k_cu_0fda79ab4cuda3std3__45__cpo6cbeginE,(_ZN34_INTERNAL_8ae7f276_4_k_cu_0fda79ab4cuda3std6ranges3__45__cpo6cbeginE - _ZN34_INTERNAL_8ae7f276_4_k_cu_0fda79ab4cuda3std3__45__cpo6cbeginE)
_ZN34_INTERNAL_8ae7f276_4_k_cu_0fda79ab4cuda3std3__45__cpo6cbeginE:
	.zero		1
	.type		_ZN34_INTERNAL_8ae7f276_4_k_cu_0fda79ab4cuda3std6ranges3__45__cpo6cbeginE,@object
	.size		_ZN34_INTERNAL_8ae7f276_4_k_cu_0fda79ab4cuda3std6ranges3__45__cpo6cbeginE,(_ZN34_INTERNAL_8ae7f276_4_k_cu_0fda79ab6thrust24THRUST_300001_SM_1000_NS12placeholders2_6E - _ZN34_INTERNAL_8ae7f276_4_k_cu_0fda79ab4cuda3std6ranges3__45__cpo6cbeginE)
_ZN34_INTERNAL_8ae7f276_4_k_cu_0fda79ab4cuda3std6ranges3__45__cpo6cbeginE:
	.zero		1
	.type		_ZN34_INTERNAL_8ae7f276_4_k_cu_0fda79ab6thrust24THRUST_300001_SM_1000_NS12placeholders2_6E,@object
	.size		_ZN34_INTERNAL_8ae7f276_4_k_cu_0fda79ab6thrust24THRUST_300001_SM_1000_NS12placeholders2_6E,(_ZN34_INTERNAL_8ae7f276_4_k_cu_0fda79ab4cuda3std3__45__cpo7crbeginE - _ZN34_INTERNAL_8ae7f276_4_k_cu_0fda79ab6thrust24THRUST_300001_SM_1000_NS12placeholders2_6E)
_ZN34_INTERNAL_8ae7f276_4_k_cu_0fda79ab6thrust24THRUST_300001_SM_1000_NS12placeholders2_6E:
	.zero		1
	.type		_ZN34_INTERNAL_8ae7f276_4_k_cu_0fda79ab4cuda3std3__45__cpo7crbeginE,@object
	.size		_ZN34_INTERNAL_8ae7f276_4_k_cu_0fda79ab4cuda3std3__45__cpo7crbeginE,(_ZN34_INTERNAL_8ae7f276_4_k_cu_0fda79ab4cuda3std6ranges3__45__cpo4nextE - _ZN34_INTERNAL_8ae7f276_4_k_cu_0fda79ab4cuda3std3__45__cpo7crbeginE)
_ZN34_INTERNAL_8ae7f276_4_k_cu_0fda79ab4cuda3std3__45__cpo7crbeginE:
	.zero		1
	.type		_ZN34_INTERNAL_8ae7f276_4_k_cu_0fda79ab4cuda3std6ranges3__45__cpo4nextE,@object
	.size		_ZN34_INTERNAL_8ae7f276_4_k_cu_0fda79ab4cuda3std6ranges3__45__cpo4nextE,(_ZN34_INTERNAL_8ae7f276_4_k_cu_0fda79ab4cuda3std6ranges3__45__cpo4swapE - _ZN34_INTERNAL_8ae7f276_4_k_cu_0fda79ab4cuda3std6ranges3__45__cpo4nextE)
_ZN34_INTERNAL_8ae7f276_4_k_cu_0fda79ab4cuda3std6ranges3__45__cpo4nextE:
	.zero		1
	.type		_ZN34_INTERNAL_8ae7f276_4_k_cu_0fda79ab4cuda3std6ranges3__45__cpo4swapE,@object
	.size		_ZN34_INTERNAL_8ae7f276_4_k_cu_0fda79ab4cuda3std6ranges3__45__cpo4swapE,(_ZN34_INTERNAL_8ae7f276_4_k_cu_0fda79ab6thrust24THRUST_300001_SM_1000_NS8cuda_cub10par_nosyncE - _ZN34_INTERNAL_8ae7f276_4_k_cu_0fda79ab4cuda3std6ranges3__45__cpo4swapE)
_ZN34_INTERNAL_8ae7f276_4_k_cu_0fda79ab4cuda3std6ranges3__45__cpo4swapE:
	.zero		1
	.type		_ZN34_INTERNAL_8ae7f276_4_k_cu_0fda79ab6thrust24THRUST_300001_SM_1000_NS8cuda_cub10par_nosyncE,@object
	.size		_ZN34_INTERNAL_8ae7f276_4_k_cu_0fda79ab6thrust24THRUST_300001_SM_1000_NS8cuda_cub10par_nosyncE,(_ZN34_INTERNAL_8ae7f276_4_k_cu_0fda79ab6thrust24THRUST_300001_SM_1000_NS3seqE - _ZN34_INTERNAL_8ae7f276_4_k_cu_0fda79ab6thrust24THRUST_300001_SM_1000_NS8cuda_cub10par_nosyncE)
_ZN34_INTERNAL_8ae7f276_4_k_cu_0fda79ab6thrust24THRUST_300001_SM_1000_NS8cuda_cub10par_nosyncE:
	.zero		1
	.type		_ZN34_INTERNAL_8ae7f276_4_k_cu_0fda79ab6thrust24THRUST_300001_SM_1000_NS3seqE,@object
	.size		_ZN34_INTERNAL_8ae7f276_4_k_cu_0fda79ab6thrust24THRUST_300001_SM_1000_NS3seqE,(_ZN34_INTERNAL_8ae7f276_4_k_cu_0fda79ab4cuda3std3__420unreachable_sentinelE - _ZN34_INTERNAL_8ae7f276_4_k_cu_0fda79ab6thrust24THRUST_300001_SM_1000_NS3seqE)
_ZN34_INTERNAL_8ae7f276_4_k_cu_0fda79ab6thrust24THRUST_300001_SM_1000_NS3seqE:
	.zero		1
	.type		_ZN34_INTERNAL_8ae7f276_4_k_cu_0fda79ab4cuda3std3__420unreachable_sentinelE,@object
	.size		_ZN34_INTERNAL_8ae7f276_4_k_cu_0fda79ab4cuda3std3__420unreachable_sentinelE,(_ZN34_INTERNAL_8ae7f276_4_k_cu_0fda79ab4cuda3std6ranges3__45__cpo5ssizeE - _ZN34_INTERNAL_8ae7f276_4_k_cu_0fda79ab4cuda3std3__420unreachable_sentinelE)
_ZN34_INTERNAL_8ae7f276_4_k_cu_0fda79ab4cuda3std3__420unreachable_sentinelE:
	.zero		1
	.type		_ZN34_INTERNAL_8ae7f276_4_k_cu_0fda79ab4cuda3std6ranges3__45__cpo5ssizeE,@object
	.size		_ZN34_INTERNAL_8ae7f276_4_k_cu_0fda79ab4cuda3std6ranges3__45__cpo5ssizeE,(_ZN34_INTERNAL_8ae7f276_4_k_cu_0fda79ab6thrust24THRUST_300001_SM_1000_NS12placeholders2_3E - _ZN34_INTERNAL_8ae7f276_4_k_cu_0fda79ab4cuda3std6ranges3__45__cpo5ssizeE)
_ZN34_INTERNAL_8ae7f276_4_k_cu_0fda79ab4cuda3std6ranges3__45__cpo5ssizeE:
	.zero		1
	.type		_ZN34_INTERNAL_8ae7f276_4_k_cu_0fda79ab6thrust24THRUST_300001_SM_1000_NS12placeholders2_3E,@object
	.size		_ZN34_INTERNAL_8ae7f276_4_k_cu_0fda79ab6thrust24THRUST_300001_SM_1000_NS12placeholders2_3E,(_ZN34_INTERNAL_8ae7f276_4_k_cu_0fda79ab4cuda3std3__45__cpo4cendE - _ZN34_INTERNAL_8ae7f276_4_k_cu_0fda79ab6thrust24THRUST_300001_SM_1000_NS12placeholders2_3E)
_ZN34_INTERNAL_8ae7f276_4_k_cu_0fda79ab6thrust24THRUST_300001_SM_1000_NS12placeholders2_3E:
	.zero		1
	.type		_ZN34_INTERNAL_8ae7f276_4_k_cu_0fda79ab4cuda3std3__45__cpo4cendE,@object
	.size		_ZN34_INTERNAL_8ae7f276_4_k_cu_0fda79ab4cuda3std3__45__cpo4cendE,(_ZN34_INTERNAL_8ae7f276_4_k_cu_0fda79ab4cuda3std6ranges3__45__cpo4cendE - _ZN34_INTERNAL_8ae7f276_4_k_cu_0fda79ab4cuda3std3__45__cpo4cendE)
_ZN34_INTERNAL_8ae7f276_4_k_cu_0fda79ab4cuda3std3__45__cpo4cendE:
	.zero		1
	.type		_ZN34_INTERNAL_8ae7f276_4_k_cu_0fda79ab4cuda3std6ranges3__45__cpo4cendE,@object
	.size		_ZN34_INTERNAL_8ae7f276_4_k_cu_0fda79ab4cuda3std6ranges3__45__cpo4cendE,(_ZN34_INTERNAL_8ae7f276_4_k_cu_0fda79ab6thrust24THRUST_300001_SM_1000_NS12placeholders2_7E - _ZN34_INTERNAL_8ae7f276_4_k_cu_0fda79ab4cuda3std6ranges3__45__cpo4cendE)
_ZN34_INTERNAL_8ae7f276_4_k_cu_0fda79ab4cuda3std6ranges3__45__cpo4cendE:
	.zero		1
	.type		_ZN34_INTERNAL_8ae7f276_4_k_cu_0fda79ab6thrust24THRUST_300001_SM_1000_NS12placeholders2_7E,@object
	.size		_ZN34_INTERNAL_8ae7f276_4_k_cu_0fda79ab6thrust24THRUST_300001_SM_1000_NS12placeholders2_7E,(_ZN34_INTERNAL_8ae7f276_4_k_cu_0fda79ab4cuda3std3__45__cpo5crendE - _ZN34_INTERNAL_8ae7f276_4_k_cu_0fda79ab6thrust24THRUST_300001_SM_1000_NS12placeholders2_7E)
_ZN34_INTERNAL_8ae7f276_4_k_cu_0fda79ab6thrust24THRUST_300001_SM_1000_NS12placeholders2_7E:
	.zero		1
	.type		_ZN34_INTERNAL_8ae7f276_4_k_cu_0fda79ab4cuda3std3__45__cpo5crendE,@object
	.size		_ZN34_INTERNAL_8ae7f276_4_k_cu_0fda79ab4cuda3std3__45__cpo5crendE,(_ZN34_INTERNAL_8ae7f276_4_k_cu_0fda79ab4cuda3std6ranges3__45__cpo4prevE - _ZN34_INTERNAL_8ae7f276_4_k_cu_0fda79ab4cuda3std3__45__cpo5crendE)
_ZN34_INTERNAL_8ae7f276_4_k_cu_0fda79ab4cuda3std3__45__cpo5crendE:
	.zero		1
	.type		_ZN34_INTERNAL_8ae7f276_4_k_cu_0fda79ab4cuda3std6ranges3__45__cpo4prevE,@object
	.size		_ZN34_INTERNAL_8ae7f276_4_k_cu_0fda79ab4cuda3std6ranges3__45__cpo4prevE,(_ZN34_INTERNAL_8ae7f276_4_k_cu_0fda79ab4cuda3std6ranges3__45__cpo9iter_moveE - _ZN34_INTERNAL_8ae7f276_4_k_cu_0fda79ab4cuda3std6ranges3__45__cpo4prevE)
_ZN34_INTERNAL_8ae7f276_4_k_cu_0fda79ab4cuda3std6ranges3__45__cpo4prevE:
	.zero		1
	.type		_ZN34_INTERNAL_8ae7f276_4_k_cu_0fda79ab4cuda3std6ranges3__45__cpo9iter_moveE,@object
	.size		_ZN34_INTERNAL_8ae7f276_4_k_cu_0fda79ab4cuda3std6ranges3__45__cpo9iter_moveE,(_ZN34_INTERNAL_8ae7f276_4_k_cu_0fda79ab6thrust24THRUST_300001_SM_1000_NS6system6detail10sequential3seqE - _ZN34_INTERNAL_8ae7f276_4_k_cu_0fda79ab4cuda3std6ranges3__45__cpo9iter_moveE)
_ZN34_INTERNAL_8ae7f276_4_k_cu_0fda79ab4cuda3std6ranges3__45__cpo9iter_moveE:
	.zero		1
	.type		_ZN34_INTERNAL_8ae7f276_4_k_cu_0fda79ab6thrust24THRUST_300001_SM_1000_NS6system6detail10sequential3seqE,@object
	.size		_ZN34_INTERNAL_8ae7f276_4_k_cu_0fda79ab6thrust24THRUST_300001_SM_1000_NS6system6detail10sequential3seqE,(_ZN34_INTERNAL_8ae7f276_4_k_cu_0fda79ab6thrust24THRUST_300001_SM_1000_NS12placeholders2_9E - _ZN34_INTERNAL_8ae7f276_4_k_cu_0fda79ab6thrust24THRUST_300001_SM_1000_NS6system6detail10sequential3seqE)
_ZN34_INTERNAL_8ae7f276_4_k_cu_0fda79ab6thrust24THRUST_300001_SM_1000_NS6system6detail10sequential3seqE:
	.zero		1
	.type		_ZN34_INTERNAL_8ae7f276_4_k_cu_0fda79ab6thrust24THRUST_300001_SM_1000_NS12placeholders2_9E,@object
	.size		_ZN34_INTERNAL_8ae7f276_4_k_cu_0fda79ab6thrust24THRUST_300001_SM_1000_NS12placeholders2_9E,(_ZN34_INTERNAL_8ae7f276_4_k_cu_0fda79ab4cuda3std3__419piecewise_constructE - _ZN34_INTERNAL_8ae7f276_4_k_cu_0fda79ab6thrust24THRUST_300001_SM_1000_NS12placeholders2_9E)
_ZN34_INTERNAL_8ae7f276_4_k_cu_0fda79ab6thrust24THRUST_300001_SM_1000_NS12placeholders2_9E:
	.zero		1
	.type		_ZN34_INTERNAL_8ae7f276_4_k_cu_0fda79ab4cuda3std3__419piecewise_constructE,@object
	.size		_ZN34_INTERNAL_8ae7f276_4_k_cu_0fda79ab4cuda3std3__419piecewise_constructE,(_ZN34_INTERNAL_8ae7f276_4_k_cu_0fda79ab4cuda3std6ranges3__45__cpo5cdataE - _ZN34_INTERNAL_8ae7f276_4_k_cu_0fda79ab4cuda3std3__419piecewise_constructE)
_ZN34_INTERNAL_8ae7f276_4_k_cu_0fda79ab4cuda3std3__419piecewise_constructE:
	.zero		1
	.type		_ZN34_INTERNAL_8ae7f276_4_k_cu_0fda79ab4cuda3std6ranges3__45__cpo5cdataE,@object
	.size		_ZN34_INTERNAL_8ae7f276_4_k_cu_0fda79ab4cuda3std6ranges3__45__cpo5cdataE,(_ZN34_INTERNAL_8ae7f276_4_k_cu_0fda79ab6thrust24THRUST_300001_SM_1000_NS12placeholders2_1E - _ZN34_INTERNAL_8ae7f276_4_k_cu_0fda79ab4cuda3std6ranges3__45__cpo5cdataE)
_ZN34_INTERNAL_8ae7f276_4_k_cu_0fda79ab4cuda3std6ranges3__45__cpo5cdataE:
	.zero		1
	.type		_ZN34_INTERNAL_8ae7f276_4_k_cu_0fda79ab6thrust24THRUST_300001_SM_1000_NS12placeholders2_1E,@object
	.size		_ZN34_INTERNAL_8ae7f276_4_k_cu_0fda79ab6thrust24THRUST_300001_SM_1000_NS12placeholders2_1E,(_ZN34_INTERNAL_8ae7f276_4_k_cu_0fda79ab4cuda3std3__45__cpo3endE - _ZN34_INTERNAL_8ae7f276_4_k_cu_0fda79ab6thrust24THRUST_300001_SM_1000_NS12placeholders2_1E)
_ZN34_INTERNAL_8ae7f276_4_k_cu_0fda79ab6thrust24THRUST_300001_SM_1000_NS12placeholders2_1E:
	.zero		1
	.type		_ZN34_INTERNAL_8ae7f276_4_k_cu_0fda79ab4cuda3std3__45__cpo3endE,@object
	.size		_ZN34_INTERNAL_8ae7f276_4_k_cu_0fda79ab4cuda3std3__45__cpo3endE,(_ZN34_INTERNAL_8ae7f276_4_k_cu_0fda79ab4cuda3std6ranges3__45__cpo3endE - _ZN34_INTERNAL_8ae7f276_4_k_cu_0fda79ab4cuda3std3__45__cpo3endE)
_ZN34_INTERNAL_8ae7f276_4_k_cu_0fda79ab4cuda3std3__45__cpo3endE:
	.zero		1
	.type		_ZN34_INTERNAL_8ae7f276_4_k_cu_0fda79ab4cuda3std6ranges3__45__cpo3endE,@object
	.size		_ZN34_INTERNAL_8ae7f276_4_k_cu_0fda79ab4cuda3std6ranges3__45__cpo3endE,(_ZN34_INTERNAL_8ae7f276_4_k_cu_0fda79ab6thrust24THRUST_300001_SM_1000_NS12placeholders2_5E - _ZN34_INTERNAL_8ae7f276_4_k_cu_0fda79ab4cuda3std6ranges3__45__cpo3endE)
_ZN34_INTERNAL_8ae7f276_4_k_cu_0fda79ab4cuda3std6ranges3__45__cpo3endE:
	.zero		1
	.type		_ZN34_INTERNAL_8ae7f276_4_k_cu_0fda79ab6thrust24THRUST_300001_SM_1000_NS12placeholders2_5E,@object
	.size		_ZN34_INTERNAL_8ae7f276_4_k_cu_0fda79ab6thrust24THRUST_300001_SM_1000_NS12placeholders2_5E,(_ZN34_INTERNAL_8ae7f276_4_k_cu_0fda79ab4cuda3std3__45__cpo4rendE - _ZN34_INTERNAL_8ae7f276_4_k_cu_0fda79ab6thrust24THRUST_300001_SM_1000_NS12placeholders2_5E)
_ZN34_INTERNAL_8ae7f276_4_k_cu_0fda79ab6thrust24THRUST_300001_SM_1000_NS12placeholders2_5E:
	.zero		1
	.type		_ZN34_INTERNAL_8ae7f276_4_k_cu_0fda79ab4cuda3std3__45__cpo4rendE,@object
	.size		_ZN34_INTERNAL_8ae7f276_4_k_cu_0fda79ab4cuda3std3__45__cpo4rendE,(_ZN34_INTERNAL_8ae7f276_4_k_cu_0fda79ab4cuda3std6ranges3__45__cpo9iter_swapE - _ZN34_INTERNAL_8ae7f276_4_k_cu_0fda79ab4cuda3std3__45__cpo4rendE)
_ZN34_INTERNAL_8ae7f276_4_k_cu_0fda79ab4cuda3std3__45__cpo4rendE:
	.zero		1
	.type		_ZN34_INTERNAL_8ae7f276_4_k_cu_0fda79ab4cuda3std6ranges3__45__cpo9iter_swapE,@object
	.size		_ZN34_INTERNAL_8ae7f276_4_k_cu_0fda79ab4cuda3std6ranges3__45__cpo9iter_swapE,(_ZN34_INTERNAL_8ae7f276_4_k_cu_0fda79ab4cuda3std3__48unexpectE - _ZN34_INTERNAL_8ae7f276_4_k_cu_0fda79ab4cuda3std6ranges3__45__cpo9iter_swapE)
_ZN34_INTERNAL_8ae7f276_4_k_cu_0fda79ab4cuda3std6ranges3__45__cpo9iter_swapE:
	.zero		1
	.type		_ZN34_INTERNAL_8ae7f276_4_k_cu_0fda79ab4cuda3std3__48unexpectE,@object
	.size		_ZN34_INTERNAL_8ae7f276_4_k_cu_0fda79ab4cuda3std3__48unexpectE,(_ZN34_INTERNAL_8ae7f276_4_k_cu_0fda79ab6thrust24THRUST_300001_SM_1000_NS8cuda_cub3parE - _ZN34_INTERNAL_8ae7f276_4_k_cu_0fda79ab4cuda3std3__48unexpectE)
_ZN34_INTERNAL_8ae7f276_4_k_cu_0fda79ab4cuda3std3__48unexpectE:
	.zero		1
	.type		_ZN34_INTERNAL_8ae7f276_4_k_cu_0fda79ab6thrust24THRUST_300001_SM_1000_NS8cuda_cub3parE,@object
	.size		_ZN34_INTERNAL_8ae7f276_4_k_cu_0fda79ab6thrust24THRUST_300001_SM_1000_NS8cuda_cub3parE,(.L_38 - _ZN34_INTERNAL_8ae7f276_4_k_cu_0fda79ab6thrust24THRUST_300001_SM_1000_NS8cuda_cub3parE)
_ZN34_INTERNAL_8ae7f276_4_k_cu_0fda79ab6thrust24THRUST_300001_SM_1000_NS8cuda_cub3parE:
	.zero		1
.L_38:


//--------------------- .nv.shared._ZN3cub18CUB_300001_SM_10006detail6reduce18DeviceReduceKernelINS2_10policy_hubIdyN4cuda3std3__44plusIdEEE10Policy1000EN6thrust24THRUST_300001_SM_1000_NS6detail15normal_iteratorINSD_10device_ptrIdEEEEyS9_dNS7_10__identityEEEvT0_PT3_T1_NS0_13GridEvenShareISN_EET2_T4_ --------------------------
	.section	.nv.shared._ZN3cub18CUB_300001_SM_10006detail6reduce18DeviceReduceKernelINS2_10policy_hubIdyN4cuda3std3__44plusIdEEE10Policy1000EN6thrust24THRUST_300001_SM_1000_NS6detail15normal_iteratorINSD_10device_ptrIdEEEEyS9_dNS7_10__identityEEEvT0_PT3_T1_NS0_13GridEvenShareISN_EET2_T4_,"aw",@nobits
	.sectionflags	@""
	.align	8
.nv.shared._ZN3cub18CUB_300001_SM_10006detail6reduce18DeviceReduceKernelINS2_10policy_hubIdyN4cuda3std3__44plusIdEEE10Policy1000EN6thrust24THRUST_300001_SM_1000_NS6detail15normal_iteratorINSD_10device_ptrIdEEEEyS9_dNS7_10__identityEEEvT0_PT3_T1_NS0_13GridEvenShareISN_EET2_T4_:
	.zero		1176


//--------------------- .nv.shared._ZN3cub18CUB_300001_SM_10006detail6reduce28DeviceReduceSingleTileKernelINS2_10policy_hubIdyN4cuda3std3__44plusIdEEE10Policy1000EN6thrust24THRUST_300001_SM_1000_NS6detail15normal_iteratorINSD_10device_ptrIdEEEEPdyS9_ddNS7_10__identityEEEvT0_T1_T2_T3_T4_T6_ --------------------------
	.section	.nv.shared._ZN3cub18CUB_300001_SM_10006detail6reduce28DeviceReduceSingleTileKernelINS2_10policy_hubIdyN4cuda3std3__44plusIdEEE10Policy1000EN6thrust24THRUST_300001_SM_1000_NS6detail15normal_iteratorINSD_10device_ptrIdEEEEPdyS9_ddNS7_10__identityEEEvT0_T1_T2_T3_T4_T6_,"aw",@nobits
	.sectionflags	@""
	.align	8
.nv.shared._ZN3cub18CUB_300001_SM_10006detail6reduce28DeviceReduceSingleTileKernelINS2_10policy_hubIdyN4cuda3std3__44plusIdEEE10Policy1000EN6thrust24THRUST_300001_SM_1000_NS6detail15normal_iteratorINSD_10device_ptrIdEEEEPdyS9_ddNS7_10__identityEEEvT0_T1_T2_T3_T4_T6_:
	.zero		1176


//--------------------- .nv.shared._ZN3cub18CUB_300001_SM_10006detail6reduce28DeviceReduceSingleTileKernelINS2_10policy_hubIdjN4cuda3std3__44plusIdEEE10Policy1000EPdSC_iS9_ddNS7_10__identityEEEvT0_T1_T2_T3_T4_T6_ --------------------------
	.section	.nv.shared._ZN3cub18CUB_300001_SM_10006detail6reduce28DeviceReduceSingleTileKernelINS2_10policy_hubIdjN4cuda3std3__44plusIdEEE10Policy1000EPdSC_iS9_ddNS7_10__identityEEEvT0_T1_T2_T3_T4_T6_,"aw",@nobits
	.sectionflags	@""
	.align	8
.nv.shared._ZN3cub18CUB_300001_SM_10006detail6reduce28DeviceReduceSingleTileKernelINS2_10policy_hubIdjN4cuda3std3__44plusIdEEE10Policy1000EPdSC_iS9_ddNS7_10__identityEEEvT0_T1_T2_T3_T4_T6_:
	.zero		1216


//--------------------- .nv.shared._ZN3cub18CUB_300001_SM_10006detail6reduce18DeviceReduceKernelINS2_10policy_hubIdjN4cuda3std3__44plusIdEEE10Policy1000EN6thrust24THRUST_300001_SM_1000_NS6detail15normal_iteratorINSD_10device_ptrIdEEEEjS9_dNS7_10__identityEEEvT0_PT3_T1_NS0_13GridEvenShareISN_EET2_T4_ --------------------------
	.section	.nv.shared._ZN3cub18CUB_300001_SM_10006detail6reduce18DeviceReduceKernelINS2_10policy_hubIdjN4cuda3std3__44plusIdEEE10Policy1000EN6thrust24THRUST_300001_SM_1000_NS6detail15normal_iteratorINSD_10device_ptrIdEEEEjS9_dNS7_10__identityEEEvT0_PT3_T1_NS0_13GridEvenShareISN_EET2_T4_,"aw",@nobits
	.sectionflags	@""
	.align	8
.nv.shared._ZN3cub18CUB_300001_SM_10006detail6reduce18DeviceReduceKernelINS2_10policy_hubIdjN4cuda3std3__44plusIdEEE10Policy1000EN6thrust24THRUST_300001_SM_1000_NS6detail15normal_iteratorINSD_10device_ptrIdEEEEjS9_dNS7_10__identityEEEvT0_PT3_T1_NS0_13GridEvenShareISN_EET2_T4_:
	.zero		1216


//--------------------- .nv.shared._ZN3cub18CUB_300001_SM_10006detail6reduce28DeviceReduceSingleTileKernelINS2_10policy_hubIdjN4cuda3std3__44plusIdEEE10Policy1000EN6thrust24THRUST_300001_SM_1000_NS6detail15normal_iteratorINSD_10device_ptrIdEEEEPdjS9_ddNS7_10__identityEEEvT0_T1_T2_T3_T4_T6_ --------------------------
	.section	.nv.shared._ZN3cub18CUB_300001_SM_10006detail6reduce28DeviceReduceSingleTileKernelINS2_10policy_hubIdjN4cuda3std3__44plusIdEEE10Policy1000EN6thrust24THRUST_300001_SM_1000_NS6detail15normal_iteratorINSD_10device_ptrIdEEEEPdjS9_ddNS7_10__identityEEEvT0_T1_T2_T3_T4_T6_,"aw",@nobits
	.sectionflags	@""
	.align	8
.nv.shared._ZN3cub18CUB_300001_SM_10006detail6reduce28DeviceReduceSingleTileKernelINS2_10policy_hubIdjN4cuda3std3__44plusIdEEE10Policy1000EN6thrust24THRUST_300001_SM_1000_NS6detail15normal_iteratorINSD_10device_ptrIdEEEEPdjS9_ddNS7_10__identityEEEvT0_T1_T2_T3_T4_T6_:
	.zero		1216


//--------------------- .nv.constant0._ZN3cub18CUB_300001_SM_10006detail6reduce28DeviceReduceSingleTileKernelINS2_10policy_hubIdyN4cuda3std3__44plusIdEEE10Policy1000EPdSC_iS9_ddNS7_10__identityEEEvT0_T1_T2_T3_T4_T6_ --------------------------
	.section	.nv.constant0._ZN3cub18CUB_300001_SM_10006detail6reduce28DeviceReduceSingleTileKernelINS2_10policy_hubIdyN4cuda3std3__44plusIdEEE10Policy1000EPdSC_iS9_ddNS7_10__identityEEEvT0_T1_T2_T3_T4_T6_,"a",@progbits
	.sectionflags	@""
	.align	4
.nv.constant0._ZN3cub18CUB_300001_SM_10006detail6reduce28DeviceReduceSingleTileKernelINS2_10policy_hubIdyN4cuda3std3__44plusIdEEE10Policy1000EPdSC_iS9_ddNS7_10__identityEEEvT0_T1_T2_T3_T4_T6_:
	.zero		929


//--------------------- .nv.constant0._ZN3cub18CUB_300001_SM_10006detail6reduce18DeviceReduceKernelINS2_10policy_hubIdyN4cuda3std3__44plusIdEEE10Policy1000EN6thrust24THRUST_300001_SM_1000_NS6detail15normal_iteratorINSD_10device_ptrIdEEEEyS9_dNS7_10__identityEEEvT0_PT3_T1_NS0_13GridEvenShareISN_EET2_T4_ --------------------------
	.section	.nv.constant0._ZN3cub18CUB_300001_SM_10006detail6reduce18DeviceReduceKernelINS2_10policy_hubIdyN4cuda3std3__44plusIdEEE10Policy1000EN6thrust24THRUST_300001_SM_1000_NS6detail15normal_iteratorINSD_10device_ptrIdEEEEyS9_dNS7_10__identityEEEvT0_PT3_T1_NS0_13GridEvenShareISN_EET2_T4_,"a",@progbits
	.sectionflags	@""
	.align	4
.nv.constant0._ZN3cub18CUB_300001_SM_10006detail6reduce18DeviceReduceKernelINS2_10policy_hubIdyN4cuda3std3__44plusIdEEE10Policy1000EN6thrust24THRUST_300001_SM_1000_NS6detail15normal_iteratorINSD_10device_ptrIdEEEEyS9_dNS7_10__identityEEEvT0_PT3_T1_NS0_13GridEvenShareISN_EET2_T4_:
	.zero		994


//--------------------- .nv.constant0._ZN3cub18CUB_300001_SM_10006detail6reduce28DeviceReduceSingleTileKernelINS2_10policy_hubIdyN4cuda3std3__44plusIdEEE10Policy1000EN6thrust24THRUST_300001_SM_1000_NS6detail15normal_iteratorINSD_10device_ptrIdEEEEPdyS9_ddNS7_10__identityEEEvT0_T1_T2_T3_T4_T6_ --------------------------
	.section	.nv.constant0._ZN3cub18CUB_300001_SM_10006detail6reduce28DeviceReduceSingleTileKernelINS2_10policy_hubIdyN4cuda3std3__44plusIdEEE10Policy1000EN6thrust24THRUST_300001_SM_1000_NS6detail15normal_iteratorINSD_10device_ptrIdEEEEPdyS9_ddNS7_10__identityEEEvT0_T1_T2_T3_T4_T6_,"a",@progbits
	.sectionflags	@""
	.align	4
.nv.constant0._ZN3cub18CUB_300001_SM_10006detail6reduce28DeviceReduceSingleTileKernelINS2_10policy_hubIdyN4cuda3std3__44plusIdEEE10Policy1000EN6thrust24THRUST_300001_SM_1000_NS6detail15normal_iteratorINSD_10device_ptrIdEEEEPdyS9_ddNS7_10__identityEEEvT0_T1_T2_T3_T4_T6_:
	.zero		937


//--------------------- .nv.constant0._ZN3cub18CUB_300001_SM_10006detail6reduce28DeviceReduceSingleTileKernelINS2_10policy_hubIdjN4cuda3std3__44plusIdEEE10Policy1000EPdSC_iS9_ddNS7_10__identityEEEvT0_T1_T2_T3_T4_T6_ --------------------------
	.section	.nv.constant0._ZN3cub18CUB_300001_SM_10006detail6reduce28DeviceReduceSingleTileKernelINS2_10policy_hubIdjN4cuda3std3__44plusIdEEE10Policy1000EPdSC_iS9_ddNS7_10__identityEEEvT0_T1_T2_T3_T4_T6_,"a",@progbits
	.sectionflags	@""
	.align	4
.nv.constant0._ZN3cub18CUB_300001_SM_10006detail6reduce28DeviceReduceSingleTileKernelINS2_10policy_hubIdjN4cuda3std3__44plusIdEEE10Policy1000EPdSC_iS9_ddNS7_10__identityEEEvT0_T1_T2_T3_T4_T6_:
	.zero		929


//--------------------- .nv.constant0._ZN3cub18CUB_300001_SM_10006detail6reduce18DeviceReduceKernelINS2_10policy_hubIdjN4cuda3std3__44plusIdEEE10Policy1000EN6thrust24THRUST_300001_SM_1000_NS6detail15normal_iteratorINSD_10device_ptrIdEEEEjS9_dNS7_10__identityEEEvT0_PT3_T1_NS0_13GridEvenShareISN_EET2_T4_ --------------------------
	.section	.nv.constant0._ZN3cub18CUB_300001_SM_10006detail6reduce18DeviceReduceKernelINS2_10policy_hubIdjN4cuda3std3__44plusIdEEE10Policy1000EN6thrust24THRUST_300001_SM_1000_NS6detail15normal_iteratorINSD_10device_ptrIdEEEEjS9_dNS7_10__identityEEEvT0_PT3_T1_NS0_13GridEvenShareISN_EET2_T4_,"a",@progbits
	.sectionflags	@""
	.align	4
.nv.constant0._ZN3cub18CUB_300001_SM_10006detail6reduce18DeviceReduceKernelINS2_10policy_hubIdjN4cuda3std3__44plusIdEEE10Policy1000EN6thrust24THRUST_300001_SM_1000_NS6detail15normal_iteratorINSD_10device_ptrIdEEEEjS9_dNS7_10__identityEEEvT0_PT3_T1_NS0_13GridEvenShareISN_EET2_T4_:
	.zero		958


//--------------------- .nv.constant0._ZN3cub18CUB_300001_SM_10006detail6reduce28DeviceReduceSingleTileKernelINS2_10policy_hubIdjN4cuda3std3__44plusIdEEE10Policy1000EN6thrust24THRUST_300001_SM_1000_NS6detail15normal_iteratorINSD_10device_ptrIdEEEEPdjS9_ddNS7_10__identityEEEvT0_T1_T2_T3_T4_T6_ --------------------------
	.section	.nv.constant0._ZN3cub18CUB_300001_SM_10006detail6reduce28DeviceReduceSingleTileKernelINS2_10policy_hubIdjN4cuda3std3__44plusIdEEE10Policy1000EN6thrust24THRUST_300001_SM_1000_NS6detail15normal_iteratorINSD_10device_ptrIdEEEEPdjS9_ddNS7_10__identityEEEvT0_T1_T2_T3_T4_T6_,"a",@progbits
	.sectionflags	@""
	.align	4
.nv.constant0._ZN3cub18CUB_300001_SM_10006detail6reduce28DeviceReduceSingleTileKernelINS2_10policy_hubIdjN4cuda3std3__44plusIdEEE10Policy1000EN6thrust24THRUST_300001_SM_1000_NS6detail15normal_iteratorINSD_10device_ptrIdEEEEPdjS9_ddNS7_10__identityEEEvT0_T1_T2_T3_T4_T6_:
	.zero		929


//--------------------- .nv.constant0._ZN3cub18CUB_300001_SM_10006detail8for_each13static_kernelINS2_12policy_hub_t12policy_500_tElNS2_12op_wrapper_tIl9dirichletN6thrust24THRUST_300001_SM_1000_NS12zip_iteratorIN4cuda3std3__45tupleIJNS9_6detail15normal_iteratorINS9_10device_ptrIdEEEESJ_SJ_SJ_SJ_SJ_EEEEEEEEEvT0_T1_ --------------------------
	.section	.nv.constant0._ZN3cub18CUB_300001_SM_10006detail8for_each13static_kernelINS2_12policy_hub_t12policy_500_tElNS2_12op_wrapper_tIl9dirichletN6thrust24THRUST_300001_SM_1000_NS12zip_iteratorIN4cuda3std3__45tupleIJNS9_6detail15normal_iteratorINS9_10device_ptrIdEEEESJ_SJ_SJ_SJ_SJ_EEEEEEEEEvT0_T1_,"a",@progbits
	.sectionflags	@""
	.align	4
.nv.constant0._ZN3cub18CUB_300001_SM_10006detail8for_each13static_kernelINS2_12policy_hub_t12policy_500_tElNS2_12op_wrapper_tIl9dirichletN6thrust24THRUST_300001_SM_1000_NS12zip_iteratorIN4cuda3std3__45tupleIJNS9_6detail15normal_iteratorINS9_10device_ptrIdEEEESJ_SJ_SJ_SJ_SJ_EEEEEEEEEvT0_T1_:
	.zero		960


//--------------------- .nv.constant0._ZN3cub18CUB_300001_SM_10006detail8for_each13static_kernelINS2_12policy_hub_t12policy_500_tElNS2_12op_wrapper_tIl6alpresN6thrust24THRUST_300001_SM_1000_NS12zip_iteratorIN4cuda3std3__45tupleIJNS9_6detail15normal_iteratorINS9_10device_ptrIdEEEESJ_SJ_SJ_SJ_SJ_SJ_SJ_EEEEEEEEEvT0_T1_ --------------------------
	.section	.nv.constant0._ZN3cub18CUB_300001_SM_10006detail8for_each13static_kernelINS2_12policy_hub_t12policy_500_tElNS2_12op_wrapper_tIl6alpresN6thrust24THRUST_300001_SM_1000_NS12zip_iteratorIN4cuda3std3__45tupleIJNS9_6detail15normal_iteratorINS9_10device_ptrIdEEEESJ_SJ_SJ_SJ_SJ_SJ_SJ_EEEEEEEEEvT0_T1_,"a",@progbits
	.sectionflags	@""
	.align	4
.nv.constant0._ZN3cub18CUB_300001_SM_10006detail8for_each13static_kernelINS2_12policy_hub_t12policy_500_tElNS2_12op_wrapper_tIl6alpresN6thrust24THRUST_300001_SM_1000_NS12zip_iteratorIN4cuda3std3__45tupleIJNS9_6detail15normal_iteratorINS9_10device_ptrIdEEEESJ_SJ_SJ_SJ_SJ_SJ_SJ_EEEEEEEEEvT0_T1_:
	.zero		976


//--------------------- .nv.constant0._ZN3cub18CUB_300001_SM_10006detail8for_each13static_kernelINS2_12policy_hub_t12policy_500_tElN6thrust24THRUST_300001_SM_1000_NS8cuda_cub6__fill7functorINS7_6detail15normal_iteratorINS7_10device_ptrIdEEEEdEEEEvT0_T1_ --------------------------
	.section	.nv.constant0._ZN3cub18CUB_300001_SM_10006detail8for_each13static_kernelINS2_12policy_hub_t12policy_500_tElN6thrust24THRUST_300001_SM_1000_NS8cuda_cub6__fill7functorINS7_6detail15normal_iteratorINS7_10device_ptrIdEEEEdEEEEvT0_T1_,"a",@progbits
	.sectionflags	@""
	.align	4
.nv.constant0._ZN3cub18CUB_300001_SM_10006detail8for_each13static_kernelINS2_12policy_hub_t12policy_500_tElN6thrust24THRUST_300001_SM_1000_NS8cuda_cub6__fill7functorINS7_6detail15normal_iteratorINS7_10device_ptrIdEEEEdEEEEvT0_T1_:
	.zero		920


//--------------------- .nv.constant0._ZN3cub18CUB_300001_SM_10006detail8for_each13static_kernelINS2_12policy_hub_t12policy_500_tEmN6thrust24THRUST_300001_SM_1000_NS8cuda_cub20__uninitialized_fill7functorINS7_10device_ptrIdEEdEEEEvT0_T1_ --------------------------
	.section	.nv.constant0._ZN3cub18CUB_300001_SM_10006detail8for_each13static_kernelINS2_12policy_hub_t12policy_500_tEmN6thrust24THRUST_300001_SM_1000_NS8cuda_cub20__uninitialized_fill7functorINS7_10device_ptrIdEEdEEEEvT0_T1_,"a",@progbits
	.sectionflags	@""
	.align	4
.nv.constant0._ZN3cub18CUB_300001_SM_10006detail8for_each13static_kernelINS2_12policy_hub_t12policy_500_tEmN6thrust24THRUST_300001_SM_1000_NS8cuda_cub20__uninitialized_fill7functorINS7_10device_ptrIdEEdEEEEvT0_T1_:
	.zero		920


//--------------------- .nv.constant0._ZN3cub18CUB_300001_SM_10006detail11EmptyKernelIvEEvv --------------------------
	.section	.nv.constant0._ZN3cub18CUB_300001_SM_10006detail11EmptyKernelIvEEvv,"a",@progbits
	.sectionflags	@""
	.align	4
.nv.constant0._ZN3cub18CUB_300001_SM_10006detail11EmptyKernelIvEEvv:
	.zero		896


//--------------------- .nv.constant0._Z6g_sampPdS_S_iP17curandStateXORWOW --------------------------
	.section	.nv.constant0._Z6g_sampPdS_S_iP17curandStateXORWOW,"a",@progbits
	.sectionflags	@""
	.align	4
.nv.constant0._Z6g_sampPdS_S_iP17curandStateXORWOW:
	.zero		936


//--------------------- .nv.constant0._Z5ccopyPdS_S_S_S_S_ii --------------------------
	.section	.nv.constant0._Z5ccopyPdS_S_S_S_S_ii,"a",@progbits
	.sectionflags	@""
	.align	4
.nv.constant0._Z5ccopyPdS_S_S_S_S_ii:
	.zero		952


//--------------------- .nv.constant0._Z5setupP17curandStateXORWOWi --------------------------
	.section	.nv.constant0._Z5setupP17curandStateXORWOWi,"a",@progbits
	.sectionflags	@""
	.align	4
.nv.constant0._Z5setupP17curandStateXORWOWi:
	.zero		908


//--------------------- .nv.constant0._Z4calmPdS_S_S_S_S_S_S_S_S_S_S_S_S_i --------------------------
	.section	.nv.constant0._Z4calmPdS_S_S_S_S_S_S_S_S_S_S_S_S_i,"a",@progbits
	.sectionflags	@""
	.align	4
.nv.constant0._Z4calmPdS_S_S_S_S_S_S_S_S_S_S_S_S_i:
	.zero		1012


//--------------------- .nv.constant0._Z8calalphaPdS_S_S_S_S_S_ddddiS_S_S_S_S_S_ --------------------------
	.section	.nv.constant0._Z8calalphaPdS_S_S_S_S_S_ddddiS_S_S_S_S_S_,"a",@progbits
	.sectionflags	@""
	.align	4
.nv.constant0._Z8calalphaPdS_S_S_S_S_S_ddddiS_S_S_S_S_S_:
	.zero		1040


//--------------------- .nv.constant0._Z6calacpPdS_S_S_S_S_iS_S_S_S_P17curandStateXORWOWdS_ --------------------------
	.section	.nv.constant0._Z6calacpPdS_S_S_S_S_iS_S_S_S_P17curandStateXORWOWdS_,"a",@progbits
	.sectionflags	@""
	.align	4
.nv.constant0._Z6calacpPdS_S_S_S_S_iS_S_S_S_P17curandStateXORWOWdS_:
	.zero		1008


//--------------------- .nv.constant0._Z7c_gammadPdS_iP17curandStateXORWOW --------------------------
	.section	.nv.constant0._Z7c_gammadPdS_iP17curandStateXORWOW,"a",@progbits
	.sectionflags	@""
	.align	4
.nv.constant0._Z7c_gammadPdS_iP17curandStateXORWOW:
	.zero		936


//--------------------- .nv.constant0._Z9gen_gammaPdS_S_iP17curandStateXORWOWdS_ --------------------------
	.section	.nv.constant0._Z9gen_gammaPdS_S_iP17curandStateXORWOWdS_,"a",@progbits
	.sectionflags	@""
	.align	4
.nv.constant0._Z9gen_gammaPdS_S_iP17curandStateXORWOWdS_:
	.zero		952


//--------------------- SYMBOLS --------------------------

	.type		.nv.reservedSmem.offset0,@object
	.size		.nv.reservedSmem.offset0,0x4
	.type		.nv.reservedSmem.cap,@object
	.size		.nv.reservedSmem.cap,0x4
